def matmul_kernel(
    a_ptr,
    b_ptr,
    c_ptr,
    M,
    N,
    K,
    stride_am,
    stride_ak,
    stride_bk,
    stride_bn,
    stride_cm,
    stride_cn,
    BLOCK_M: tl.constexpr,
    BLOCK_N: tl.constexpr,
    BLOCK_K: tl.constexpr,
    GROUP_M: tl.constexpr,
):
    pid = tl.program_id(axis=0)
    num_pid_m = tl.cdiv(M, BLOCK_M)
    num_pid_n = tl.cdiv(N, BLOCK_N)
    num_pid_in_group = GROUP_M * num_pid_n
    group_id = pid // num_pid_in_group
    first_pid_m = group_id * GROUP_M
    group_size_m = min(num_pid_m - first_pid_m, GROUP_M)
    pid_m = first_pid_m + ((pid % num_pid_in_group) % group_size_m)
    pid_n = (pid % num_pid_in_group) // group_size_m

    offs_am = (pid_m * BLOCK_M + tl.arange(0, BLOCK_M)) % M
    offs_bn = (pid_n * BLOCK_N + tl.arange(0, BLOCK_N)) % N
    offs_k = tl.arange(0, BLOCK_K)
    a_ptrs = a_ptr + offs_am[:, None] * stride_am + offs_k[None, :] * stride_ak
    b_ptrs = b_ptr + offs_k[:, None] * stride_bk + offs_bn[None, :] * stride_bn

    acc = tl.zeros((BLOCK_M, BLOCK_N), dtype=tl.float32)
    for kk in range(0, tl.cdiv(K, BLOCK_K)):
        a = tl.load(a_ptrs, mask=offs_k[None, :] < K - kk * BLOCK_K, other=0.0)
        b = tl.load(b_ptrs, mask=offs_k[:, None] < K - kk * BLOCK_K, other=0.0)
        acc = tl.dot(a, b, acc)
        a_ptrs += BLOCK_K * stride_ak
        b_ptrs += BLOCK_K * stride_bk

    c = acc.to(c_ptr.dtype.element_ty)
    offs_cm = pid_m * BLOCK_M + tl.arange(0, BLOCK_M)
    offs_cn = pid_n * BLOCK_N + tl.arange(0, BLOCK_N)
    c_ptrs = c_ptr + offs_cm[:, None] * stride_cm + offs_cn[None, :] * stride_cn
    mask = (offs_cm[:, None] < M) & (offs_cn[None, :] < N)
    tl.store(c_ptrs, c, mask=mask)

# config = {"BLOCK_K": 128, "BLOCK_M": 64, "BLOCK_N": 512, "GROUP_M": 8, "arch": "sm_90", "dtype": "fp8e5m2", "num_ctas": 4, "num_stages": 3, "num_warps": 4}
# arch = sm_90


// ===== COMPILED SASS (sm_90a) =====

	.target	sm_90a

	.elftype	@"ET_EXEC"


//--------------------- .note.nv.tkinfo           --------------------------
	.section	.note.nv.tkinfo,"",@"SHT_NOTE"
	.sectionflags	@"SHF_NOTE_NV_TKINFO"
	.tkinfo
        /*0018*/ 	.word	0x00000002
        /*0030*/ 	.string	""
        /*0030*/ 	.string	"ptxas"
        /*0030*/ 	.string	"Cuda compilation tools, release 13.0, V13.0.88"
        /*0030*/ 	.string	"Build cuda_13.0.r13.0/compiler.36424714_0"
        /*0030*/ 	.string	"-v  -suppress-debug-info  -lineinfo  -arch sm_90a "



//--------------------- .note.nv.cuinfo           --------------------------
	.section	.note.nv.cuinfo,"",@"SHT_NOTE"
	.sectionflags	@"SHF_NOTE_NV_CUINFO"
        /*0018*/ 	.short	0x0002
        /*001a*/ 	.short	0x005a
        /*001c*/ 	.short	0x0082
	.zero		2


//--------------------- .nv.info                  --------------------------
	.section	.nv.info,"",@"SHT_CUDA_INFO"
	.align	4


	//----- nvinfo : EIATTR_REGCOUNT
	.align		4
        /*0000*/ 	.byte	0x04, 0x2f
        /*0002*/ 	.short	(.L_1 - .L_0)
	.align		4
.L_0:
        /*0004*/ 	.word	index@(matmul_kernel)
        /*0008*/ 	.word	0x000000ff


	//----- nvinfo : EIATTR_FRAME_SIZE
	.align		4
.L_1:
        /*000c*/ 	.byte	0x04, 0x11
        /*000e*/ 	.short	(.L_3 - .L_2)
	.align		4
.L_2:
        /*0010*/ 	.word	index@(matmul_kernel)
        /*0014*/ 	.word	0x000006d0


	//----- nvinfo : EIATTR_MIN_STACK_SIZE
	.align		4
.L_3:
        /*0018*/ 	.byte	0x04, 0x12
        /*001a*/ 	.short	(.L_5 - .L_4)
	.align		4
.L_4:
        /*001c*/ 	.word	index@(matmul_kernel)
        /*0020*/ 	.word	0x000006d0
.L_5:


//--------------------- .nv.compat                --------------------------
	.section	.nv.compat,"",@"SHT_CUDA_COMPAT_INFO"
	.align	4
        /*0000*/ 	.byte	0x02, 0x09, 0x01, 0x00, 0x02, 0x02, 0x04, 0x00, 0x02, 0x05, 0x05, 0x00, 0x03, 0x07, 0x01, 0x01
        /*0010*/ 	.byte	0x02, 0x03, 0x00, 0x00, 0x02, 0x06, 0x01, 0x00, 0x04, 0x0b, 0x08, 0x00, 0x00, 0x00, 0x00, 0x00
        /*0020*/ 	.byte	0x00, 0x00, 0x00, 0x00


//--------------------- .nv.info.matmul_kernel    --------------------------
	.section	.nv.info.matmul_kernel,"",@"SHT_CUDA_INFO"
	.sectionflags	@""
	.align	4


	//----- nvinfo : EIATTR_CUDA_API_VERSION
	.align		4
        /*0000*/ 	.byte	0x04, 0x37
        /*0002*/ 	.short	(.L_7 - .L_6)
.L_6:
        /*0004*/ 	.word	0x00000082


	//----- nvinfo : EIATTR_KPARAM_INFO
	.align		4
.L_7:
        /*0008*/ 	.byte	0x04, 0x17
        /*000a*/ 	.short	(.L_9 - .L_8)
.L_8:
        /*000c*/ 	.word	0x00000000
        /*0010*/ 	.short	0x000d
        /*0012*/ 	.short	0x0048
        /*0014*/ 	.byte	0x00, 0xf4, 0x21, 0x00


	//----- nvinfo : EIATTR_KPARAM_INFO
	.align		4
.L_9:
        /*0018*/ 	.byte	0x04, 0x17
        /*001a*/ 	.short	(.L_11 - .L_10)
.L_10:
        /*001c*/ 	.word	0x00000000
        /*0020*/ 	.short	0x000c
        /*0022*/ 	.short	0x0040
        /*0024*/ 	.byte	0x00, 0xf4, 0x21, 0x00


	//----- nvinfo : EIATTR_KPARAM_INFO
	.align		4
.L_11:
        /*0028*/ 	.byte	0x04, 0x17
        /*002a*/ 	.short	(.L_13 - .L_12)
.L_12:
        /*002c*/ 	.word	0x00000000
        /*0030*/ 	.short	0x000b
        /*0032*/ 	.short	0x0038
        /*0034*/ 	.byte	0x00, 0xf0, 0x11, 0x00


	//----- nvinfo : EIATTR_KPARAM_INFO
	.align		4
.L_13:
        /*0038*/ 	.byte	0x04, 0x17
        /*003a*/ 	.short	(.L_15 - .L_14)
.L_14:
        /*003c*/ 	.word	0x00000000
        /*0040*/ 	.short	0x000a
        /*0042*/ 	.short	0x0034
        /*0044*/ 	.byte	0x00, 0xf0, 0x11, 0x00


	//----- nvinfo : EIATTR_KPARAM_INFO
	.align		4
.L_15:
        /*0048*/ 	.byte	0x04, 0x17
        /*004a*/ 	.short	(.L_17 - .L_16)
.L_16:
        /*004c*/ 	.word	0x00000000
        /*0050*/ 	.short	0x0009
        /*0052*/ 	.short	0x0030
        /*0054*/ 	.byte	0x00, 0xf0, 0x11, 0x00


	//----- nvinfo : EIATTR_KPARAM_INFO
	.align		4
.L_17:
        /*0058*/ 	.byte	0x04, 0x17
        /*005a*/ 	.short	(.L_19 - .L_18)
.L_18:
        /*005c*/ 	.word	0x00000000
        /*0060*/ 	.short	0x0008
        /*0062*/ 	.short	0x002c
        /*0064*/ 	.byte	0x00, 0xf0, 0x11, 0x00


	//----- nvinfo : EIATTR_KPARAM_INFO
	.align		4
.L_19:
        /*0068*/ 	.byte	0x04, 0x17
        /*006a*/ 	.short	(.L_21 - .L_20)
.L_20:
        /*006c*/ 	.word	0x00000000
        /*0070*/ 	.short	0x0007
        /*0072*/ 	.short	0x0028
        /*0074*/ 	.byte	0x00, 0xf0, 0x11, 0x00


	//----- nvinfo : EIATTR_KPARAM_INFO
	.align		4
.L_21:
        /*0078*/ 	.byte	0x04, 0x17
        /*007a*/ 	.short	(.L_23 - .L_22)
.L_22:
        /*007c*/ 	.word	0x00000000
        /*0080*/ 	.short	0x0006
        /*0082*/ 	.short	0x0024
        /*0084*/ 	.byte	0x00, 0xf0, 0x11, 0x00


	//----- nvinfo : EIATTR_KPARAM_INFO
	.align		4
.L_23:
        /*0088*/ 	.byte	0x04, 0x17
        /*008a*/ 	.short	(.L_25 - .L_24)
.L_24:
        /*008c*/ 	.word	0x00000000
        /*0090*/ 	.short	0x0005
        /*0092*/ 	.short	0x0020
        /*0094*/ 	.byte	0x00, 0xf0, 0x11, 0x00


	//----- nvinfo : EIATTR_KPARAM_INFO
	.align		4
.L_25:
        /*0098*/ 	.byte	0x04, 0x17
        /*009a*/ 	.short	(.L_27 - .L_26)
.L_26:
        /*009c*/ 	.word	0x00000000
        /*00a0*/ 	.short	0x0004
        /*00a2*/ 	.short	0x001c
        /*00a4*/ 	.byte	0x00, 0xf0, 0x11, 0x00


	//----- nvinfo : EIATTR_KPARAM_INFO
	.align		4
.L_27:
        /*00a8*/ 	.byte	0x04, 0x17
        /*00aa*/ 	.short	(.L_29 - .L_28)
.L_28:
        /*00ac*/ 	.word	0x00000000
        /*00b0*/ 	.short	0x0003
        /*00b2*/ 	.short	0x0018
        /*00b4*/ 	.byte	0x00, 0xf0, 0x11, 0x00


	//----- nvinfo : EIATTR_KPARAM_INFO
	.align		4
.L_29:
        /*00b8*/ 	.byte	0x04, 0x17
        /*00ba*/ 	.short	(.L_31 - .L_30)
.L_30:
        /*00bc*/ 	.word	0x00000000
        /*00c0*/ 	.short	0x0002
        /*00c2*/ 	.short	0x0010
        /*00c4*/ 	.byte	0x00, 0xf4, 0x21, 0x00


	//----- nvinfo : EIATTR_KPARAM_INFO
	.align		4
.L_31:
        /*00c8*/ 	.byte	0x04, 0x17
        /*00ca*/ 	.short	(.L_33 - .L_32)
.L_32:
        /*00cc*/ 	.word	0x00000000
        /*00d0*/ 	.short	0x0001
        /*00d2*/ 	.short	0x0008
        /*00d4*/ 	.byte	0x00, 0xf4, 0x21, 0x00


	//----- nvinfo : EIATTR_KPARAM_INFO
	.align		4
.L_33:
        /*00d8*/ 	.byte	0x04, 0x17
        /*00da*/ 	.short	(.L_35 - .L_34)
.L_34:
        /*00dc*/ 	.word	0x00000000
        /*00e0*/ 	.short	0x0000
        /*00e2*/ 	.short	0x0000
        /*00e4*/ 	.byte	0x00, 0xf4, 0x21, 0x00


	//----- nvinfo : EIATTR_EXPLICIT_CLUSTER
	.align		4
.L_35:
        /*00e8*/ 	.byte	0x01, 0x3e
	.zero		2


	//----- nvinfo : EIATTR_CTA_PER_CLUSTER
	.align		4
        /*00ec*/ 	.byte	0x04, 0x3d
        /*00ee*/ 	.short	(.L_37 - .L_36)
.L_36:
        /*00f0*/ 	.word	0x00000004
        /*00f4*/ 	.word	0x00000001
        /*00f8*/ 	.word	0x00000001


	//----- nvinfo : EIATTR_SPARSE_MMA_MASK
	.align		4
.L_37:
        /*00fc*/ 	.byte	0x03, 0x50
        /*00fe*/ 	.short	0x0000


	//----- nvinfo : EIATTR_MAXREG_COUNT
	.align		4
        /*0100*/ 	.byte	0x03, 0x1b
        /*0102*/ 	.short	0x00ff


	//----- nvinfo : EIATTR_NUM_BARRIERS
	.align		4
        /*0104*/ 	.byte	0x02, 0x4c
        /*0106*/ 	.byte	0x01
	.zero		1


	//----- nvinfo : EIATTR_ANNOTATIONS
	.align		4
        /*0108*/ 	.byte	0x04, 0x55
        /*010a*/ 	.short	(.L_39 - .L_38)


	//   ....[0]....
.L_38:
        /*010c*/ 	.word	0x00000001
        /*0110*/ 	.byte	0x90, 0x05, 0x00, 0x00, 0x01, 0x00, 0x00, 0x00, 0xa0, 0x05, 0x00, 0x00, 0x01, 0x00, 0x00, 0x00
        /* <DEDUP_REMOVED lines=608> */
        /*2720*/ 	.byte	0x20, 0x52, 0x01, 0x00, 0x01, 0x00, 0x00, 0x00, 0x50, 0x52, 0x01, 0x00


	//----- nvinfo : EIATTR_MERCURY_ISA_VERSION
	.align		4
.L_39:
        /*272c*/ 	.byte	0x03, 0x5f
        /*272e*/ 	.short	0x0101


	//----- nvinfo : EIATTR_EXIT_INSTR_OFFSETS
	.align		4
        /*2730*/ 	.byte	0x04, 0x1c
        /*2732*/ 	.short	(.L_41 - .L_40)


	//   ....[0]....
.L_40:
        /*2734*/ 	.word	0x00017f20


	//   ....[1]....
        /*2738*/ 	.word	0x00017f40


	//----- nvinfo : EIATTR_REQNTID
	.align		4
.L_41:
        /*273c*/ 	.byte	0x04, 0x10
        /*273e*/ 	.short	(.L_43 - .L_42)
.L_42:
        /*2740*/ 	.word	0x00000080
        /*2744*/ 	.word	0x00000001
        /*2748*/ 	.word	0x00000001


	//----- nvinfo : EIATTR_CBANK_PARAM_SIZE
	.align		4
.L_43:
        /*274c*/ 	.byte	0x03, 0x19
        /*274e*/ 	.short	0x0050


	//----- nvinfo : EIATTR_PARAM_CBANK
	.align		4
        /*2750*/ 	.byte	0x04, 0x0a
        /*2752*/ 	.short	(.L_45 - .L_44)
	.align		4
.L_44:
        /*2754*/ 	.word	index@(.nv.constant0.matmul_kernel)
        /*2758*/ 	.short	0x0210
        /*275a*/ 	.short	0x0050


	//----- nvinfo : EIATTR_SW_WAR
	.align		4
.L_45:
        /*275c*/ 	.byte	0x04, 0x36
        /*275e*/ 	.short	(.L_47 - .L_46)
.L_46:
        /*2760*/ 	.word	0x00000008
.L_47:


//--------------------- .nv.callgraph             --------------------------
	.section	.nv.callgraph,"",@"SHT_CUDA_CALLGRAPH"
	.align	4
	.sectionentsize	8
	.align		4
        /*0000*/ 	.word	0x00000000
	.align		4
        /*0004*/ 	.word	0xffffffff
	.align		4
        /*0008*/ 	.word	0x00000000
	.align		4
        /*000c*/ 	.word	0xfffffffe
	.align		4
        /*0010*/ 	.word	0x00000000
	.align		4
        /*0014*/ 	.word	0xfffffffd
	.align		4
        /*0018*/ 	.word	0x00000000
	.align		4
        /*001c*/ 	.word	0xfffffffc


//--------------------- .text.matmul_kernel       --------------------------
	.section	.text.matmul_kernel,"ax",@progbits
	.align	128
        .global         matmul_kernel
        .type           matmul_kernel,@function
        .size           matmul_kernel,(.L_x_4 - matmul_kernel)
        .other          matmul_kernel,@"STO_CUDA_ENTRY STV_DEFAULT"
matmul_kernel:
.text.matmul_kernel:
[----:B------:R-:W0:Y:S08]  /*0000*/  LDC R1, c[0x0][0x28] ;  /* 0x00000a00ff017b82 */ /* 0x000e300000000800 */
[----:B------:R-:W1:Y:S01]  /*0010*/  LDC.64 R64, c[0x0][0x228] ;  /* 0x00008a00ff407b82 */ /* 0x000e620000000a00 */
[----:B------:R-:W2:Y:S01]  /*0020*/  S2R R77, SR_TID.X ;  /* 0x00000000004d7919 */ /* 0x000ea20000002100 */
[----:B0-----:R-:W-:Y:S01]  /*0030*/  VIADD R1, R1, 0xfffff930 ;  /* 0xfffff93001017836 */ /* 0x001fe20000000000 */
[----:B------:R-:W-:Y:S01]  /*0040*/  UMOV UR5, 0x400 ;  /* 0x0000040000057882 */ /* 0x000fe20000000000 */
[----:B------:R-:W-:-:S04]  /*0050*/  ULDC.64 UR20, c[0x0][0x208] ;  /* 0x0000820000147ab9 */ /* 0x000fc80000000a00 */
[----:B------:R-:W0:Y:S08]  /*0060*/  S2UR UR4, SR_CTAID.X ;  /* 0x00000000000479c3 */ /* 0x000e300000002500 */
[----:B------:R-:W3:Y:S01]  /*0070*/  LDC R74, c[0x0][0x230] ;  /* 0x00008c00ff4a7b82 */ /* 0x000ee20000000800 */
[----:B-1----:R-:W-:-:S07]  /*0080*/  VIADD R0, R65, 0x1ff ;  /* 0x000001ff41007836 */ /* 0x002fce0000000000 */
[----:B------:R-:W1:Y:S01]  /*0090*/  S2UR UR16, SR_CgaCtaId ;  /* 0x00000000001079c3 */ /* 0x000e620000008800 */
[----:B------:R-:W-:Y:S02]  /*00a0*/  SHF.R.S32.HI R3, RZ, 0x1f, R0 ;  /* 0x0000001fff037819 */ /* 0x000fe40000011400 */
[----:B0-----:R-:W-:Y:S01]  /*00b0*/  I2FP.F32.U32 R5, UR4 ;  /* 0x0000000400057c45 */ /* 0x001fe20008201000 */
[----:B------:R-:W-:Y:S01]  /*00c0*/  ULDC UR4, c[0x0][0x150] ;  /* 0x0000540000047ab9 */ /* 0x000fe20000000800 */
[----:B------:R-:W-:Y:S02]  /*00d0*/  LEA.HI R3, R3, R0, RZ, 0x9 ;  /* 0x0000000003037211 */ /* 0x000fe400078f48ff */
[----:B--2---:R-:W-:Y:S01]  /*00e0*/  LOP3.LUT R89, R77, 0x7f, RZ, 0xc0, !PT ;  /* 0x0000007f4d597812 */ /* 0x004fe200078ec0ff */
[----:B------:R-:W-:Y:S01]  /*00f0*/  FMUL R5, R5, UR4 ;  /* 0x0000000405057c20 */ /* 0x000fe20008400000 */
[----:B------:R-:W-:Y:S01]  /*0100*/  SHF.R.S32.HI R3, RZ, 0x9, R3 ;  /* 0x00000009ff037819 */ /* 0x000fe20000011403 */
[----:B---3--:R-:W-:-:S04]  /*0110*/  VIADD R74, R74, 0x7f ;  /* 0x0000007f4a4a7836 */ /* 0x008fc80000000000 */
[----:B------:R-:W-:Y:S01]  /*0120*/  IMAD.SHL.U32 R4, R3, 0x8, RZ ;  /* 0x0000000803047824 */ /* 0x000fe200078e00ff */
[----:B------:R-:W0:Y:S04]  /*0130*/  F2I.U32.TRUNC.NTZ R5, R5 ;  /* 0x0000000500057305 */ /* 0x000e28000020f000 */
[----:B------:R-:W-:Y:S01]  /*0140*/  IABS R7, R4 ;  /* 0x0000000400077213 */ /* 0x000fe20000000000 */
[----:B-1----:R-:W-:Y:S02]  /*0150*/  USHF.L.U32 UR4, UR16, 0x7, URZ ;  /* 0x0000000710047899 */ /* 0x002fe4000800063f */
[----:B------:R-:W-:Y:S01]  /*0160*/  ULEA UR7, UR16, UR5, 0x18 ;  /* 0x0000000510077291 */ /* 0x000fe2000f8ec03f */
[----:B------:R-:W1:Y:S01]  /*0170*/  I2F.RP R0, R7 ;  /* 0x0000000700007306 */ /* 0x000e620000209400 */
[----:B------:R-:W-:Y:S01]  /*0180*/  ULOP3.LUT UR4, UR4, 0x180, URZ, 0xc0, !UPT ;  /* 0x0000018004047892 */ /* 0x000fe2000f8ec03f */
[----:B0-----:R-:W-:-:S06]  /*0190*/  IABS R11, R5 ;  /* 0x00000005000b7213 */ /* 0x001fcc0000000000 */
[----:B-1----:R-:W0:Y:S02]  /*01a0*/  MUFU.RCP R0, R0 ;  /* 0x0000000000007308 */ /* 0x002e240000001000 */
[----:B0-----:R-:W-:Y:S01]  /*01b0*/  VIADD R2, R0, 0xffffffe ;  /* 0x0ffffffe00027836 */ /* 0x001fe20000000000 */
[----:B------:R-:W-:-:S05]  /*01c0*/  IABS R0, R4 ;  /* 0x0000000400007213 */ /* 0x000fca0000000000 */
[----:B------:R0:W1:Y:S01]  /*01d0*/  F2I.FTZ.U32.TRUNC.NTZ R3, R2 ;  /* 0x0000000200037305 */ /* 0x000062000021f000 */
[----:B------:R-:W-:Y:S02]  /*01e0*/  IMAD.MOV R0, RZ, RZ, -R0 ;  /* 0x000000ffff007224 */ /* 0x000fe400078e0a00 */
[----:B0-----:R-:W-:Y:S02]  /*01f0*/  IMAD.MOV.U32 R2, RZ, RZ, RZ ;  /* 0x000000ffff027224 */ /* 0x001fe400078e00ff */
[----:B-1----:R-:W-:-:S04]  /*0200*/  IMAD.MOV R6, RZ, RZ, -R3 ;  /* 0x000000ffff067224 */ /* 0x002fc800078e0a03 */
[----:B------:R-:W-:-:S04]  /*0210*/  IMAD R9, R6, R7, RZ ;  /* 0x0000000706097224 */ /* 0x000fc800078e02ff */
[----:B------:R-:W-:-:S06]  /*0220*/  IMAD.HI.U32 R2, R3, R9, R2 ;  /* 0x0000000903027227 */ /* 0x000fcc00078e0002 */
[----:B------:R-:W-:-:S04]  /*0230*/  IMAD.HI.U32 R2, R2, R11, RZ ;  /* 0x0000000b02027227 */ /* 0x000fc800078e00ff */
[----:B------:R-:W-:-:S05]  /*0240*/  IMAD R0, R2, R0, R11 ;  /* 0x0000000002007224 */ /* 0x000fca00078e020b */
[----:B------:R-:W-:-:S13]  /*0250*/  ISETP.GT.U32.AND P1, PT, R7, R0, PT ;  /* 0x000000000700720c */ /* 0x000fda0003f24070 */
[----:B------:R-:W-:Y:S02]  /*0260*/  @!P1 IMAD.IADD R0, R0, 0x1, -R7 ;  /* 0x0000000100009824 */ /* 0x000fe400078e0a07 */
[----:B------:R-:W-:Y:S01]  /*0270*/  @!P1 VIADD R2, R2, 0x1 ;  /* 0x0000000102029836 */ /* 0x000fe20000000000 */
[----:B------:R-:W-:Y:S02]  /*0280*/  ISETP.NE.AND P1, PT, R4, RZ, PT ;  /* 0x000000ff0400720c */ /* 0x000fe40003f25270 */
[----:B------:R-:W-:Y:S02]  /*0290*/  ISETP.GE.U32.AND P0, PT, R0, R7, PT ;  /* 0x000000070000720c */ /* 0x000fe40003f06070 */
[----:B------:R-:W-:-:S04]  /*02a0*/  LOP3.LUT R0, R5, R4, RZ, 0x3c, !PT ;  /* 0x0000000405007212 */ /* 0x000fc800078e3cff */
[----:B------:R-:W-:Y:S01]  /*02b0*/  ISETP.GE.AND P2, PT, R0, RZ, PT ;  /* 0x000000ff0000720c */ /* 0x000fe20003f46270 */
[----:B------:R-:W-:-:S05]  /*02c0*/  VIADD R0, R64, 0x3f ;  /* 0x0000003f40007836 */ /* 0x000fca0000000000 */
[----:B------:R-:W-:Y:S01]  /*02d0*/  SHF.R.S32.HI R3, RZ, 0x1f, R0 ;  /* 0x0000001fff037819 */ /* 0x000fe20000011400 */
[----:B------:R-:W-:-:S03]  /*02e0*/  @P0 VIADD R2, R2, 0x1 ;  /* 0x0000000102020836 */ /* 0x000fc60000000000 */
[----:B------:R-:W-:-:S03]  /*02f0*/  LEA.HI R3, R3, R0, RZ, 0x6 ;  /* 0x0000000003037211 */ /* 0x000fc600078f30ff */
[----:B------:R-:W-:Y:S01]  /*0300*/  @!P2 IMAD.MOV R2, RZ, RZ, -R2 ;  /* 0x000000ffff02a224 */ /* 0x000fe200078e0a02 */
[----:B------:R-:W-:-:S05]  /*0310*/  @!P1 LOP3.LUT R2, RZ, R4, RZ, 0x33, !PT ;  /* 0x00000004ff029212 */ /* 0x000fca00078e33ff */
[----:B------:R-:W-:Y:S02]  /*0320*/  IMAD.SHL.U32 R6, R2, 0x8, RZ ;  /* 0x0000000802067824 */ /* 0x000fe400078e00ff */
[----:B------:R-:W-:-:S03]  /*0330*/  IMAD.MOV R2, RZ, RZ, -R2 ;  /* 0x000000ffff027224 */ /* 0x000fc600078e0a02 */
[----:B------:R-:W-:Y:S01]  /*0340*/  LEA.HI.SX32 R3, R3, -R6, 0x1a ;  /* 0x8000000603037211 */ /* 0x000fe200078fd2ff */
[----:B------:R-:W-:-:S03]  /*0350*/  IMAD R4, R4, R2, R5 ;  /* 0x0000000204047224 */ /* 0x000fc600078e0205 */
[----:B------:R-:W-:Y:S02]  /*0360*/  VIMNMX R11, R3, 0x8, PT ;  /* 0x00000008030b7848 */ /* 0x000fe40003fe0100 */
[----:B------:R-:W-:Y:S02]  /*0370*/  IABS R9, R4 ;  /* 0x0000000400097213 */ /* 0x000fe40000000000 */
[----:B------:R-:W-:-:S04]  /*0380*/  IABS R7, R11 ;  /* 0x0000000b00077213 */ /* 0x000fc80000000000 */
[----:B------:R-:W0:Y:S08]  /*0390*/  I2F.RP R0, R7 ;  /* 0x0000000700007306 */ /* 0x000e300000209400 */
[----:B0-----:R-:W0:Y:S02]  /*03a0*/  MUFU.RCP R0, R0 ;  /* 0x0000000000007308 */ /* 0x001e240000001000 */
[----:B0-----:R-:W-:-:S06]  /*03b0*/  VIADD R3, R0, 0xffffffe ;  /* 0x0ffffffe00037836 */ /* 0x001fcc0000000000 */
[----:B------:R-:W0:Y:S02]  /*03c0*/  F2I.FTZ.U32.TRUNC.NTZ R3, R3 ;  /* 0x0000000300037305 */ /* 0x000e24000021f000 */
[----:B0-----:R-:W-:-:S04]  /*03d0*/  IMAD.MOV R8, RZ, RZ, -R3 ;  /* 0x000000ffff087224 */ /* 0x001fc800078e0a03 */
[----:B------:R-:W-:Y:S01]  /*03e0*/  IMAD.MOV.U32 R2, RZ, RZ, R8 ;  /* 0x000000ffff027224 */ /* 0x000fe200078e0008 */
[----:B------:R-:W-:-:S03]  /*03f0*/  IABS R8, R11 ;  /* 0x0000000b00087213 */ /* 0x000fc60000000000 */
[----:B------:R-:W-:Y:S02]  /*0400*/  IMAD R5, R2, R7, RZ ;  /* 0x0000000702057224 */ /* 0x000fe400078e02ff */
[----:B------:R-:W-:Y:S02]  /*0410*/  IMAD.MOV.U32 R2, RZ, RZ, RZ ;  /* 0x000000ffff027224 */ /* 0x000fe400078e00ff */
[----:B------:R-:W-:Y:S02]  /*0420*/  IMAD.MOV R0, RZ, RZ, -R8 ;  /* 0x000000ffff007224 */ /* 0x000fe400078e0a08 */
[----:B------:R-:W-:Y:S01]  /*0430*/  IMAD.HI.U32 R2, R3, R5, R2 ;  /* 0x0000000503027227 */ /* 0x000fe200078e0002 */
[----:B------:R-:W-:-:S05]  /*0440*/  LOP3.LUT R3, R77, 0x3f, RZ, 0xc0, !PT ;  /* 0x0000003f4d037812 */ /* 0x000fca00078ec0ff */
        /* <DEDUP_REMOVED lines=8> */
[----:B------:R-:W-:-:S07]  /*04d0*/  ISETP.GE.AND P2, PT, R0, RZ, PT ;  /* 0x000000ff0000720c */ /* 0x000fce0003f46270 */
[----:B------:R-:W-:Y:S01]  /*04e0*/  @P0 VIADD R2, R2, 0x1 ;  /* 0x0000000102020836 */ /* 0x000fe20000000000 */
[----:B------:R-:W-:-:S05]  /*04f0*/  ISETP.GT.AND P0, PT, R74, 0x7f, PT ;  /* 0x0000007f4a00780c */ /* 0x000fca0003f04270 */
[----:B------:R-:W-:Y:S01]  /*0500*/  @!P2 IMAD.MOV R2, RZ, RZ, -R2 ;  /* 0x000000ffff02a224 */ /* 0x000fe200078e0a02 */
[----:B------:R-:W-:-:S05]  /*0510*/  @!P1 LOP3.LUT R2, RZ, R11, RZ, 0x33, !PT ;  /* 0x0000000bff029212 */ /* 0x000fca00078e33ff */
[----:B------:R-:W-:Y:S02]  /*0520*/  IMAD.MOV R0, RZ, RZ, -R2 ;  /* 0x000000ffff007224 */ /* 0x000fe400078e0a02 */
[----:B------:R-:W-:Y:S02]  /*0530*/  IMAD.SHL.U32 R13, R2, 0x200, RZ ;  /* 0x00000200020d7824 */ /* 0x000fe400078e00ff */
[----:B------:R-:W-:-:S04]  /*0540*/  IMAD R0, R11, R0, R4 ;  /* 0x000000000b007224 */ /* 0x000fc800078e0204 */
[----:B------:R-:W-:Y:S01]  /*0550*/  IMAD.IADD R0, R6, 0x1, R0 ;  /* 0x0000000106007824 */ /* 0x000fe200078e0200 */
[----:B------:R-:W-:-:S03]  /*0560*/  SHF.R.U32.HI R6, RZ, 0x6, R77 ;  /* 0x00000006ff067819 */ /* 0x000fc6000001164d */
[----:B------:R-:W-:Y:S01]  /*0570*/  IMAD R12, R0, 0x40, R3 ;  /* 0x00000040000c7824 */ /* 0x000fe200078e0203 */
[----:B------:R-:W-:-:S04]  /*0580*/  SGXT.U32 R6, R6, 0x1 ;  /* 0x000000010606781a */ /* 0x000fc80000000000 */
[----:B------:R0:W-:Y:S04]  /*0590*/  STL [R1+0x55c], R12 ;  /* 0x00055c0c01007387 */ /* 0x0001e80000100800 */
[----:B------:R0:W-:Y:S01]  /*05a0*/  STL [R1+0x568], R13 ;  /* 0x0005680d01007387 */ /* 0x0001e20000100800 */
[----:B------:R-:W-:Y:S05]  /*05b0*/  @P0 BRA `(.L_x_0) ;  /* 0x0000000000980947 */ /* 0x000fea0003800000 */
[C---:B------:R-:W-:Y:S01]  /*05c0*/  IMAD.SHL.U32 R0, R77.reuse, 0x10, RZ ;  /* 0x000000104d007824 */ /* 0x040fe200078e00ff */
[----:B------:R-:W-:Y:S01]  /*05d0*/  CS2R R24, SRZ ;  /* 0x0000000000187805 */ /* 0x000fe2000001ff00 */
[----:B------:R-:W-:Y:S01]  /*05e0*/  IMAD.SHL.U32 R2, R77, 0x80, RZ ;  /* 0x000000804d027824 */ /* 0x000fe200078e00ff */
[----:B------:R-:W-:Y:S02]  /*05f0*/  CS2R R26, SRZ ;  /* 0x00000000001a7805 */ /* 0x000fe4000001ff00 */
[----:B------:R-:W-:Y:S02]  /*0600*/  CS2R R28, SRZ ;  /* 0x00000000001c7805 */ /* 0x000fe4000001ff00 */
[----:B------:R-:W-:Y:S02]  /*0610*/  LOP3.LUT R0, R0, 0x70, RZ, 0xc0, !PT ;  /* 0x0000007000007812 */ /* 0x000fe400078ec0ff */
[----:B------:R-:W-:Y:S01]  /*0620*/  CS2R R30, SRZ ;  /* 0x00000000001e7805 */ /* 0x000fe2000001ff00 */
[----:B------:R1:W-:Y:S01]  /*0630*/  STL [R1+0x564], R2 ;  /* 0x0005640201007387 */ /* 0x0003e20000100800 */
[----:B------:R-:W-:-:S02]  /*0640*/  CS2R R32, SRZ ;  /* 0x0000000000207805 */ /* 0x000fc4000001ff00 */
[----:B------:R-:W-:Y:S02]  /*0650*/  CS2R R34, SRZ ;  /* 0x0000000000227805 */ /* 0x000fe4000001ff00 */
[----:B------:R-:W-:Y:S01]  /*0660*/  CS2R R36, SRZ ;  /* 0x0000000000247805 */ /* 0x000fe2000001ff00 */
[----:B------:R1:W-:Y:S01]  /*0670*/  STL [R1+0x560], R0 ;  /* 0x0005600001007387 */ /* 0x0003e20000100800 */
[----:B------:R-:W-:Y:S02]  /*0680*/  CS2R R38, SRZ ;  /* 0x0000000000267805 */ /* 0x000fe4000001ff00 */
[----:B------:R-:W-:Y:S02]  /*0690*/  CS2R R40, SRZ ;  /* 0x0000000000287805 */ /* 0x000fe4000001ff00 */
[----:B------:R-:W-:Y:S02]  /*06a0*/  CS2R R42, SRZ ;  /* 0x00000000002a7805 */ /* 0x000fe4000001ff00 */
[----:B------:R-:W-:-:S02]  /*06b0*/  CS2R R44, SRZ ;  /* 0x00000000002c7805 */ /* 0x000fc4000001ff00 */
[----:B------:R-:W-:Y:S02]  /*06c0*/  CS2R R46, SRZ ;  /* 0x00000000002e7805 */ /* 0x000fe4000001ff00 */
[----:B------:R-:W-:Y:S02]  /*06d0*/  CS2R R48, SRZ ;  /* 0x0000000000307805 */ /* 0x000fe4000001ff00 */
        /* <DEDUP_REMOVED lines=18> */
[----:B------:R-:W-:Y:S01]  /*0800*/  CS2R R86, SRZ ;  /* 0x0000000000567805 */ /* 0x000fe2000001ff00 */
[----:B-1----:R-:W-:Y:S06]  /*0810*/  BRA `(.L_x_1) ;  /* 0x0000014800647947 */ /* 0x002fec0003800000 */
.L_x_0:
[----:B------:R-:W-:Y:S01]  /*0820*/  IABS R9, R64 ;  /* 0x0000004000097213 */ /* 0x000fe20000000000 */
[----:B------:R-:W-:Y:S01]  /*0830*/  ULDC UR18, c[0x0][0x23c] ;  /* 0x00008f0000127ab9 */ /* 0x000fe20000000800 */
[----:B------:R-:W-:Y:S01]  /*0840*/  IABS R0, R65 ;  /* 0x0000004100007213 */ /* 0x000fe20000000000 */
[----:B------:R-:W-:Y:S01]  /*0850*/  ULDC.64 UR10, c[0x0][0x218] ;  /* 0x00008600000a7ab9 */ /* 0x000fe20000000a00 */
[----:B------:R-:W1:Y:S01]  /*0860*/  I2F.RP R7, R9 ;  /* 0x0000000900077306 */ /* 0x000e620000209400 */
[----:B------:R-:W-:Y:S01]  /*0870*/  ISETP.NE.AND P6, PT, R64, RZ, PT ;  /* 0x000000ff4000720c */ /* 0x000fe20003fc5270 */
[----:B------:R-:W-:Y:S01]  /*0880*/  ULDC UR17, c[0x0][0x238] ;  /* 0x00008e0000117ab9 */ /* 0x000fe20000000800 */
[----:B------:R-:W-:Y:S01]  /*0890*/  LOP3.LUT R91, R6, 0x7c, RZ, 0xfc, !PT ;  /* 0x0000007c065b7812 */ /* 0x000fe200078efcff */
[----:B------:R-:W-:Y:S01]  /*08a0*/  ULDC.64 UR8, c[0x0][0x210] ;  /* 0x0000840000087ab9 */ /* 0x000fe20000000a00 */
[----:B------:R-:W-:Y:S01]  /*08b0*/  IMAD R42, RZ, RZ, -UR17 ;  /* 0x80000011ff2a7e24 */ /* 0x000fe2000f8e02ff */
[----:B------:R-:W-:-:S02]  /*08c0*/  USHF.R.U32.HI UR14, URZ, 0x4, UR7 ;  /* 0x000000043f0e7899 */ /* 0x000fc40008011607 */
[----:B------:R-:W2:Y:S01]  /*08d0*/  I2F.RP R8, R0 ;  /* 0x0000000000087306 */ /* 0x000ea20000209400 */
[----:B------:R-:W-:Y:S01]  /*08e0*/  UMOV UR5, URZ ;  /* 0x0000003f00057c82 */ /* 0x000fe20008000000 */
[----:B------:R-:W-:Y:S01]  /*08f0*/  USGXT.U32 UR14, UR14, 0xe ;  /* 0x0000000e0e0e789a */ /* 0x000fe20008000000 */
[----:B------:R-:W-:-:S05]  /*0900*/  UMOV UR6, URZ ;  /* 0x0000003f00067c82 */ /* 0x000fca0008000000 */
[----:B-1----:R-:W1:Y:S08]  /*0910*/  MUFU.RCP R7, R7 ;  /* 0x0000000700077308 */ /* 0x002e700000001000 */
[----:B--2---:R-:W2:Y:S01]  /*0920*/  MUFU.RCP R8, R8 ;  /* 0x0000000800087308 */ /* 0x004ea20000001000 */
[----:B-1----:R-:W-:-:S07]  /*0930*/  VIADD R2, R7, 0xffffffe ;  /* 0x0ffffffe07027836 */ /* 0x002fce0000000000 */
[----:B------:R1:W3:Y:S01]  /*0940*/  F2I.FTZ.U32.TRUNC.NTZ R3, R2 ;  /* 0x0000000200037305 */ /* 0x0002e2000021f000 */
[----:B--2---:R-:W-:-:S07]  /*0950*/  VIADD R4, R8, 0xffffffe ;  /* 0x0ffffffe08047836 */ /* 0x004fce0000000000 */
[----:B------:R2:W4:Y:S01]  /*0960*/  F2I.FTZ.U32.TRUNC.NTZ R5, R4 ;  /* 0x0000000400057305 */ /* 0x000522000021f000 */
[----:B-1----:R-:W-:Y:S02]  /*0970*/  IMAD.MOV.U32 R2, RZ, RZ, RZ ;  /* 0x000000ffff027224 */ /* 0x002fe400078e00ff */
[----:B---3--:R-:W-:Y:S02]  /*0980*/  IMAD.MOV R10, RZ, RZ, -R3 ;  /* 0x000000ffff0a7224 */ /* 0x008fe400078e0a03 */
[----:B--2---:R-:W-:Y:S02]  /*0990*/  IMAD.MOV.U32 R4, RZ, RZ, RZ ;  /* 0x000000ffff047224 */ /* 0x004fe400078e00ff */
[----:B------:R-:W-:Y:S01]  /*09a0*/  IMAD R11, R10, R9, RZ ;  /* 0x000000090a0b7224 */ /* 0x000fe200078e02ff */
[----:B------:R-:W-:-:S03]  /*09b0*/  IABS R10, R12 ;  /* 0x0000000c000a7213 */ /* 0x000fc60000000000 */
[----:B------:R-:W-:-:S04]  /*09c0*/  IMAD.HI.U32 R3, R3, R11, R2 ;  /* 0x0000000b03037227 */ /* 0x000fc800078e0002 */
[----:B----4-:R-:W-:Y:S02]  /*09d0*/  IMAD.MOV R7, RZ, RZ, -R5 ;  /* 0x000000ffff077224 */ /* 0x010fe400078e0a05 */
[----:B------:R-:W-:-:S04]  /*09e0*/  IMAD.HI.U32 R3, R3, R10, RZ ;  /* 0x0000000a03037227 */ /* 0x000fc800078e00ff */
[----:B------:R-:W-:Y:S01]  /*09f0*/  IMAD.MOV R2, RZ, RZ, -R3 ;  /* 0x000000ffff027224 */ /* 0x000fe200078e0a03 */
[----:B------:R-:W-:Y:S01]  /*0a00*/  SHF.R.S32.HI R3, RZ, 0x1f, R74 ;  /* 0x0000001fff037819 */ /* 0x000fe2000001144a */
[----:B------:R-:W-:Y:S02]  /*0a10*/  IMAD R7, R7, R0, RZ ;  /* 0x0000000007077224 */ /* 0x000fe400078e02ff */
[----:B------:R-:W-:Y:S01]  /*0a20*/  IMAD R2, R9, R2, R10 ;  /* 0x0000000209027224 */ /* 0x000fe200078e020a */
[----:B------:R-:W-:Y:S01]  /*0a30*/  LEA.HI R74, R3, R74, RZ, 0x7 ;  /* 0x0000004a034a7211 */ /* 0x000fe200078f38ff */
[----:B------:R-:W-:Y:S01]  /*0a40*/  IMAD.HI.U32 R4, R5, R7, R4 ;  /* 0x0000000705047227 */ /* 0x000fe200078e0004 */
[----:B------:R-:W-:Y:S01]  /*0a50*/  LOP3.LUT R3, R13, UR4, RZ, 0xfc, !PT ;  /* 0x000000040d037c12 */ /* 0x000fe2000f8efcff */
[----:B------:R-:W-:Y:S01]  /*0a60*/  ULDC UR4, c[0x0][0x234] ;  /* 0x00008d0000047ab9 */ /* 0x000fe20000000800 */
[----:B------:R-:W-:Y:S02]  /*0a70*/  ISETP.GT.U32.AND P1, PT, R9, R2, PT ;  /* 0x000000020900720c */ /* 0x000fe40003f24070 */
[----:B------:R-:W-:-:S02]  /*0a80*/  IABS R17, R3 ;  /* 0x0000000300117213 */ /* 0x000fc40000000000 */
[C---:B------:R-:W-:Y:S02]  /*0a90*/  LOP3.LUT R5, R3.reuse, 0x7f, RZ, 0xfc, !PT ;  /* 0x0000007f03057812 */ /* 0x040fe400078efcff */
[----:B------:R-:W-:Y:S02]  /*0aa0*/  LOP3.LUT R7, R3, 0x7e, RZ, 0xfc, !PT ;  /* 0x0000007e03077812 */ /* 0x000fe400078efcff */
[----:B------:R-:W-:Y:S02]  /*0ab0*/  ISETP.GE.AND P0, PT, R5, RZ, PT ;  /* 0x000000ff0500720c */ /* 0x000fe40003f06270 */
[----:B------:R-:W-:Y:S01]  /*0ac0*/  IABS R11, R5 ;  /* 0x00000005000b7213 */ /* 0x000fe20000000000 */
[----:B------:R-:W-:Y:S01]  /*0ad0*/  IMAD.HI.U32 R5, R4, R17, RZ ;  /* 0x0000001104057227 */ /* 0x000fe200078e00ff */
[----:B0-----:R-:W-:Y:S02]  /*0ae0*/  IABS R13, R7 ;  /* 0x00000007000d7213 */ /* 0x001fe40000000000 */
[----:B------:R-:W-:Y:S01]  /*0af0*/  ISETP.GE.AND P5, PT, R7, RZ, PT ;  /* 0x000000ff0700720c */ /* 0x000fe20003fa6270 */
[----:B------:R-:W-:Y:S01]  /*0b00*/  @!P1 IMAD.IADD R2, R2, 0x1, -R9 ;  /* 0x0000000102029824 */ /* 0x000fe200078e0a09 */
[----:B------:R-:W-:Y:S01]  /*0b10*/  ISETP.GE.AND P1, PT, R12, RZ, PT ;  /* 0x000000ff0c00720c */ /* 0x000fe20003f26270 */
[----:B------:R-:W-:Y:S01]  /*0b20*/  IMAD.MOV R14, RZ, RZ, -R5 ;  /* 0x000000ffff0e7224 */ /* 0x000fe200078e0a05 */
[----:B------:R-:W-:Y:S01]  /*0b30*/  LOP3.LUT R8, R3, 0x7d, RZ, 0xfc, !PT ;  /* 0x0000007d03087812 */ /* 0x000fe200078efcff */
[----:B------:R-:W-:Y:S01]  /*0b40*/  IMAD.HI.U32 R5, R4, R11, RZ ;  /* 0x0000000b04057227 */ /* 0x000fe200078e00ff */
[----:B------:R-:W-:-:S02]  /*0b50*/  ISETP.GT.U32.AND P4, PT, R9, R2, PT ;  /* 0x000000020900720c */ /* 0x000fc40003f84070 */
[----:B------:R-:W-:Y:S01]  /*0b60*/  IABS R15, R8 ;  /* 0x00000008000f7213 */ /* 0x000fe20000000000 */
[----:B------:R-:W-:Y:S01]  /*0b70*/  IMAD R14, R0, R14, R17 ;  /* 0x0000000e000e7224 */ /* 0x000fe200078e0211 */
[----:B------:R-:W-:Y:S01]  /*0b80*/  ISETP.GE.AND P2, PT, R8, RZ, PT ;  /* 0x000000ff0800720c */ /* 0x000fe20003f46270 */
[----:B------:R-:W-:Y:S01]  /*0b90*/  IMAD.MOV R5, RZ, RZ, -R5 ;  /* 0x000000ffff057224 */ /* 0x000fe200078e0a05 */
[C---:B------:R-:W-:Y:S01]  /*0ba0*/  LOP3.LUT R19, R3.reuse, 0x79, RZ, 0xfc, !PT ;  /* 0x0000007903137812 */ /* 0x040fe200078efcff */
[----:B------:R-:W-:Y:S01]  /*0bb0*/  IMAD.HI.U32 R7, R4, R13, RZ ;  /* 0x0000000d04077227 */ /* 0x000fe200078e00ff */
[C---:B------:R-:W-:Y:S02]  /*0bc0*/  ISETP.GT.U32.AND P3, PT, R0.reuse, R14, PT ;  /* 0x0000000e0000720c */ /* 0x040fe40003f64070 */
[C---:B------:R-:W-:Y:S01]  /*0bd0*/  LOP3.LUT R17, R3.reuse, 0x7a, RZ, 0xfc, !PT ;  /* 0x0000007a03117812 */ /* 0x040fe200078efcff */
[----:B------:R-:W-:Y:S01]  /*0be0*/  IMAD R12, R0, R5, R11 ;  /* 0x00000005000c7224 */ /* 0x000fe200078e020b */
[C---:B------:R-:W-:Y:S01]  /*0bf0*/  LOP3.LUT R5, R3.reuse, 0x7c, RZ, 0xfc, !PT ;  /* 0x0000007c03057812 */ /* 0x040fe200078efcff */
[----:B------:R-:W-:Y:S01]  /*0c00*/  @!P4 IMAD.IADD R2, R2, 0x1, -R9 ;  /* 0x000000010202c824 */ /* 0x000fe200078e0a09 */
[----:B------:R-:W-:Y:S01]  /*0c10*/  IABS R11, R17 ;  /* 0x00000011000b7213 */ /* 0x000fe20000000000 */
[----:B------:R-:W-:Y:S01]  /*0c20*/  IMAD.MOV R7, RZ, RZ, -R7 ;  /* 0x000000ffff077224 */ /* 0x000fe200078e0a07 */
[----:B------:R-:W-:Y:S01]  /*0c30*/  ISETP.GT.U32.AND P4, PT, R0, R12, PT ;  /* 0x0000000c0000720c */ /* 0x000fe20003f84070 */
[----:B------:R-:W-:Y:S01]  /*0c40*/  IMAD.HI.U32 R8, R4, R15, RZ ;  /* 0x0000000f04087227 */ /* 0x000fe200078e00ff */
[----:B------:R-:W-:-:S02]  /*0c50*/  LOP3.LUT R21, R3, 0x78, RZ, 0xfc, !PT ;  /* 0x0000007803157812 */ /* 0x000fc400078efcff */
[----:B------:R-:W-:Y:S01]  /*0c60*/  LOP3.LUT R23, R3, 0x6d, RZ, 0xfc, !PT ;  /* 0x0000006d03177812 */ /* 0x000fe200078efcff */
[----:B------:R-:W-:Y:S01]  /*0c70*/  IMAD R10, R0, R7, R13 ;  /* 0x00000007000a7224 */ /* 0x000fe200078e020d */
[----:B------:R-:W-:Y:S01]  /*0c80*/  IABS R7, R5 ;  /* 0x0000000500077213 */ /* 0x000fe20000000000 */
[----:B------:R-:W-:Y:S01]  /*0c90*/  @!P3 IMAD.IADD R14, R14, 0x1, -R0 ;  /* 0x000000010e0eb824 */ /* 0x000fe200078e0a00 */
[----:B------:R-:W-:Y:S01]  /*0ca0*/  IABS R13, R19 ;  /* 0x00000013000d7213 */ /* 0x000fe20000000000 */
[----:B------:R-:W-:Y:S01]  /*0cb0*/  @!P1 IMAD.MOV R2, RZ, RZ, -R2 ;  /* 0x000000ffff029224 */ /* 0x000fe200078e0a02 */
[----:B------:R-:W-:Y:S01]  /*0cc0*/  @!P6 LOP3.LUT R2, RZ, R64, RZ, 0x33, !PT ;  /* 0x00000040ff02e212 */ /* 0x000fe200078e33ff */
[----:B------:R-:W-:Y:S01]  /*0cd0*/  IMAD.MOV R8, RZ, RZ, -R8 ;  /* 0x000000ffff087224 */ /* 0x000fe200078e0a08 */
[----:B------:R-:W-:Y:S01]  /*0ce0*/  ISETP.GT.U32.AND P3, PT, R0, R14, PT ;  /* 0x0000000e0000720c */ /* 0x000fe20003f64070 */
[----:B------:R-:W-:Y:S01]  /*0cf0*/  @!P4 IMAD.IADD R12, R12, 0x1, -R0 ;  /* 0x000000010c0cc824 */ /* 0x000fe200078e0a00 */
[C---:B------:R-:W-:Y:S01]  /*0d00*/  ISETP.GT.U32.AND P4, PT, R0.reuse, R10, PT ;  /* 0x0000000a0000720c */ /* 0x040fe20003f84070 */
[----:B------:R-:W-:Y:S01]  /*0d10*/  IMAD R16, R0, R8, R15 ;  /* 0x0000000800107224 */ /* 0x000fe200078e020f */
[----:B------:R-:W-:Y:S01]  /*0d20*/  ISETP.GE.AND P1, PT, R5, RZ, PT ;  /* 0x000000ff0500720c */ /* 0x000fe20003f26270 */
[----:B------:R-:W-:Y:S01]  /*0d30*/  IMAD.HI.U32 R5, R4, R7, RZ ;  /* 0x0000000704057227 */ /* 0x000fe200078e00ff */
[----:B------:R-:W-:-:S02]  /*0d40*/  ISETP.GT.U32.AND P6, PT, R0, R12, PT ;  /* 0x0000000c0000720c */ /* 0x000fc40003fc4070 */
[C---:B------:R-:W-:Y:S01]  /*0d50*/  LOP3.LUT R15, R3.reuse, 0x7b, RZ, 0xfc, !PT ;  /* 0x0000007b030f7812 */ /* 0x040fe200078efcff */
[----:B------:R-:W-:Y:S01]  /*0d60*/  IMAD.MOV R5, RZ, RZ, -R5 ;  /* 0x000000ffff057224 */ /* 0x000fe200078e0a05 */
[C---:B------:R-:W-:Y:S01]  /*0d70*/  LOP3.LUT R24, R3.reuse, 0x69, RZ, 0xfc, !PT ;  /* 0x0000006903187812 */ /* 0x040fe200078efcff */
[----:B------:R-:W-:Y:S01]  /*0d80*/  IMAD.HI.U32 R8, R4, R13, RZ ;  /* 0x0000000d04087227 */ /* 0x000fe200078e00ff */
[----:B------:R-:W-:Y:S02]  /*0d90*/  IABS R9, R15 ;  /* 0x0000000f00097213 */ /* 0x000fe40000000000 */
[C---:B------:R-:W-:Y:S01]  /*0da0*/  LOP3.LUT R25, R3.reuse, 0x3f, RZ, 0xfc, !PT ;  /* 0x0000003f03197812 */ /* 0x040fe200078efcff */
[--C-:B------:R-:W-:Y:S01]  /*0db0*/  @!P3 IMAD.IADD R14, R14, 0x1, -R0.reuse ;  /* 0x000000010e0eb824 */ /* 0x100fe200078e0a00 */
[----:B------:R-:W-:Y:S01]  /*0dc0*/  ISETP.GT.U32.AND P3, PT, R0, R16, PT ;  /* 0x000000100000720c */ /* 0x000fe20003f64070 */
[--C-:B------:R-:W-:Y:S01]  /*0dd0*/  @!P4 IMAD.IADD R10, R10, 0x1, -R0.reuse ;  /* 0x000000010a0ac824 */ /* 0x100fe200078e0a00 */
[----:B------:R-:W-:Y:S01]  /*0de0*/  LOP3.LUT R26, R3, 0x2, RZ, 0xfc, !PT ;  /* 0x00000002031a7812 */ /* 0x000fe200078efcff */
[----:B------:R-:W-:-:S02]  /*0df0*/  @!P6 IMAD.IADD R12, R12, 0x1, -R0 ;  /* 0x000000010c0ce824 */ /* 0x000fc400078e0a00 */
[C---:B------:R-:W-:Y:S01]  /*0e00*/  IMAD R20, R0.reuse, R5, R7 ;  /* 0x0000000500147224 */ /* 0x040fe200078e0207 */
[----:B------:R-:W-:Y:S01]  /*0e10*/  ISETP.GT.U32.AND P6, PT, R0, R10, PT ;  /* 0x0000000a0000720c */ /* 0x000fe20003fc4070 */
[----:B------:R-:W-:-:S03]  /*0e20*/  IMAD.HI.U32 R5, R4, R9, RZ ;  /* 0x0000000904057227 */ /* 0x000fc600078e00ff */
[----:B------:R-:W-:Y:S01]  /*0e30*/  ISETP.GT.U32.AND P4, PT, R0, R20, PT ;  /* 0x000000140000720c */ /* 0x000fe20003f84070 */
[----:B------:R-:W-:Y:S02]  /*0e40*/  IMAD.MOV R8, RZ, RZ, -R8 ;  /* 0x000000ffff087224 */ /* 0x000fe400078e0a08 */
[----:B------:R-:W-:Y:S01]  /*0e50*/  @!P3 IMAD.IADD R16, R16, 0x1, -R0 ;  /* 0x000000011010b824 */ /* 0x000fe200078e0a00 */
[----:B------:R-:W-:Y:S01]  /*0e60*/  ISETP.GE.AND P3, PT, R3, RZ, PT ;  /* 0x000000ff0300720c */ /* 0x000fe20003f66270 */
[----:B------:R-:W-:-:S04]  /*0e70*/  IMAD.HI.U32 R7, R4, R11, RZ ;  /* 0x0000000b04077227 */ /* 0x000fc800078e00ff */
[--C-:B------:R-:W-:Y:S01]  /*0e80*/  @!P6 IMAD.IADD R10, R10, 0x1, -R0.reuse ;  /* 0x000000010a0ae824 */ /* 0x100fe200078e0a00 */
[C---:B------:R-:W-:Y:S01]  /*0e90*/  ISETP.GT.U32.AND P6, PT, R0.reuse, R16, PT ;  /* 0x000000100000720c */ /* 0x040fe20003fc4070 */
[----:B------:R-:W-:Y:S02]  /*0ea0*/  IMAD.MOV R5, RZ, RZ, -R5 ;  /* 0x000000ffff057224 */ /* 0x000fe400078e0a05 */
[C---:B------:R-:W-:Y:S01]  /*0eb0*/  IMAD R66, R0.reuse, R8, R13 ;  /* 0x0000000800427224 */ /* 0x040fe200078e020d */
[C---:B------:R-:W-:Y:S01]  /*0ec0*/  LOP3.LUT R8, R3.reuse, 0x77, RZ, 0xfc, !PT ;  /* 0x0000007703087812 */ /* 0x040fe200078efcff */
[----:B------:R-:W-:Y:S01]  /*0ed0*/  IMAD.MOV R7, RZ, RZ, -R7 ;  /* 0x000000ffff077224 */ /* 0x000fe200078e0a07 */
[----:B------:R-:W-:Y:S01]  /*0ee0*/  LOP3.LUT R13, R3, 0x76, RZ, 0xfc, !PT ;  /* 0x00000076030d7812 */ /* 0x000fe200078efcff */
[----:B------:R-:W-:Y:S01]  /*0ef0*/  IMAD R18, R0, R5, R9 ;  /* 0x0000000500127224 */ /* 0x000fe200078e0209 */
[----:B------:R-:W-:Y:S01]  /*0f00*/  IABS R9, R8 ;  /* 0x0000000800097213 */ /* 0x000fe20000000000 */
[----:B------:R-:W-:-:S02]  /*0f10*/  @!P4 IMAD.IADD R20, R20, 0x1, -R0 ;  /* 0x000000011414c824 */ /* 0x000fc400078e0a00 */
[----:B------:R-:W-:Y:S01]  /*0f20*/  IMAD R22, R0, R7, R11 ;  /* 0x0000000700167224 */ /* 0x000fe200078e020b */
[----:B------:R-:W-:Y:S01]  /*0f30*/  IABS R7, R21 ;  /* 0x0000001500077213 */ /* 0x000fe20000000000 */
[----:B------:R-:W-:Y:S01]  /*0f40*/  @!P6 IMAD.IADD R16, R16, 0x1, -R0 ;  /* 0x000000011010e824 */ /* 0x000fe200078e0a00 */
[C---:B------:R-:W-:Y:S01]  /*0f50*/  ISETP.GT.U32.AND P6, PT, R0.reuse, R66, PT ;  /* 0x000000420000720c */ /* 0x040fe20003fc4070 */
[----:B------:R-:W-:Y:S01]  /*0f60*/  @!P3 IMAD.MOV R14, RZ, RZ, -R14 ;  /* 0x000000ffff0eb224 */ /* 0x000fe200078e0a0e */
[C---:B------:R-:W-:Y:S01]  /*0f70*/  ISETP.GT.U32.AND P3, PT, R0.reuse, R20, PT ;  /* 0x000000140000720c */ /* 0x040fe20003f64070 */
[----:B------:R-:W-:Y:S01]  /*0f80*/  @!P0 IMAD.MOV R12, RZ, RZ, -R12 ;  /* 0x000000ffff0c8224 */ /* 0x000fe200078e0a0c */
[----:B------:R-:W-:Y:S01]  /*0f90*/  ISETP.GT.U32.AND P4, PT, R0, R18, PT ;  /* 0x000000120000720c */ /* 0x000fe20003f84070 */
[----:B------:R-:W-:Y:S01]  /*0fa0*/  IMAD.HI.U32 R5, R4, R7, RZ ;  /* 0x0000000704057227 */ /* 0x000fe200078e00ff */
[----:B------:R-:W-:-:S03]  /*0fb0*/  ISETP.GT.U32.AND P0, PT, R0, R22, PT ;  /* 0x000000160000720c */ /* 0x000fc60003f04070 */
[----:B------:R-:W-:Y:S02]  /*0fc0*/  IMAD.MOV R68, RZ, RZ, -R5 ;  /* 0x000000ffff447224 */ /* 0x000fe400078e0a05 */
[----:B------:R-:W-:Y:S02]  /*0fd0*/  @!P2 IMAD.MOV R16, RZ, RZ, -R16 ;  /* 0x000000ffff10a224 */ /* 0x000fe400078e0a10 */
[--C-:B------:R-:W-:Y:S02]  /*0fe0*/  @!P6 IMAD.IADD R66, R66, 0x1, -R0.reuse ;  /* 0x000000014242e824 */ /* 0x100fe400078e0a00 */
[--C-:B------:R-:W-:Y:S01]  /*0ff0*/  @!P3 IMAD.IADD R20, R20, 0x1, -R0.reuse ;  /* 0x000000011414b824 */ /* 0x100fe200078e0a00 */
[----:B------:R-:W-:Y:S01]  /*1000*/  ISETP.GE.AND P3, PT, R17, RZ, PT ;  /* 0x000000ff1100720c */ /* 0x000fe20003f66270 */
[--C-:B------:R-:W-:Y:S01]  /*1010*/  @!P4 IMAD.IADD R18, R18, 0x1, -R0.reuse ;  /* 0x000000011212c824 */ /* 0x100fe200078e0a00 */
[C---:B------:R-:W-:Y:S01]  /*1020*/  ISETP.GT.U32.AND P2, PT, R0.reuse, R66, PT ;  /* 0x000000420000720c */ /* 0x040fe20003f44070 */
[----:B------:R-:W-:Y:S01]  /*1030*/  IMAD R68, R0, R68, R7 ;  /* 0x0000004400447224 */ /* 0x000fe200078e0207 */
[----:B------:R-:W-:Y:S01]  /*1040*/  ISETP.GE.AND P4, PT, R19, RZ, PT ;  /* 0x000000ff1300720c */ /* 0x000fe20003f86270 */
[----:B------:R-:W-:Y:S01]  /*1050*/  @!P0 IMAD.IADD R22, R22, 0x1, -R0 ;  /* 0x0000000116168824 */ /* 0x000fe200078e0a00 */
[C---:B------:R-:W-:Y:S01]  /*1060*/  ISETP.GT.U32.AND P0, PT, R0.reuse, R18, PT ;  /* 0x000000120000720c */ /* 0x040fe20003f04070 */
[----:B------:R-:W-:Y:S01]  /*1070*/  @!P1 IMAD.MOV R20, RZ, RZ, -R20 ;  /* 0x000000ffff149224 */ /* 0x000fe200078e0a14 */
[----:B------:R-:W-:Y:S01]  /*1080*/  ISETP.GT.U32.AND P1, PT, R0, R68, PT ;  /* 0x000000440000720c */ /* 0x000fe20003f24070 */
[----:B------:R-:W-:Y:S01]  /*1090*/  IMAD.HI.U32 R5, R4, R9, RZ ;  /* 0x0000000904057227 */ /* 0x000fe200078e00ff */
[----:B------:R-:W-:-:S02]  /*10a0*/  ISETP.GT.U32.AND P6, PT, R0, R22, PT ;  /* 0x000000160000720c */ /* 0x000fc40003fc4070 */
[----:B------:R-:W-:Y:S01]  /*10b0*/  LOP3.LUT R17, R3, 0x71, RZ, 0xfc, !PT ;  /* 0x0000007103117812 */ /* 0x000fe200078efcff */
[----:B------:R-:W-:Y:S01]  /*10c0*/  @!P5 IMAD.MOV R10, RZ, RZ, -R10 ;  /* 0x000000ffff0ad224 */ /* 0x000fe200078e0a0a */
[----:B------:R-:W-:Y:S01]  /*10d0*/  ISETP.GE.AND P5, PT, R15, RZ, PT ;  /* 0x000000ff0f00720c */ /* 0x000fe20003fa6270 */
[----:B------:R-:W-:Y:S01]  /*10e0*/  IMAD.MOV R5, RZ, RZ, -R5 ;  /* 0x000000ffff057224 */ /* 0x000fe200078e0a05 */
[C---:B------:R-:W-:Y:S01]  /*10f0*/  LOP3.LUT R15, R3.reuse, 0x75, RZ, 0xfc, !PT ;  /* 0x00000075030f7812 */ /* 0x040fe200078efcff */
[--C-:B------:R-:W-:Y:S01]  /*1100*/  @!P2 IMAD.IADD R66, R66, 0x1, -R0.reuse ;  /* 0x000000014242a824 */ /* 0x100fe200078e0a00 */
[----:B------:R-:W-:Y:S01]  /*1110*/  ISETP.GE.AND P2, PT, R8, RZ, PT ;  /* 0x000000ff0800720c */ /* 0x000fe20003f46270 */
[----:B------:R-:W-:Y:S01]  /*1120*/  IMAD R70, R0, R5, R9 ;  /* 0x0000000500467224 */ /* 0x000fe200078e0209 */
[----:B------:R-:W-:Y:S01]  /*1130*/  IABS R9, R13 ;  /* 0x0000000d00097213 */ /* 0x000fe20000000000 */
[--C-:B------:R-:W-:Y:S01]  /*1140*/  @!P0 IMAD.IADD R18, R18, 0x1, -R0.reuse ;  /* 0x0000000112128824 */ /* 0x100fe200078e0a00 */
[----:B------:R-:W-:Y:S01]  /*1150*/  LOP3.LUT R8, R3, 0x74, RZ, 0xfc, !PT ;  /* 0x0000007403087812 */ /* 0x000fe200078efcff */
[----:B------:R-:W-:Y:S01]  /*1160*/  @!P1 IMAD.IADD R68, R68, 0x1, -R0 ;  /* 0x0000000144449824 */ /* 0x000fe200078e0a00 */
[----:B------:R-:W-:Y:S01]  /*1170*/  ISETP.GE.AND P1, PT, R13, RZ, PT ;  /* 0x000000ff0d00720c */ /* 0x000fe20003f26270 */
[----:B------:R-:W-:Y:S01]  /*1180*/  IMAD.HI.U32 R5, R4, R9, RZ ;  /* 0x0000000904057227 */ /* 0x000fe200078e00ff */
[----:B------:R-:W-:-:S02]  /*1190*/  IABS R13, R8 ;  /* 0x00000008000d7213 */ /* 0x000fc40000000000 */
[----:B------:R-:W-:Y:S01]  /*11a0*/  ISETP.GE.AND P0, PT, R21, RZ, PT ;  /* 0x000000ff1500720c */ /* 0x000fe20003f06270 */
[----:B------:R-:W-:Y:S01]  /*11b0*/  @!P6 IMAD.IADD R22, R22, 0x1, -R0 ;  /* 0x000000011616e824 */ /* 0x000fe200078e0a00 */
[C---:B------:R-:W-:Y:S01]  /*11c0*/  ISETP.GT.U32.AND P6, PT, R0.reuse, R70, PT ;  /* 0x000000460000720c */ /* 0x040fe20003fc4070 */
[----:B------:R-:W-:Y:S01]  /*11d0*/  @!P5 IMAD.MOV R18, RZ, RZ, -R18 ;  /* 0x000000ffff12d224 */ /* 0x000fe200078e0a12 */
[C---:B------:R-:W-:Y:S01]  /*11e0*/  ISETP.GT.U32.AND P5, PT, R0.reuse, R68, PT ;  /* 0x000000440000720c */ /* 0x040fe20003fa4070 */
[----:B------:R-:W-:Y:S01]  /*11f0*/  IMAD.MOV R5, RZ, RZ, -R5 ;  /* 0x000000ffff057224 */ /* 0x000fe200078e0a05 */
[----:B------:R-:W-:Y:S01]  /*1200*/  IABS R11, R15 ;  /* 0x0000000f000b7213 */ /* 0x000fe20000000000 */
[----:B------:R-:W-:Y:S01]  /*1210*/  @!P4 IMAD.MOV R66, RZ, RZ, -R66 ;  /* 0x000000ffff42c224 */ /* 0x000fe200078e0a42 */
[----:B------:R-:W-:Y:S01]  /*1220*/  ISETP.GE.AND P4, PT, R15, RZ, PT ;  /* 0x000000ff0f00720c */ /* 0x000fe20003f86270 */
[----:B------:R-:W-:Y:S01]  /*1230*/  IMAD R78, R0, R5, R9 ;  /* 0x00000005004e7224 */ /* 0x000fe200078e0209 */
[C---:B------:R-:W-:Y:S01]  /*1240*/  LOP3.LUT R15, R3.reuse, 0x72, RZ, 0xfc, !PT ;  /* 0x00000072030f7812 */ /* 0x040fe200078efcff */
[----:B------:R-:W-:Y:S01]  /*1250*/  IMAD.HI.U32 R5, R4, R13, RZ ;  /* 0x0000000d04057227 */ /* 0x000fe200078e00ff */
[----:B------:R-:W-:-:S02]  /*1260*/  LOP3.LUT R19, R3, 0x6f, RZ, 0xfc, !PT ;  /* 0x0000006f03137812 */ /* 0x000fc400078efcff */
[----:B------:R-:W-:Y:S01]  /*1270*/  LOP3.LUT R21, R3, 0x6e, RZ, 0xfc, !PT ;  /* 0x0000006e03157812 */ /* 0x000fe200078efcff */
[----:B------:R-:W-:Y:S02]  /*1280*/  IMAD.MOV R5, RZ, RZ, -R5 ;  /* 0x000000ffff057224 */ /* 0x000fe400078e0a05 */
[--C-:B------:R-:W-:Y:S02]  /*1290*/  @!P6 IMAD.IADD R70, R70, 0x1, -R0.reuse ;  /* 0x000000014646e824 */ /* 0x100fe400078e0a00 */
[----:B------:R-:W-:Y:S02]  /*12a0*/  @!P5 IMAD.IADD R68, R68, 0x1, -R0 ;  /* 0x000000014444d824 */ /* 0x000fe400078e0a00 */
[C---:B------:R-:W-:Y:S01]  /*12b0*/  IMAD R80, R0.reuse, R5, R13 ;  /* 0x0000000500507224 */ /* 0x040fe200078e020d */
[----:B------:R-:W-:Y:S01]  /*12c0*/  ISETP.GT.U32.AND P6, PT, R0, R70, PT ;  /* 0x000000460000720c */ /* 0x000fe20003fc4070 */
[----:B------:R-:W-:Y:S01]  /*12d0*/  @!P0 IMAD.MOV R68, RZ, RZ, -R68 ;  /* 0x000000ffff448224 */ /* 0x000fe200078e0a44 */
[----:B------:R-:W-:Y:S01]  /*12e0*/  IABS R13, R17 ;  /* 0x00000011000d7213 */ /* 0x000fe20000000000 */
[----:B------:R-:W-:Y:S01]  /*12f0*/  IMAD.HI.U32 R7, R4, R11, RZ ;  /* 0x0000000b04077227 */ /* 0x000fe200078e00ff */
[----:B------:R-:W-:-:S03]  /*1300*/  ISETP.GT.U32.AND P0, PT, R0, R80, PT ;  /* 0x000000500000720c */ /* 0x000fc60003f04070 */
[----:B------:R-:W-:Y:S02]  /*1310*/  IMAD.MOV R7, RZ, RZ, -R7 ;  /* 0x000000ffff077224 */ /* 0x000fe400078e0a07 */
[----:B------:R-:W-:Y:S01]  /*1320*/  @!P3 IMAD.MOV R22, RZ, RZ, -R22 ;  /* 0x000000ffff16b224 */ /* 0x000fe200078e0a16 */
[C---:B------:R-:W-:Y:S01]  /*1330*/  ISETP.GT.U32.AND P3, PT, R0.reuse, R78, PT ;  /* 0x0000004e0000720c */ /* 0x040fe20003f64070 */
[----:B------:R-:W-:Y:S01]  /*1340*/  IMAD R76, R0, R7, R11 ;  /* 0x00000007004c7224 */ /* 0x000fe200078e020b */
[----:B------:R-:W-:Y:S01]  /*1350*/  LOP3.LUT R7, R3, 0x73, RZ, 0xfc, !PT ;  /* 0x0000007303077812 */ /* 0x000fe200078efcff */
[--C-:B------:R-:W-:Y:S01]  /*1360*/  @!P6 IMAD.IADD R70, R70, 0x1, -R0.reuse ;  /* 0x000000014646e824 */ /* 0x100fe200078e0a00 */
[----:B------:R-:W-:Y:S01]  /*1370*/  IABS R11, R15 ;  /* 0x0000000f000b7213 */ /* 0x000fe20000000000 */
[----:B------:R-:W-:Y:S01]  /*1380*/  IMAD R73, R2, UR4, RZ ;  /* 0x0000000402497c24 */ /* 0x000fe2000f8e02ff */
[----:B------:R-:W-:Y:S01]  /*1390*/  ISETP.GT.U32.AND P5, PT, R0, R76, PT ;  /* 0x0000004c0000720c */ /* 0x000fe20003fa4070 */
[----:B------:R-:W-:Y:S01]  /*13a0*/  @!P0 IMAD.IADD R80, R80, 0x1, -R0 ;  /* 0x0000000150508824 */ /* 0x000fe200078e0a00 */
[----:B------:R-:W-:Y:S01]  /*13b0*/  IABS R9, R7 ;  /* 0x0000000700097213 */ /* 0x000fe20000000000 */
[----:B------:R-:W-:Y:S01]  /*13c0*/  @!P2 IMAD.MOV R70, RZ, RZ, -R70 ;  /* 0x000000ffff46a224 */ /* 0x000fe200078e0a46 */
[----:B------:R-:W-:Y:S01]  /*13d0*/  ISETP.GE.AND P2, PT, R7, RZ, PT ;  /* 0x000000ff0700720c */ /* 0x000fe20003f46270 */
[----:B------:R-:W-:Y:S01]  /*13e0*/  IMAD.HI.U32 R7, R4, R11, RZ ;  /* 0x0000000b04077227 */ /* 0x000fe200078e00ff */
[----:B------:R-:W-:Y:S01]  /*13f0*/  ISETP.GT.U32.AND P0, PT, R0, R80, PT ;  /* 0x000000500000720c */ /* 0x000fe20003f04070 */
[----:B------:R-:W-:Y:S01]  /*1400*/  ULDC UR4, c[0x0][0x240] ;  /* 0x0000900000047ab9 */ /* 0x000fe20000000800 */
[----:B------:R-:W-:Y:S01]  /*1410*/  ISETP.GE.AND P6, PT, R8, RZ, PT ;  /* 0x000000ff0800720c */ /* 0x000fe20003fc6270 */
[----:B------:R-:W-:-:S02]  /*1420*/  @!P3 IMAD.IADD R78, R78, 0x1, -R0 ;  /* 0x000000014e4eb824 */ /* 0x000fc400078e0a00 */
[----:B------:R-:W-:Y:S02]  /*1430*/  IMAD.MOV R7, RZ, RZ, -R7 ;  /* 0x000000ffff077224 */ /* 0x000fe400078e0a07 */
[----:B------:R-:W-:Y:S01]  /*1440*/  @!P5 IMAD.IADD R76, R76, 0x1, -R0 ;  /* 0x000000014c4cd824 */ /* 0x000fe200078e0a00 */
[C---:B------:R-:W-:Y:S01]  /*1450*/  ISETP.GT.U32.AND P3, PT, R0.reuse, R78, PT ;  /* 0x0000004e0000720c */ /* 0x040fe20003f64070 */
[----:B------:R-:W-:Y:S02]  /*1460*/  IMAD R84, R0, R7, R11 ;  /* 0x0000000700547224 */ /* 0x000fe400078e020b */
[----:B------:R-:W-:Y:S01]  /*1470*/  IMAD.HI.U32 R5, R4, R9, RZ ;  /* 0x0000000904057227 */ /* 0x000fe200078e00ff */
[----:B------:R-:W-:-:S03]  /*1480*/  ISETP.GT.U32.AND P5, PT, R0, R76, PT ;  /* 0x0000004c0000720c */ /* 0x000fc60003fa4070 */
[----:B------:R-:W-:Y:S01]  /*1490*/  @!P0 IMAD.IADD R80, R80, 0x1, -R0 ;  /* 0x0000000150508824 */ /* 0x000fe200078e0a00 */
[----:B------:R-:W-:Y:S01]  /*14a0*/  ISETP.GT.U32.AND P0, PT, R0, R84, PT ;  /* 0x000000540000720c */ /* 0x000fe20003f04070 */
[----:B------:R-:W-:Y:S02]  /*14b0*/  IMAD.MOV R5, RZ, RZ, -R5 ;  /* 0x000000ffff057224 */ /* 0x000fe400078e0a05 */
[----:B------:R-:W-:-:S04]  /*14c0*/  IMAD.HI.U32 R8, R4, R13, RZ ;  /* 0x0000000d04087227 */ /* 0x000fc800078e00ff */
[----:B------:R-:W-:Y:S01]  /*14d0*/  @!P3 IMAD.IADD R78, R78, 0x1, -R0 ;  /* 0x000000014e4eb824 */ /* 0x000fe200078e0a00 */
[----:B------:R-:W-:Y:S01]  /*14e0*/  ISETP.GE.AND P3, PT, R15, RZ, PT ;  /* 0x000000ff0f00720c */ /* 0x000fe20003f66270 */
[----:B------:R-:W-:Y:S01]  /*14f0*/  IMAD R82, R0, R5, R9 ;  /* 0x0000000500527224 */ /* 0x000fe200078e0209 */
[----:B------:R-:W-:Y:S01]  /*1500*/  LOP3.LUT R5, R3, 0x70, RZ, 0xfc, !PT ;  /* 0x0000007003057812 */ /* 0x000fe200078efcff */
[----:B------:R-:W-:Y:S01]  /*1510*/  IMAD.MOV R8, RZ, RZ, -R8 ;  /* 0x000000ffff087224 */ /* 0x000fe200078e0a08 */
[----:B------:R-:W-:Y:S01]  /*1520*/  IABS R15, R21 ;  /* 0x00000015000f7213 */ /* 0x000fe20000000000 */
[----:B------:R-:W-:Y:S01]  /*1530*/  @!P5 IMAD.IADD R76, R76, 0x1, -R0 ;  /* 0x000000014c4cd824 */ /* 0x000fe200078e0a00 */
[----:B------:R-:W-:Y:S01]  /*1540*/  IABS R11, R5 ;  /* 0x00000005000b7213 */ /* 0x000fe20000000000 */
[----:B------:R-:W-:Y:S01]  /*1550*/  @!P1 IMAD.MOV R78, RZ, RZ, -R78 ;  /* 0x000000ffff4e9224 */ /* 0x000fe200078e0a4e */
[----:B------:R-:W-:Y:S01]  /*1560*/  ISETP.GT.U32.AND P1, PT, R0, R82, PT ;  /* 0x000000520000720c */ /* 0x000fe20003f24070 */
[----:B------:R-:W-:Y:S01]  /*1570*/  @!P0 IMAD.IADD R84, R84, 0x1, -R0 ;  /* 0x0000000154548824 */ /* 0x000fe200078e0a00 */
[----:B------:R-:W-:Y:S01]  /*1580*/  ISETP.GE.AND P5, PT, R17, RZ, PT ;  /* 0x000000ff1100720c */ /* 0x000fe20003fa6270 */
[----:B------:R-:W-:Y:S01]  /*1590*/  IMAD R88, R0, R8, R13 ;  /* 0x0000000800587224 */ /* 0x000fe200078e020d */
[----:B------:R-:W-:Y:S01]  /*15a0*/  IABS R13, R19 ;  /* 0x00000013000d7213 */ /* 0x000fe20000000000 */
[----:B------:R-:W-:Y:S01]  /*15b0*/  @!P4 IMAD.MOV R76, RZ, RZ, -R76 ;  /* 0x000000ffff4cc224 */ /* 0x000fe200078e0a4c */
[----:B------:R-:W-:Y:S01]  /*15c0*/  ISETP.GE.AND P4, PT, R5, RZ, PT ;  /* 0x000000ff0500720c */ /* 0x000fe20003f86270 */
[----:B------:R-:W-:Y:S01]  /*15d0*/  IMAD.HI.U32 R5, R4, R11, RZ ;  /* 0x0000000b04057227 */ /* 0x000fe200078e00ff */
[----:B------:R-:W-:-:S02]  /*15e0*/  ISETP.GT.U32.AND P0, PT, R0, R84, PT ;  /* 0x000000540000720c */ /* 0x000fc40003f04070 */
[----:B------:R-:W-:Y:S01]  /*15f0*/  IABS R17, R23 ;  /* 0x0000001700117213 */ /* 0x000fe20000000000 */
[----:B------:R-:W-:Y:S01]  /*1600*/  @!P6 IMAD.MOV R80, RZ, RZ, -R80 ;  /* 0x000000ffff50e224 */ /* 0x000fe200078e0a50 */
[----:B------:R-:W-:Y:S01]  /*1610*/  ISETP.GT.U32.AND P6, PT, R0, R88, PT ;  /* 0x000000580000720c */ /* 0x000fe20003fc4070 */
[----:B------:R-:W-:-:S04]  /*1620*/  IMAD.HI.U32 R7, R4, R13, RZ ;  /* 0x0000000d04077227 */ /* 0x000fc800078e00ff */
[----:B------:R-:W-:Y:S02]  /*1630*/  IMAD.MOV R5, RZ, RZ, -R5 ;  /* 0x000000ffff057224 */ /* 0x000fe400078e0a05 */
[--C-:B------:R-:W-:Y:S02]  /*1640*/  @!P1 IMAD.IADD R82, R82, 0x1, -R0.reuse ;  /* 0x0000000152529824 */ /* 0x100fe400078e0a00 */
[----:B------:R-:W-:Y:S02]  /*1650*/  IMAD.MOV R7, RZ, RZ, -R7 ;  /* 0x000000ffff077224 */ /* 0x000fe400078e0a07 */
[C---:B------:R-:W-:Y:S01]  /*1660*/  IMAD R86, R0.reuse, R5, R11 ;  /* 0x0000000500567224 */ /* 0x040fe200078e020b */
[C---:B------:R-:W-:Y:S01]  /*1670*/  ISETP.GT.U32.AND P1, PT, R0.reuse, R82, PT ;  /* 0x000000520000720c */ /* 0x040fe20003f24070 */
[----:B------:R-:W-:Y:S02]  /*1680*/  IMAD R118, R0, R7, R13 ;  /* 0x0000000700767224 */ /* 0x000fe400078e020d */
[----:B------:R-:W-:Y:S01]  /*1690*/  @!P0 IMAD.IADD R84, R84, 0x1, -R0 ;  /* 0x0000000154548824 */ /* 0x000fe200078e0a00 */
[----:B------:R-:W-:Y:S01]  /*16a0*/  ISETP.GT.U32.AND P0, PT, R0, R86, PT ;  /* 0x000000560000720c */ /* 0x000fe20003f04070 */
[----:B------:R-:W-:-:S04]  /*16b0*/  IMAD.HI.U32 R8, R4, R15, RZ ;  /* 0x0000000f04087227 */ /* 0x000fc800078e00ff */
[----:B------:R-:W-:Y:S01]  /*16c0*/  @!P6 IMAD.IADD R88, R88, 0x1, -R0 ;  /* 0x000000015858e824 */ /* 0x000fe200078e0a00 */
[----:B------:R-:W-:Y:S01]  /*16d0*/  ISETP.GT.U32.AND P6, PT, R0, R118, PT ;  /* 0x000000760000720c */ /* 0x000fe20003fc4070 */
[----:B------:R-:W-:-:S04]  /*16e0*/  IMAD.HI.U32 R9, R4, R17, RZ ;  /* 0x0000001104097227 */ /* 0x000fc800078e00ff */
[----:B------:R-:W-:Y:S02]  /*16f0*/  IMAD.MOV R8, RZ, RZ, -R8 ;  /* 0x000000ffff087224 */ /* 0x000fe400078e0a08 */
[----:B------:R-:W-:Y:S02]  /*1700*/  IMAD.MOV R9, RZ, RZ, -R9 ;  /* 0x000000ffff097224 */ /* 0x000fe400078e0a09 */
[----:B------:R-:W-:Y:S01]  /*1710*/  IMAD R120, R0, R8, R15 ;  /* 0x0000000800787224 */ /* 0x000fe200078e020f */
[----:B------:R-:W-:Y:S01]  /*1720*/  LOP3.LUT R8, R3, 0x6c, RZ, 0xfc, !PT ;  /* 0x0000006c03087812 */ /* 0x000fe200078efcff */
[--C-:B------:R-:W-:Y:S01]  /*1730*/  @!P1 IMAD.IADD R82, R82, 0x1, -R0.reuse ;  /* 0x0000000152529824 */ /* 0x100fe200078e0a00 */
[----:B------:R-:W-:Y:S01]  /*1740*/  ISETP.GE.AND P1, PT, R19, RZ, PT ;  /* 0x000000ff1300720c */ /* 0x000fe20003f26270 */
[----:B------:R-:W-:Y:S01]  /*1750*/  IMAD R122, R0, R9, R17 ;  /* 0x00000009007a7224 */ /* 0x000fe200078e0211 */
[----:B------:R-:W-:Y:S01]  /*1760*/  LOP3.LUT R17, R3, 0x6b, RZ, 0xfc, !PT ;  /* 0x0000006b03117812 */ /* 0x000fe200078efcff */
[--C-:B------:R-:W-:Y:S01]  /*1770*/  @!P0 IMAD.IADD R86, R86, 0x1, -R0.reuse ;  /* 0x0000000156568824 */ /* 0x100fe200078e0a00 */
[----:B------:R-:W-:Y:S01]  /*1780*/  IABS R9, R8 ;  /* 0x0000000800097213 */ /* 0x000fe20000000000 */
[----:B------:R-:W-:Y:S01]  /*1790*/  @!P6 IMAD.IADD R118, R118, 0x1, -R0 ;  /* 0x000000017676e824 */ /* 0x000fe200078e0a00 */
[----:B------:R-:W-:Y:S01]  /*17a0*/  ISETP.GT.U32.AND P0, PT, R0, R88, PT ;  /* 0x000000580000720c */ /* 0x000fe20003f04070 */
[----:B------:R-:W-:Y:S01]  /*17b0*/  @!P2 IMAD.MOV R82, RZ, RZ, -R82 ;  /* 0x000000ffff52a224 */ /* 0x000fe200078e0a52 */
[----:B------:R-:W-:Y:S01]  /*17c0*/  IABS R11, R17 ;  /* 0x00000011000b7213 */ /* 0x000fe20000000000 */
[----:B------:R-:W-:Y:S01]  /*17d0*/  IMAD.HI.U32 R5, R4, R9, RZ ;  /* 0x0000000904057227 */ /* 0x000fe200078e00ff */
[----:B------:R-:W-:-:S02]  /*17e0*/  ISETP.GT.U32.AND P2, PT, R0, R86, PT ;  /* 0x000000560000720c */ /* 0x000fc40003f44070 */
[----:B------:R-:W-:Y:S01]  /*17f0*/  ISETP.GT.U32.AND P6, PT, R0, R118, PT ;  /* 0x000000760000720c */ /* 0x000fe20003fc4070 */
[----:B------:R-:W-:Y:S01]  /*1800*/  IMAD.HI.U32 R7, R4, R11, RZ ;  /* 0x0000000b04077227 */ /* 0x000fe200078e00ff */
[----:B------:R-:W-:Y:S02]  /*1810*/  LOP3.LUT R19, R3, 0x6a, RZ, 0xfc, !PT ;  /* 0x0000006a03137812 */ /* 0x000fe400078efcff */
[----:B------:R-:W-:Y:S01]  /*1820*/  IABS R15, R24 ;  /* 0x00000018000f7213 */ /* 0x000fe20000000000 */
[----:B------:R-:W-:Y:S01]  /*1830*/  IMAD.MOV R5, RZ, RZ, -R5 ;  /* 0x000000ffff057224 */ /* 0x000fe200078e0a05 */
[----:B------:R-:W-:Y:S01]  /*1840*/  IABS R13, R19 ;  /* 0x00000013000d7213 */ /* 0x000fe20000000000 */
[----:B------:R-:W-:Y:S02]  /*1850*/  IMAD.MOV R126, RZ, RZ, -R7 ;  /* 0x000000ffff7e7224 */ /* 0x000fe400078e0a07 */
[----:B------:R-:W-:Y:S01]  /*1860*/  @!P3 IMAD.MOV R84, RZ, RZ, -R84 ;  /* 0x000000ffff54b224 */ /* 0x000fe200078e0a54 */
[----:B------:R-:W-:Y:S01]  /*1870*/  ISETP.GT.U32.AND P3, PT, R0, R120, PT ;  /* 0x000000780000720c */ /* 0x000fe20003f64070 */
[----:B------:R-:W-:Y:S01]  /*1880*/  @!P0 IMAD.IADD R88, R88, 0x1, -R0 ;  /* 0x0000000158588824 */ /* 0x000fe200078e0a00 */
[C---:B------:R-:W-:Y:S01]  /*1890*/  ISETP.GT.U32.AND P0, PT, R0.reuse, R122, PT ;  /* 0x0000007a0000720c */ /* 0x040fe20003f04070 */
[----:B------:R-:W-:-:S02]  /*18a0*/  IMAD R124, R0, R5, R9 ;  /* 0x00000005007c7224 */ /* 0x000fc400078e0209 */
[----:B------:R-:W-:Y:S02]  /*18b0*/  IMAD R126, R0, R126, R11 ;  /* 0x0000007e007e7224 */ /* 0x000fe400078e020b */
[--C-:B------:R-:W-:Y:S01]  /*18c0*/  @!P2 IMAD.IADD R86, R86, 0x1, -R0.reuse ;  /* 0x000000015656a824 */ /* 0x100fe200078e0a00 */
[----:B------:R-:W-:Y:S01]  /*18d0*/  ISETP.GT.U32.AND P2, PT, R0, R124, PT ;  /* 0x0000007c0000720c */ /* 0x000fe20003f44070 */
[----:B------:R-:W-:Y:S01]  /*18e0*/  @!P6 IMAD.IADD R118, R118, 0x1, -R0 ;  /* 0x000000017676e824 */ /* 0x000fe200078e0a00 */
[----:B------:R-:W-:Y:S01]  /*18f0*/  ISETP.GT.U32.AND P6, PT, R0, R126, PT ;  /* 0x0000007e0000720c */ /* 0x000fe20003fc4070 */
[----:B------:R-:W-:-:S04]  /*1900*/  IMAD.HI.U32 R5, R4, R13, RZ ;  /* 0x0000000d04057227 */ /* 0x000fc800078e00ff */
[--C-:B------:R-:W-:Y:S01]  /*1910*/  @!P3 IMAD.IADD R120, R120, 0x1, -R0.reuse ;  /* 0x000000017878b824 */ /* 0x100fe200078e0a00 */
[----:B------:R-:W-:Y:S01]  /*1920*/  ISETP.GE.AND P3, PT, R21, RZ, PT ;  /* 0x000000ff1500720c */ /* 0x000fe20003f66270 */
[----:B------:R-:W-:Y:S01]  /*1930*/  @!P0 IMAD.IADD R122, R122, 0x1, -R0 ;  /* 0x000000017a7a8824 */ /* 0x000fe200078e0a00 */
[----:B------:R-:W-:Y:S01]  /*1940*/  ISETP.GE.AND P0, PT, R23, RZ, PT ;  /* 0x000000ff1700720c */ /* 0x000fe20003f06270 */
[----:B------:R-:W-:Y:S01]  /*1950*/  @!P5 IMAD.MOV R88, RZ, RZ, -R88 ;  /* 0x000000ffff58d224 */ /* 0x000fe200078e0a58 */
[C---:B------:R-:W-:Y:S01]  /*1960*/  LOP3.LUT R21, R3.reuse, 0x5d, RZ, 0xfc, !PT ;  /* 0x0000005d03157812 */ /* 0x040fe200078efcff */
[----:B------:R-:W-:Y:S01]  /*1970*/  @!P2 IMAD.IADD R124, R124, 0x1, -R0 ;  /* 0x000000017c7ca824 */ /* 0x000fe200078e0a00 */
[----:B------:R-:W-:Y:S01]  /*1980*/  ISETP.GT.U32.AND P2, PT, R0, R120, PT ;  /* 0x000000780000720c */ /* 0x000fe20003f44070 */
[----:B------:R-:W-:Y:S01]  /*1990*/  IMAD.HI.U32 R7, R4, R15, RZ ;  /* 0x0000000f04077227 */ /* 0x000fe200078e00ff */
[----:B------:R-:W-:Y:S02]  /*19a0*/  ISETP.GT.U32.AND P5, PT, R0, R122, PT ;  /* 0x0000007a0000720c */ /* 0x000fe40003fa4070 */
[----:B------:R-:W-:Y:S01]  /*19b0*/  LOP3.LUT R23, R3, 0x41, RZ, 0xfc, !PT ;  /* 0x0000004103177812 */ /* 0x000fe200078efcff */
[----:B------:R-:W-:-:S02]  /*19c0*/  IMAD.MOV R5, RZ, RZ, -R5 ;  /* 0x000000ffff057224 */ /* 0x000fc400078e0a05 */
[----:B------:R-:W-:Y:S01]  /*19d0*/  @!P6 IMAD.IADD R126, R126, 0x1, -R0 ;  /* 0x000000017e7ee824 */ /* 0x000fe200078e0a00 */
[C---:B------:R-:W-:Y:S01]  /*19e0*/  ISETP.GT.U32.AND P6, PT, R0.reuse, R124, PT ;  /* 0x0000007c0000720c */ /* 0x040fe20003fc4070 */
[----:B------:R-:W-:Y:S02]  /*19f0*/  IMAD.MOV R7, RZ, RZ, -R7 ;  /* 0x000000ffff077224 */ /* 0x000fe400078e0a07 */
[C---:B------:R-:W-:Y:S01]  /*1a00*/  IMAD R128, R0.reuse, R5, R13 ;  /* 0x0000000500807224 */ /* 0x040fe200078e020d */
[C---:B------:R-:W-:Y:S01]  /*1a10*/  LOP3.LUT R13, R3.reuse, 0x68, RZ, 0xfc, !PT ;  /* 0x00000068030d7812 */ /* 0x040fe200078efcff */
[----:B------:R-:W-:Y:S01]  /*1a20*/  IMAD R130, R0, R7, R15 ;  /* 0x0000000700827224 */ /* 0x000fe200078e020f */
[----:B------:R-:W-:Y:S01]  /*1a30*/  LOP3.LUT R15, R3, 0x67, RZ, 0xfc, !PT ;  /* 0x00000067030f7812 */ /* 0x000fe200078efcff */
[----:B------:R-:W-:Y:S01]  /*1a40*/  @!P4 IMAD.MOV R86, RZ, RZ, -R86 ;  /* 0x000000ffff56c224 */ /* 0x000fe200078e0a56 */
[----:B------:R-:W-:Y:S01]  /*1a50*/  IABS R9, R13 ;  /* 0x0000000d00097213 */ /* 0x000fe20000000000 */
[--C-:B------:R-:W-:Y:S01]  /*1a60*/  @!P2 IMAD.IADD R120, R120, 0x1, -R0.reuse ;  /* 0x000000017878a824 */ /* 0x100fe200078e0a00 */
[----:B------:R-:W-:Y:S01]  /*1a70*/  ISETP.GT.U32.AND P4, PT, R0, R126, PT ;  /* 0x0000007e0000720c */ /* 0x000fe20003f84070 */
[----:B------:R-:W-:Y:S01]  /*1a80*/  @!P5 IMAD.IADD R122, R122, 0x1, -R0 ;  /* 0x000000017a7ad824 */ /* 0x000fe200078e0a00 */
[----:B------:R-:W-:Y:S01]  /*1a90*/  IABS R11, R15 ;  /* 0x0000000f000b7213 */ /* 0x000fe20000000000 */
[----:B------:R-:W-:Y:S01]  /*1aa0*/  IMAD.HI.U32 R5, R4, R9, RZ ;  /* 0x0000000904057227 */ /* 0x000fe200078e00ff */
[----:B------:R-:W-:-:S02]  /*1ab0*/  ISETP.GE.AND P2, PT, R8, RZ, PT ;  /* 0x000000ff0800720c */ /* 0x000fc40003f46270 */
[----:B------:R-:W-:Y:S01]  /*1ac0*/  ISETP.GT.U32.AND P5, PT, R0, R130, PT ;  /* 0x000000820000720c */ /* 0x000fe20003fa4070 */
[----:B------:R-:W-:Y:S01]  /*1ad0*/  @!P6 IMAD.IADD R124, R124, 0x1, -R0 ;  /* 0x000000017c7ce824 */ /* 0x000fe200078e0a00 */
[----:B------:R-:W-:Y:S01]  /*1ae0*/  ISETP.GE.AND P6, PT, R17, RZ, PT ;  /* 0x000000ff1100720c */ /* 0x000fe20003fc6270 */
[----:B------:R-:W-:Y:S01]  /*1af0*/  IMAD.HI.U32 R7, R4, R11, RZ ;  /* 0x0000000b04077227 */ /* 0x000fe200078e00ff */
[C---:B------:R-:W-:Y:S02]  /*1b00*/  LOP3.LUT R8, R3.reuse, 0x64, RZ, 0xfc, !PT ;  /* 0x0000006403087812 */ /* 0x040fe400078efcff */
[----:B------:R-:W-:Y:S01]  /*1b10*/  LOP3.LUT R17, R3, 0x5f, RZ, 0xfc, !PT ;  /* 0x0000005f03117812 */ /* 0x000fe200078efcff */
[----:B------:R-:W-:Y:S02]  /*1b20*/  IMAD.MOV R5, RZ, RZ, -R5 ;  /* 0x000000ffff057224 */ /* 0x000fe400078e0a05 */
[----:B------:R-:W-:Y:S01]  /*1b30*/  @!P1 IMAD.MOV R118, RZ, RZ, -R118 ;  /* 0x000000ffff769224 */ /* 0x000fe200078e0a76 */
[----:B------:R-:W-:Y:S01]  /*1b40*/  ISETP.GT.U32.AND P1, PT, R0, R128, PT ;  /* 0x000000800000720c */ /* 0x000fe20003f24070 */
[----:B------:R-:W-:-:S02]  /*1b50*/  IMAD.MOV R7, RZ, RZ, -R7 ;  /* 0x000000ffff077224 */ /* 0x000fc400078e0a07 */
[----:B------:R-:W-:Y:S01]  /*1b60*/  IMAD R194, R0, R5, R9 ;  /* 0x0000000500c27224 */ /* 0x000fe200078e0209 */
[----:B------:R-:W-:Y:S01]  /*1b70*/  LOP3.LUT R5, R3, 0x66, RZ, 0xfc, !PT ;  /* 0x0000006603057812 */ /* 0x000fe200078efcff */
[--C-:B------:R-:W-:Y:S01]  /*1b80*/  @!P4 IMAD.IADD R126, R126, 0x1, -R0.reuse ;  /* 0x000000017e7ec824 */ /* 0x100fe200078e0a00 */
[----:B------:R-:W-:Y:S01]  /*1b90*/  ISETP.GE.AND P4, PT, R19, RZ, PT ;  /* 0x000000ff1300720c */ /* 0x000fe20003f86270 */
[----:B------:R-:W-:Y:S01]  /*1ba0*/  @!P5 IMAD.IADD R130, R130, 0x1, -R0 ;  /* 0x000000018282d824 */ /* 0x000fe200078e0a00 */
[----:B------:R-:W-:Y:S01]  /*1bb0*/  IABS R9, R5 ;  /* 0x0000000500097213 */ /* 0x000fe20000000000 */
[C---:B------:R-:W-:Y:S01]  /*1bc0*/  IMAD R196, R0.reuse, R7, R11 ;  /* 0x0000000700c47224 */ /* 0x040fe200078e020b */
[----:B------:R-:W-:Y:S01]  /*1bd0*/  LOP3.LUT R7, R3, 0x65, RZ, 0xfc, !PT ;  /* 0x0000006503077812 */ /* 0x000fe200078efcff */
[----:B------:R-:W-:Y:S01]  /*1be0*/  @!P2 IMAD.MOV R124, RZ, RZ, -R124 ;  /* 0x000000ffff7ca224 */ /* 0x000fe200078e0a7c */
[C---:B------:R-:W-:Y:S01]  /*1bf0*/  ISETP.GT.U32.AND P2, PT, R0.reuse, R194, PT ;  /* 0x000000c20000720c */ /* 0x040fe20003f44070 */
[----:B------:R-:W-:Y:S01]  /*1c00*/  @!P0 IMAD.MOV R122, RZ, RZ, -R122 ;  /* 0x000000ffff7a8224 */ /* 0x000fe200078e0a7a */
[C---:B------:R-:W-:Y:S01]  /*1c10*/  ISETP.GT.U32.AND P0, PT, R0.reuse, R130, PT ;  /* 0x000000820000720c */ /* 0x040fe20003f04070 */
[----:B------:R-:W-:Y:S01]  /*1c20*/  @!P6 IMAD.MOV R126, RZ, RZ, -R126 ;  /* 0x000000ffff7ee224 */ /* 0x000fe200078e0a7e */
[----:B------:R-:W-:Y:S01]  /*1c30*/  ISETP.GT.U32.AND P6, PT, R0, R196, PT ;  /* 0x000000c40000720c */ /* 0x000fe20003fc4070 */
[----:B------:R-:W-:Y:S01]  /*1c40*/  @!P1 IMAD.IADD R128, R128, 0x1, -R0 ;  /* 0x0000000180809824 */ /* 0x000fe200078e0a00 */
[----:B------:R-:W-:Y:S01]  /*1c50*/  ISETP.GE.AND P1, PT, R24, RZ, PT ;  /* 0x000000ff1800720c */ /* 0x000fe20003f26270 */
[----:B------:R-:W-:Y:S01]  /*1c60*/  @!P3 IMAD.MOV R120, RZ, RZ, -R120 ;  /* 0x000000ffff78b224 */ /* 0x000fe200078e0a78 */
[----:B------:R-:W-:-:S02]  /*1c70*/  IABS R11, R7 ;  /* 0x00000007000b7213 */ /* 0x000fc40000000000 */
[----:B------:R-:W-:Y:S02]  /*1c80*/  ISETP.GT.U32.AND P3, PT, R0, R128, PT ;  /* 0x000000800000720c */ /* 0x000fe40003f64070 */
[----:B------:R-:W-:Y:S01]  /*1c90*/  ISETP.GE.AND P5, PT, R13, RZ, PT ;  /* 0x000000ff0d00720c */ /* 0x000fe20003fa6270 */
[--C-:B------:R-:W-:Y:S01]  /*1ca0*/  @!P2 IMAD.IADD R194, R194, 0x1, -R0.reuse ;  /* 0x00000001c2c2a824 */ /* 0x100fe200078e0a00 */
[----:B------:R-:W-:Y:S01]  /*1cb0*/  ISETP.GE.AND P2, PT, R7, RZ, PT ;  /* 0x000000ff0700720c */ /* 0x000fe20003f46270 */
[--C-:B------:R-:W-:Y:S01]  /*1cc0*/  @!P0 IMAD.IADD R130, R130, 0x1, -R0.reuse ;  /* 0x0000000182828824 */ /* 0x100fe200078e0a00 */
[----:B------:R-:W-:Y:S01]  /*1cd0*/  ISETP.GE.AND P0, PT, R5, RZ, PT ;  /* 0x000000ff0500720c */ /* 0x000fe20003f06270 */
[----:B------:R-:W-:Y:S01]  /*1ce0*/  @!P6 IMAD.IADD R196, R196, 0x1, -R0 ;  /* 0x00000001c4c4e824 */ /* 0x000fe200078e0a00 */
[----:B------:R-:W-:Y:S01]  /*1cf0*/  ISETP.GT.U32.AND P6, PT, R0, R194, PT ;  /* 0x000000c20000720c */ /* 0x000fe20003fc4070 */
[----:B------:R-:W-:Y:S01]  /*1d00*/  IMAD.HI.U32 R5, R4, R9, RZ ;  /* 0x0000000904057227 */ /* 0x000fe200078e00ff */
[----:B------:R-:W-:-:S02]  /*1d10*/  LOP3.LUT R19, R3, 0x5e, RZ, 0xfc, !PT ;  /* 0x0000005e03137812 */ /* 0x000fc400078efcff */
[----:B------:R-:W-:Y:S01]  /*1d20*/  LOP3.LUT R24, R3, 0x40, RZ, 0xfc, !PT ;  /* 0x0000004003187812 */ /* 0x000fe200078efcff */
[----:B------:R-:W-:Y:S02]  /*1d30*/  IMAD.MOV R5, RZ, RZ, -R5 ;  /* 0x000000ffff057224 */ /* 0x000fe400078e0a05 */
[----:B------:R-:W-:Y:S01]  /*1d40*/  @!P3 IMAD.IADD R128, R128, 0x1, -R0 ;  /* 0x000000018080b824 */ /* 0x000fe200078e0a00 */
[----:B------:R-:W-:Y:S01]  /*1d50*/  ISETP.GE.AND P3, PT, R15, RZ, PT ;  /* 0x000000ff0f00720c */ /* 0x000fe20003f66270 */
[----:B------:R-:W-:Y:S01]  /*1d60*/  IMAD R198, R0, R5, R9 ;  /* 0x0000000500c67224 */ /* 0x000fe200078e0209 */
[C---:B------:R-:W-:Y:S01]  /*1d70*/  LOP3.LUT R5, R3.reuse, 0x63, RZ, 0xfc, !PT ;  /* 0x0000006303057812 */ /* 0x040fe200078efcff */
[----:B------:R-:W-:Y:S01]  /*1d80*/  IMAD.HI.U32 R7, R4, R11, RZ ;  /* 0x0000000b04077227 */ /* 0x000fe200078e00ff */
[----:B------:R-:W-:-:S03]  /*1d90*/  LOP3.LUT R15, R3, 0x60, RZ, 0xfc, !PT ;  /* 0x00000060030f7812 */ /* 0x000fc600078efcff */
[----:B------:R-:W-:Y:S01]  /*1da0*/  @!P4 IMAD.MOV R128, RZ, RZ, -R128 ;  /* 0x000000ffff80c224 */ /* 0x000fe200078e0a80 */
[----:B------:R-:W-:Y:S01]  /*1db0*/  ISETP.GT.U32.AND P4, PT, R0, R196, PT ;  /* 0x000000c40000720c */ /* 0x000fe20003f84070 */
[----:B------:R-:W-:Y:S01]  /*1dc0*/  @!P6 IMAD.IADD R194, R194, 0x1, -R0 ;  /* 0x00000001c2c2e824 */ /* 0x000fe200078e0a00 */
[----:B------:R-:W-:Y:S01]  /*1dd0*/  ISETP.GT.U32.AND P6, PT, R0, R198, PT ;  /* 0x000000c60000720c */ /* 0x000fe20003fc4070 */
[----:B------:R-:W-:Y:S02]  /*1de0*/  IMAD.MOV R7, RZ, RZ, -R7 ;  /* 0x000000ffff077224 */ /* 0x000fe400078e0a07 */
[----:B------:R-:W-:Y:S01]  /*1df0*/  @!P1 IMAD.MOV R130, RZ, RZ, -R130 ;  /* 0x000000ffff829224 */ /* 0x000fe200078e0a82 */
[----:B------:R-:W-:Y:S01]  /*1e00*/  ISETP.GE.AND P1, PT, R8, RZ, PT ;  /* 0x000000ff0800720c */ /* 0x000fe20003f26270 */
[----:B------:R-:W-:Y:S01]  /*1e10*/  IMAD R200, R0, R7, R11 ;  /* 0x0000000700c87224 */ /* 0x000fe200078e020b */
[----:B------:R-:W-:Y:S01]  /*1e20*/  IABS R8, R8 ;  /* 0x0000000800087213 */ /* 0x000fe20000000000 */
[----:B------:R-:W-:Y:S01]  /*1e30*/  @!P5 IMAD.MOV R194, RZ, RZ, -R194 ;  /* 0x000000ffffc2d224 */ /* 0x000fe200078e0ac2 */
[----:B------:R-:W-:-:S02]  /*1e40*/  IABS R11, R5 ;  /* 0x00000005000b7213 */ /* 0x000fc40000000000 */
[----:B------:R-:W-:Y:S01]  /*1e50*/  ISETP.GT.U32.AND P5, PT, R0, R200, PT ;  /* 0x000000c80000720c */ /* 0x000fe20003fa4070 */
[----:B------:R-:W-:Y:S01]  /*1e60*/  IMAD.MOV.U32 R9, RZ, RZ, R8 ;  /* 0x000000ffff097224 */ /* 0x000fe200078e0008 */
[----:B------:R-:W-:Y:S01]  /*1e70*/  LOP3.LUT R7, R3, 0x62, RZ, 0xfc, !PT ;  /* 0x0000006203077812 */ /* 0x000fe200078efcff */
[--C-:B------:R-:W-:Y:S01]  /*1e80*/  @!P4 IMAD.IADD R196, R196, 0x1, -R0.reuse ;  /* 0x00000001c4c4c824 */ /* 0x100fe200078e0a00 */
[----:B------:R-:W-:Y:S01]  /*1e90*/  ISETP.GE.AND P4, PT, R5, RZ, PT ;  /* 0x000000ff0500720c */ /* 0x000fe20003f86270 */
[----:B------:R-:W-:Y:S01]  /*1ea0*/  @!P6 IMAD.IADD R198, R198, 0x1, -R0 ;  /* 0x00000001c6c6e824 */ /* 0x000fe200078e0a00 */
[----:B------:R-:W-:Y:S01]  /*1eb0*/  LOP3.LUT R8, R3, 0x61, RZ, 0xfc, !PT ;  /* 0x0000006103087812 */ /* 0x000fe200078efcff */
[----:B------:R-:W-:-:S03]  /*1ec0*/  IMAD.HI.U32 R5, R4, R9, RZ ;  /* 0x0000000904057227 */ /* 0x000fc600078e00ff */
[----:B------:R-:W-:Y:S01]  /*1ed0*/  ISETP.GT.U32.AND P6, PT, R0, R198, PT ;  /* 0x000000c60000720c */ /* 0x000fe20003fc4070 */
[----:B------:R-:W-:Y:S01]  /*1ee0*/  @!P3 IMAD.MOV R196, RZ, RZ, -R196 ;  /* 0x000000ffffc4b224 */ /* 0x000fe200078e0ac4 */
[----:B------:R-:W-:Y:S01]  /*1ef0*/  ISETP.GE.AND P3, PT, R7, RZ, PT ;  /* 0x000000ff0700720c */ /* 0x000fe20003f66270 */
[----:B------:R-:W-:Y:S01]  /*1f00*/  IMAD.MOV R202, RZ, RZ, -R5 ;  /* 0x000000ffffca7224 */ /* 0x000fe200078e0a05 */
[----:B------:R-:W-:Y:S01]  /*1f10*/  IABS R7, R7 ;  /* 0x0000000700077213 */ /* 0x000fe20000000000 */
[----:B------:R-:W-:Y:S01]  /*1f20*/  IMAD.HI.U32 R5, R4, R11, RZ ;  /* 0x0000000b04057227 */ /* 0x000fe200078e00ff */
[----:B------:R-:W-:-:S03]  /*1f30*/  IABS R13, R8 ;  /* 0x00000008000d7213 */ /* 0x000fc60000000000 */
[----:B------:R-:W-:Y:S02]  /*1f40*/  @!P5 IMAD.IADD R200, R200, 0x1, -R0 ;  /* 0x00000001c8c8d824 */ /* 0x000fe400078e0a00 */
[C---:B------:R-:W-:Y:S02]  /*1f50*/  IMAD R202, R0.reuse, R202, R9 ;  /* 0x000000ca00ca7224 */ /* 0x040fe400078e0209 */
[----:B------:R-:W-:Y:S01]  /*1f60*/  IMAD.MOV R5, RZ, RZ, -R5 ;  /* 0x000000ffff057224 */ /* 0x000fe200078e0a05 */
[C---:B------:R-:W-:Y:S01]  /*1f70*/  ISETP.GT.U32.AND P5, PT, R0.reuse, R200, PT ;  /* 0x000000c80000720c */ /* 0x040fe20003fa4070 */
[----:B------:R-:W-:Y:S02]  /*1f80*/  IMAD.MOV.U32 R9, RZ, RZ, R7 ;  /* 0x000000ffff097224 */ /* 0x000fe400078e0007 */
[----:B------:R-:W-:Y:S01]  /*1f90*/  IMAD R204, R0, R5, R11 ;  /* 0x0000000500cc7224 */ /* 0x000fe200078e020b */
[----:B------:R-:W-:Y:S01]  /*1fa0*/  IABS R11, R15 ;  /* 0x0000000f000b7213 */ /* 0x000fe20000000000 */
[----:B------:R-:W-:-:S04]  /*1fb0*/  IMAD.HI.U32 R5, R4, R9, RZ ;  /* 0x0000000904057227 */ /* 0x000fc800078e00ff */
[----:B------:R-:W-:Y:S01]  /*1fc0*/  @!P6 IMAD.IADD R198, R198, 0x1, -R0 ;  /* 0x00000001c6c6e824 */ /* 0x000fe200078e0a00 */
[----:B------:R-:W-:Y:S01]  /*1fd0*/  ISETP.GT.U32.AND P6, PT, R0, R202, PT ;  /* 0x000000ca0000720c */ /* 0x000fe20003fc4070 */
[----:B------:R-:W-:-:S04]  /*1fe0*/  IMAD.HI.U32 R7, R4, R13, RZ ;  /* 0x0000000d04077227 */ /* 0x000fc800078e00ff */
[----:B------:R-:W-:Y:S02]  /*1ff0*/  IMAD.MOV R5, RZ, RZ, -R5 ;  /* 0x000000ffff057224 */ /* 0x000fe400078e0a05 */
[----:B------:R-:W-:Y:S02]  /*2000*/  IMAD.MOV R7, RZ, RZ, -R7 ;  /* 0x000000ffff077224 */ /* 0x000fe400078e0a07 */
[C---:B------:R-:W-:Y:S01]  /*2010*/  IMAD R206, R0.reuse, R5, R9 ;  /* 0x0000000500ce7224 */ /* 0x040fe200078e0209 */
[----:B------:R-:W-:Y:S01]  /*2020*/  IABS R9, R19 ;  /* 0x0000001300097213 */ /* 0x000fe20000000000 */
[----:B------:R-:W-:Y:S01]  /*2030*/  IMAD R208, R0, R7, R13 ;  /* 0x0000000700d07224 */ /* 0x000fe200078e020d */
[----:B------:R-:W-:Y:S01]  /*2040*/  IABS R7, R17 ;  /* 0x0000001100077213 */ /* 0x000fe20000000000 */
[--C-:B------:R-:W-:Y:S01]  /*2050*/  @!P5 IMAD.IADD R200, R200, 0x1, -R0.reuse ;  /* 0x00000001c8c8d824 */ /* 0x100fe200078e0a00 */
[----:B------:R-:W-:Y:S01]  /*2060*/  ISETP.GT.U32.AND P5, PT, R0, R206, PT ;  /* 0x000000ce0000720c */ /* 0x000fe20003fa4070 */
[----:B------:R-:W-:Y:S01]  /*2070*/  @!P6 IMAD.IADD R202, R202, 0x1, -R0 ;  /* 0x00000001cacae824 */ /* 0x000fe200078e0a00 */
[C---:B------:R-:W-:Y:S01]  /*2080*/  ISETP.GT.U32.AND P6, PT, R0.reuse, R208, PT ;  /* 0x000000d00000720c */ /* 0x040fe20003fc4070 */
[----:B------:R-:W-:Y:S01]  /*2090*/  @!P0 IMAD.MOV R198, RZ, RZ, -R198 ;  /* 0x000000ffffc68224 */ /* 0x000fe200078e0ac6 */
[----:B------:R-:W-:Y:S01]  /*20a0*/  ISETP.GT.U32.AND P0, PT, R0, R204, PT ;  /* 0x000000cc0000720c */ /* 0x000fe20003f04070 */
[----:B------:R-:W-:-:S04]  /*20b0*/  IMAD.HI.U32 R5, R4, R11, RZ ;  /* 0x0000000b04057227 */ /* 0x000fc800078e00ff */
[----:B------:R-:W-:Y:S02]  /*20c0*/  IMAD.MOV R5, RZ, RZ, -R5 ;  /* 0x000000ffff057224 */ /* 0x000fe400078e0a05 */
[----:B------:R-:W-:Y:S02]  /*20d0*/  @!P2 IMAD.MOV R200, RZ, RZ, -R200 ;  /* 0x000000ffffc8a224 */ /* 0x000fe400078e0ac8 */
[--C-:B------:R-:W-:Y:S02]  /*20e0*/  @!P5 IMAD.IADD R206, R206, 0x1, -R0.reuse ;  /* 0x00000001ceced824 */ /* 0x100fe400078e0a00 */
[----:B------:R-:W-:Y:S02]  /*20f0*/  @!P6 IMAD.IADD R208, R208, 0x1, -R0 ;  /* 0x00000001d0d0e824 */ /* 0x000fe400078e0a00 */
[C---:B------:R-:W-:Y:S01]  /*2100*/  IMAD R210, R0.reuse, R5, R11 ;  /* 0x0000000500d27224 */ /* 0x040fe200078e020b */
[----:B------:R-:W-:Y:S01]  /*2110*/  ISETP.GT.U32.AND P6, PT, R0, R206, PT ;  /* 0x000000ce0000720c */ /* 0x000fe20003fc4070 */
[----:B------:R-:W-:Y:S01]  /*2120*/  IMAD.HI.U32 R5, R4, R7, RZ ;  /* 0x0000000704057227 */ /* 0x000fe200078e00ff */
[----:B------:R-:W-:-:S02]  /*2130*/  ISETP.GT.U32.AND P2, PT, R0, R208, PT ;  /* 0x000000d00000720c */ /* 0x000fc40003f44070 */
[----:B------:R-:W-:Y:S01]  /*2140*/  IABS R11, R21 ;  /* 0x00000015000b7213 */ /* 0x000fe20000000000 */
[----:B------:R-:W-:Y:S01]  /*2150*/  @!P0 IMAD.IADD R204, R204, 0x1, -R0 ;  /* 0x00000001cccc8824 */ /* 0x000fe200078e0a00 */
[----:B------:R-:W-:Y:S01]  /*2160*/  ISETP.GT.U32.AND P0, PT, R0, R202, PT ;  /* 0x000000ca0000720c */ /* 0x000fe20003f04070 */
[----:B------:R-:W-:-:S03]  /*2170*/  IMAD.MOV R5, RZ, RZ, -R5 ;  /* 0x000000ffff057224 */ /* 0x000fc600078e0a05 */
[C---:B------:R-:W-:Y:S01]  /*2180*/  ISETP.GT.U32.AND P5, PT, R0.reuse, R204, PT ;  /* 0x000000cc0000720c */ /* 0x040fe20003fa4070 */
[----:B------:R-:W-:Y:S02]  /*2190*/  IMAD R212, R0, R5, R7 ;  /* 0x0000000500d47224 */ /* 0x000fe400078e0207 */
[----:B------:R-:W-:Y:S02]  /*21a0*/  @!P6 IMAD.IADD R206, R206, 0x1, -R0 ;  /* 0x00000001cecee824 */ /* 0x000fe400078e0a00 */
[----:B------:R-:W-:Y:S01]  /*21b0*/  IMAD.HI.U32 R5, R4, R9, RZ ;  /* 0x0000000904057227 */ /* 0x000fe200078e00ff */
[----:B------:R-:W-:-:S03]  /*21c0*/  ISETP.GT.U32.AND P6, PT, R0, R212, PT ;  /* 0x000000d40000720c */ /* 0x000fc60003fc4070 */
[----:B------:R-:W-:Y:S02]  /*21d0*/  IMAD.MOV R5, RZ, RZ, -R5 ;  /* 0x000000ffff057224 */ /* 0x000fe400078e0a05 */
[--C-:B------:R-:W-:Y:S01]  /*21e0*/  @!P0 IMAD.IADD R202, R202, 0x1, -R0.reuse ;  /* 0x00000001caca8824 */ /* 0x100fe200078e0a00 */
[----:B------:R-:W-:Y:S01]  /*21f0*/  ISETP.GT.U32.AND P0, PT, R0, R210, PT ;  /* 0x000000d20000720c */ /* 0x000fe20003f04070 */
[----:B------:R-:W-:Y:S01]  /*2200*/  @!P5 IMAD.IADD R204, R204, 0x1, -R0 ;  /* 0x00000001ccccd824 */ /* 0x000fe200078e0a00 */
[----:B------:R-:W-:Y:S01]  /*2210*/  ISETP.GE.AND P5, PT, R8, RZ, PT ;  /* 0x000000ff0800720c */ /* 0x000fe20003fa6270 */
[----:B------:R-:W-:Y:S01]  /*2220*/  IMAD R214, R0, R5, R9 ;  /* 0x0000000500d67224 */ /* 0x000fe200078e0209 */
[----:B------:R-:W-:Y:S01]  /*2230*/  LOP3.LUT R8, R3, 0x5c, RZ, 0xfc, !PT ;  /* 0x0000005c03087812 */ /* 0x000fe200078efcff */
[----:B------:R-:W-:Y:S02]  /*2240*/  @!P4 IMAD.MOV R204, RZ, RZ, -R204 ;  /* 0x000000ffffccc224 */ /* 0x000fe400078e0acc */
[----:B------:R-:W-:Y:S01]  /*2250*/  @!P6 IMAD.IADD R212, R212, 0x1, -R0 ;  /* 0x00000001d4d4e824 */ /* 0x000fe200078e0a00 */
[----:B------:R-:W-:Y:S01]  /*2260*/  IABS R13, R8 ;  /* 0x00000008000d7213 */ /* 0x000fe20000000000 */
[----:B------:R-:W-:Y:S01]  /*2270*/  IMAD.HI.U32 R7, R4, R11, RZ ;  /* 0x0000000b04077227 */ /* 0x000fe200078e00ff */
[----:B------:R-:W-:-:S02]  /*2280*/  ISETP.GT.U32.AND P6, PT, R0, R214, PT ;  /* 0x000000d60000720c */ /* 0x000fc40003fc4070 */
[----:B------:R-:W-:Y:S01]  /*2290*/  ISETP.GT.U32.AND P4, PT, R0, R212, PT ;  /* 0x000000d40000720c */ /* 0x000fe20003f84070 */
[----:B------:R-:W-:-:S04]  /*22a0*/  IMAD.HI.U32 R5, R4, R13, RZ ;  /* 0x0000000d04057227 */ /* 0x000fc800078e00ff */
[----:B------:R-:W-:Y:S02]  /*22b0*/  IMAD.MOV R5, RZ, RZ, -R5 ;  /* 0x000000ffff057224 */ /* 0x000fe400078e0a05 */
[----:B------:R-:W-:Y:S02]  /*22c0*/  IMAD.MOV R7, RZ, RZ, -R7 ;  /* 0x000000ffff077224 */ /* 0x000fe400078e0a07 */
[----:B------:R-:W-:Y:S02]  /*22d0*/  IMAD R218, R0, R5, R13 ;  /* 0x0000000500da7224 */ /* 0x000fe400078e020d */
[--C-:B------:R-:W-:Y:S01]  /*22e0*/  @!P2 IMAD.IADD R208, R208, 0x1, -R0.reuse ;  /* 0x00000001d0d0a824 */ /* 0x100fe200078e0a00 */
[----:B------:R-:W-:Y:S01]  /*22f0*/  ISETP.GE.AND P2, PT, R15, RZ, PT ;  /* 0x000000ff0f00720c */ /* 0x000fe20003f46270 */
[--C-:B------:R-:W-:Y:S01]  /*2300*/  @!P4 IMAD.IADD R212, R212, 0x1, -R0.reuse ;  /* 0x00000001d4d4c824 */ /* 0x100fe200078e0a00 */
[----:B------:R-:W-:Y:S01]  /*2310*/  ISETP.GT.U32.AND P4, PT, R0, R218, PT ;  /* 0x000000da0000720c */ /* 0x000fe20003f84070 */
[----:B------:R-:W-:Y:S01]  /*2320*/  @!P0 IMAD.IADD R210, R210, 0x1, -R0 ;  /* 0x00000001d2d28824 */ /* 0x000fe200078e0a00 */
[----:B------:R-:W-:Y:S01]  /*2330*/  LOP3.LUT R15, R3, 0x5b, RZ, 0xfc, !PT ;  /* 0x0000005b030f7812 */ /* 0x000fe200078efcff */
[C---:B------:R-:W-:Y:S01]  /*2340*/  IMAD R216, R0.reuse, R7, R11 ;  /* 0x0000000700d87224 */ /* 0x040fe200078e020b */
[----:B------:R-:W-:Y:S01]  /*2350*/  ISETP.GE.AND P0, PT, R17, RZ, PT ;  /* 0x000000ff1100720c */ /* 0x000fe20003f06270 */
[----:B------:R-:W-:Y:S01]  /*2360*/  @!P1 IMAD.MOV R202, RZ, RZ, -R202 ;  /* 0x000000ffffca9224 */ /* 0x000fe200078e0aca */
[----:B------:R-:W-:Y:S01]  /*2370*/  ISETP.GT.U32.AND P1, PT, R0, R210, PT ;  /* 0x000000d20000720c */ /* 0x000fe20003f24070 */
[----:B------:R-:W-:Y:S01]  /*2380*/  @!P5 IMAD.MOV R208, RZ, RZ, -R208 ;  /* 0x000000ffffd0d224 */ /* 0x000fe200078e0ad0 */
[----:B------:R-:W-:Y:S01]  /*2390*/  IABS R7, R15 ;  /* 0x0000000f00077213 */ /* 0x000fe20000000000 */
[----:B------:R-:W-:Y:S01]  /*23a0*/  @!P6 IMAD.IADD R214, R214, 0x1, -R0 ;  /* 0x00000001d6d6e824 */ /* 0x000fe200078e0a00 */
[----:B------:R-:W-:Y:S01]  /*23b0*/  ISETP.GT.U32.AND P5, PT, R0, R216, PT ;  /* 0x000000d80000720c */ /* 0x000fe20003fa4070 */
[----:B------:R-:W-:Y:S01]  /*23c0*/  @!P3 IMAD.MOV R206, RZ, RZ, -R206 ;  /* 0x000000ffffceb224 */ /* 0x000fe200078e0ace */
[----:B------:R-:W-:Y:S01]  /*23d0*/  LOP3.LUT R17, R3, 0x5a, RZ, 0xfc, !PT ;  /* 0x0000005a03117812 */ /* 0x000fe200078efcff */
[----:B------:R-:W-:Y:S01]  /*23e0*/  @!P4 IMAD.IADD R218, R218, 0x1, -R0 ;  /* 0x00000001dadac824 */ /* 0x000fe200078e0a00 */
[----:B------:R-:W-:Y:S01]  /*23f0*/  ISETP.GE.AND P6, PT, R8, RZ, PT ;  /* 0x000000ff0800720c */ /* 0x000fe20003fc6270 */
[----:B------:R-:W-:Y:S01]  /*2400*/  IMAD.HI.U32 R5, R4, R7, RZ ;  /* 0x0000000704057227 */ /* 0x000fe200078e00ff */
[----:B------:R-:W-:-:S02]  /*2410*/  IABS R9, R17 ;  /* 0x0000001100097213 */ /* 0x000fc40000000000 */
[----:B------:R-:W-:Y:S01]  /*2420*/  ISETP.GT.U32.AND P4, PT, R0, R218, PT ;  /* 0x000000da0000720c */ /* 0x000fe20003f84070 */
[----:B------:R-:W-:Y:S01]  /*2430*/  IMAD.MOV R220, RZ, RZ, -R5 ;  /* 0x000000ffffdc7224 */ /* 0x000fe200078e0a05 */
[----:B------:R-:W-:Y:S01]  /*2440*/  LOP3.LUT R8, R3, 0x59, RZ, 0xfc, !PT ;  /* 0x0000005903087812 */ /* 0x000fe200078efcff */
[----:B------:R-:W-:Y:S01]  /*2450*/  IMAD.HI.U32 R5, R4, R9, RZ ;  /* 0x0000000904057227 */ /* 0x000fe200078e00ff */
[----:B------:R-:W-:Y:S02]  /*2460*/  ISETP.GE.AND P3, PT, R19, RZ, PT ;  /* 0x000000ff1300720c */ /* 0x000fe40003f66270 */
[----:B------:R-:W-:Y:S01]  /*2470*/  IABS R11, R8 ;  /* 0x00000008000b7213 */ /* 0x000fe20000000000 */
[--C-:B------:R-:W-:Y:S01]  /*2480*/  @!P1 IMAD.IADD R210, R210, 0x1, -R0.reuse ;  /* 0x00000001d2d29824 */ /* 0x100fe200078e0a00 */
[----:B------:R-:W-:Y:S01]  /*2490*/  LOP3.LUT R19, R3, 0x58, RZ, 0xfc, !PT ;  /* 0x0000005803137812 */ /* 0x000fe200078efcff */
[----:B------:R-:W-:Y:S01]  /*24a0*/  @!P5 IMAD.IADD R216, R216, 0x1, -R0 ;  /* 0x00000001d8d8d824 */ /* 0x000fe200078e0a00 */
[C---:B------:R-:W-:Y:S01]  /*24b0*/  ISETP.GT.U32.AND P5, PT, R0.reuse, R214, PT ;  /* 0x000000d60000720c */ /* 0x040fe20003fa4070 */
[----:B------:R-:W-:Y:S01]  /*24c0*/  IMAD.MOV R5, RZ, RZ, -R5 ;  /* 0x000000ffff057224 */ /* 0x000fe200078e0a05 */
[----:B------:R-:W-:Y:S01]  /*24d0*/  IABS R13, R19 ;  /* 0x00000013000d7213 */ /* 0x000fe20000000000 */
[----:B------:R-:W-:Y:S01]  /*24e0*/  @!P2 IMAD.MOV R210, RZ, RZ, -R210 ;  /* 0x000000ffffd2a224 */ /* 0x000fe200078e0ad2 */
[C---:B------:R-:W-:Y:S01]  /*24f0*/  ISETP.GT.U32.AND P2, PT, R0.reuse, R216, PT ;  /* 0x000000d80000720c */ /* 0x040fe20003f44070 */
[----:B------:R-:W-:Y:S01]  /*2500*/  IMAD R222, R0, R5, R9 ;  /* 0x0000000500de7224 */ /* 0x000fe200078e0209 */
[----:B------:R-:W-:Y:S01]  /*2510*/  ISETP.GE.AND P1, PT, R21, RZ, PT ;  /* 0x000000ff1500720c */ /* 0x000fe20003f26270 */
[----:B------:R-:W-:Y:S01]  /*2520*/  @!P4 IMAD.IADD R218, R218, 0x1, -R0 ;  /* 0x00000001dadac824 */ /* 0x000fe200078e0a00 */
[----:B------:R-:W-:Y:S01]  /*2530*/  LOP3.LUT R21, R3, 0x42, RZ, 0xfc, !PT ;  /* 0x0000004203157812 */ /* 0x000fe200078efcff */
[----:B------:R-:W-:Y:S01]  /*2540*/  IMAD.HI.U32 R5, R4, R11, RZ ;  /* 0x0000000b04057227 */ /* 0x000fe200078e00ff */
[----:B------:R-:W-:-:S03]  /*2550*/  ISETP.GT.U32.AND P4, PT, R0, R222, PT ;  /* 0x000000de0000720c */ /* 0x000fc60003f84070 */
[----:B------:R-:W-:Y:S02]  /*2560*/  IMAD R220, R0, R220, R7 ;  /* 0x000000dc00dc7224 */ /* 0x000fe400078e0207 */
[----:B------:R-:W-:Y:S02]  /*2570*/  IMAD.MOV R5, RZ, RZ, -R5 ;  /* 0x000000ffff057224 */ /* 0x000fe400078e0a05 */
[----:B------:R-:W-:Y:S01]  /*2580*/  @!P2 IMAD.IADD R216, R216, 0x1, -R0 ;  /* 0x00000001d8d8a824 */ /* 0x000fe200078e0a00 */
[----:B------:R-:W-:Y:S01]  /*2590*/  ISETP.GE.AND P2, PT, R15, RZ, PT ;  /* 0x000000ff0f00720c */ /* 0x000fe20003f46270 */
[----:B------:R-:W-:Y:S01]  /*25a0*/  IMAD.HI.U32 R7, R4, R13, RZ ;  /* 0x0000000d04077227 */ /* 0x000fe200078e00ff */
[----:B------:R-:W-:-:S03]  /*25b0*/  LOP3.LUT R15, R3, 0x57, RZ, 0xfc, !PT ;  /* 0x00000057030f7812 */ /* 0x000fc600078efcff */
[--C-:B------:R-:W-:Y:S01]  /*25c0*/  @!P4 IMAD.IADD R222, R222, 0x1, -R0.reuse ;  /* 0x00000001dedec824 */ /* 0x100fe200078e0a00 */
[----:B------:R-:W-:Y:S01]  /*25d0*/  IABS R9, R15 ;  /* 0x0000000f00097213 */ /* 0x000fe20000000000 */
[----:B------:R-:W-:Y:S01]  /*25e0*/  @!P5 IMAD.IADD R214, R214, 0x1, -R0 ;  /* 0x00000001d6d6d824 */ /* 0x000fe200078e0a00 */
[C---:B------:R-:W-:Y:S01]  /*25f0*/  ISETP.GT.U32.AND P5, PT, R0.reuse, R220, PT ;  /* 0x000000dc0000720c */ /* 0x040fe20003fa4070 */
[C---:B------:R-:W-:Y:S01]  /*2600*/  IMAD R224, R0.reuse, R5, R11 ;  /* 0x0000000500e07224 */ /* 0x040fe200078e020b */
[----:B------:R-:W-:Y:S01]  /*2610*/  ISETP.GT.U32.AND P4, PT, R0, R222, PT ;  /* 0x000000de0000720c */ /* 0x000fe20003f84070 */
[----:B------:R-:W-:Y:S02]  /*2620*/  IMAD.MOV R7, RZ, RZ, -R7 ;  /* 0x000000ffff077224 */ /* 0x000fe400078e0a07 */
[----:B------:R-:W-:-:S04]  /*2630*/  IMAD.HI.U32 R5, R4, R9, RZ ;  /* 0x0000000904057227 */ /* 0x000fc800078e00ff */
[C---:B------:R-:W-:Y:S01]  /*2640*/  IMAD R226, R0.reuse, R7, R13 ;  /* 0x0000000700e27224 */ /* 0x040fe200078e020d */
[----:B------:R-:W-:Y:S01]  /*2650*/  LOP3.LUT R13, R3, 0x54, RZ, 0xfc, !PT ;  /* 0x00000054030d7812 */ /* 0x000fe200078efcff */
[----:B------:R-:W-:Y:S02]  /*2660*/  IMAD.MOV R5, RZ, RZ, -R5 ;  /* 0x000000ffff057224 */ /* 0x000fe400078e0a05 */
[----:B------:R-:W-:Y:S01]  /*2670*/  @!P3 IMAD.MOV R214, RZ, RZ, -R214 ;  /* 0x000000ffffd6b224 */ /* 0x000fe200078e0ad6 */
[C---:B------:R-:W-:Y:S01]  /*2680*/  ISETP.GT.U32.AND P3, PT, R0.reuse, R224, PT ;  /* 0x000000e00000720c */ /* 0x040fe20003f64070 */
[C---:B------:R-:W-:Y:S02]  /*2690*/  IMAD R228, R0.reuse, R5, R9 ;  /* 0x0000000500e47224 */ /* 0x040fe400078e0209 */
[----:B------:R-:W-:Y:S01]  /*26a0*/  @!P6 IMAD.MOV R218, RZ, RZ, -R218 ;  /* 0x000000ffffdae224 */ /* 0x000fe200078e0ada */
[----:B------:R-:W-:Y:S01]  /*26b0*/  ISETP.GT.U32.AND P6, PT, R0, R226, PT ;  /* 0x000000e20000720c */ /* 0x000fe20003fc4070 */
[--C-:B------:R-:W-:Y:S01]  /*26c0*/  @!P5 IMAD.IADD R220, R220, 0x1, -R0.reuse ;  /* 0x00000001dcdcd824 */ /* 0x100fe200078e0a00 */
[----:B------:R-:W-:Y:S01]  /*26d0*/  ISETP.GE.AND P5, PT, R17, RZ, PT ;  /* 0x000000ff1100720c */ /* 0x000fe20003fa6270 */
[----:B------:R-:W-:Y:S01]  /*26e0*/  @!P4 IMAD.IADD R222, R222, 0x1, -R0 ;  /* 0x00000001dedec824 */ /* 0x000fe200078e0a00 */
[C---:B------:R-:W-:Y:S01]  /*26f0*/  ISETP.GT.U32.AND P4, PT, R0.reuse, R228, PT ;  /* 0x000000e40000720c */ /* 0x040fe20003f84070 */
[----:B------:R-:W-:Y:S01]  /*2700*/  @!P0 IMAD.MOV R212, RZ, RZ, -R212 ;  /* 0x000000ffffd48224 */ /* 0x000fe200078e0ad4 */
[----:B------:R-:W-:Y:S01]  /*2710*/  LOP3.LUT R17, R3, 0x56, RZ, 0xfc, !PT ;  /* 0x0000005603117812 */ /* 0x000fe200078efcff */
[----:B------:R-:W-:Y:S01]  /*2720*/  @!P1 IMAD.MOV R216, RZ, RZ, -R216 ;  /* 0x000000ffffd89224 */ /* 0x000fe200078e0ad8 */
[----:B------:R-:W-:Y:S01]  /*2730*/  ISETP.GT.U32.AND P0, PT, R0, R220, PT ;  /* 0x000000dc0000720c */ /* 0x000fe20003f04070 */
[----:B------:R-:W-:Y:S01]  /*2740*/  @!P3 IMAD.IADD R224, R224, 0x1, -R0 ;  /* 0x00000001e0e0b824 */ /* 0x000fe200078e0a00 */
[----:B------:R-:W-:-:S02]  /*2750*/  IABS R7, R17 ;  /* 0x0000001100077213 */ /* 0x000fc40000000000 */
[----:B------:R-:W-:Y:S01]  /*2760*/  ISETP.GE.AND P1, PT, R8, RZ, PT ;  /* 0x000000ff0800720c */ /* 0x000fe20003f26270 */
[--C-:B------:R-:W-:Y:S01]  /*2770*/  @!P6 IMAD.IADD R226, R226, 0x1, -R0.reuse ;  /* 0x00000001e2e2e824 */ /* 0x100fe200078e0a00 */
[----:B------:R-:W-:Y:S01]  /*2780*/  LOP3.LUT R8, R3, 0x55, RZ, 0xfc, !PT ;  /* 0x0000005503087812 */ /* 0x000fe200078efcff */
[----:B------:R-:W-:Y:S01]  /*2790*/  IMAD.HI.U32 R5, R4, R7, RZ ;  /* 0x0000000704057227 */ /* 0x000fe200078e00ff */
[----:B------:R-:W-:Y:S02]  /*27a0*/  ISETP.GT.U32.AND P6, PT, R0, R224, PT ;  /* 0x000000e00000720c */ /* 0x000fe40003fc4070 */
[----:B------:R-:W-:Y:S01]  /*27b0*/  IABS R9, R8 ;  /* 0x0000000800097213 */ /* 0x000fe20000000000 */
[--C-:B------:R-:W-:Y:S01]  /*27c0*/  @!P4 IMAD.IADD R228, R228, 0x1, -R0.reuse ;  /* 0x00000001e4e4c824 */ /* 0x100fe200078e0a00 */
[----:B------:R-:W-:Y:S01]  /*27d0*/  ISETP.GE.AND P3, PT, R15, RZ, PT ;  /* 0x000000ff0f00720c */ /* 0x000fe20003f66270 */
[----:B------:R-:W-:Y:S01]  /*27e0*/  IMAD.MOV R5, RZ, RZ, -R5 ;  /* 0x000000ffff057224 */ /* 0x000fe200078e0a05 */
[----:B------:R-:W-:Y:S01]  /*27f0*/  LOP3.LUT R15, R3, 0x52, RZ, 0xfc, !PT ;  /* 0x00000052030f7812 */ /* 0x000fe200078efcff */
[----:B------:R-:W-:Y:S01]  /*2800*/  @!P0 IMAD.IADD R220, R220, 0x1, -R0 ;  /* 0x00000001dcdc8824 */ /* 0x000fe200078e0a00 */
[C---:B------:R-:W-:Y:S01]  /*2810*/  ISETP.GT.U32.AND P4, PT, R0.reuse, R228, PT ;  /* 0x000000e40000720c */ /* 0x040fe20003f84070 */
[----:B------:R-:W-:Y:S01]  /*2820*/  IMAD R230, R0, R5, R7 ;  /* 0x0000000500e67224 */ /* 0x000fe200078e0207 */
[----:B------:R-:W-:Y:S01]  /*2830*/  IABS R7, R13 ;  /* 0x0000000d00077213 */ /* 0x000fe20000000000 */
[----:B------:R-:W-:Y:S01]  /*2840*/  IMAD.HI.U32 R5, R4, R9, RZ ;  /* 0x0000000904057227 */ /* 0x000fe200078e00ff */
[----:B------:R-:W-:-:S02]  /*2850*/  ISETP.GE.AND P0, PT, R19, RZ, PT ;  /* 0x000000ff1300720c */ /* 0x000fc40003f06270 */
[----:B------:R-:W-:Y:S01]  /*2860*/  IABS R11, R15 ;  /* 0x0000000f000b7213 */ /* 0x000fe20000000000 */
[----:B------:R-:W-:Y:S01]  /*2870*/  IMAD.MOV R5, RZ, RZ, -R5 ;  /* 0x000000ffff057224 */ /* 0x000fe200078e0a05 */
[----:B------:R-:W-:Y:S01]  /*2880*/  LOP3.LUT R19, R3, 0x4b, RZ, 0xfc, !PT ;  /* 0x0000004b03137812 */ /* 0x000fe200078efcff */
[----:B------:R-:W-:Y:S01]  /*2890*/  @!P6 IMAD.IADD R224, R224, 0x1, -R0 ;  /* 0x00000001e0e0e824 */ /* 0x000fe200078e0a00 */
[C---:B------:R-:W-:Y:S01]  /*28a0*/  ISETP.GT.U32.AND P6, PT, R0.reuse, R230, PT ;  /* 0x000000e60000720c */ /* 0x040fe20003fc4070 */
[----:B------:R-:W-:Y:S01]  /*28b0*/  @!P2 IMAD.MOV R220, RZ, RZ, -R220 ;  /* 0x000000ffffdca224 */ /* 0x000fe200078e0adc */
[C---:B------:R-:W-:Y:S01]  /*28c0*/  ISETP.GT.U32.AND P2, PT, R0.reuse, R226, PT ;  /* 0x000000e20000720c */ /* 0x040fe20003f44070 */
[----:B------:R-:W-:Y:S02]  /*28d0*/  IMAD R232, R0, R5, R9 ;  /* 0x0000000500e87224 */ /* 0x000fe400078e0209 */
[----:B------:R-:W-:Y:S02]  /*28e0*/  @!P4 IMAD.IADD R228, R228, 0x1, -R0 ;  /* 0x00000001e4e4c824 */ /* 0x000fe400078e0a00 */
[----:B------:R-:W-:Y:S01]  /*28f0*/  IMAD.HI.U32 R5, R4, R7, RZ ;  /* 0x0000000704057227 */ /* 0x000fe200078e00ff */
[----:B------:R-:W-:-:S03]  /*2900*/  ISETP.GT.U32.AND P4, PT, R0, R232, PT ;  /* 0x000000e80000720c */ /* 0x000fc60003f84070 */
[----:B------:R-:W-:Y:S02]  /*2910*/  IMAD.MOV R5, RZ, RZ, -R5 ;  /* 0x000000ffff057224 */ /* 0x000fe400078e0a05 */
[--C-:B------:R-:W-:Y:S01]  /*2920*/  @!P6 IMAD.IADD R230, R230, 0x1, -R0.reuse ;  /* 0x00000001e6e6e824 */ /* 0x100fe200078e0a00 */
[----:B------:R-:W-:Y:S01]  /*2930*/  ISETP.GE.AND P6, PT, R13, RZ, PT ;  /* 0x000000ff0d00720c */ /* 0x000fe20003fc6270 */
[----:B------:R-:W-:Y:S01]  /*2940*/  @!P2 IMAD.IADD R226, R226, 0x1, -R0 ;  /* 0x00000001e2e2a824 */ /* 0x000fe200078e0a00 */
[----:B------:R-:W-:Y:S01]  /*2950*/  ISETP.GE.AND P2, PT, R8, RZ, PT ;  /* 0x000000ff0800720c */ /* 0x000fe20003f46270 */
[----:B------:R-:W-:Y:S01]  /*2960*/  @!P1 IMAD.MOV R224, RZ, RZ, -R224 ;  /* 0x000000ffffe09224 */ /* 0x000fe200078e0ae0 */
[----:B------:R-:W-:Y:S01]  /*2970*/  LOP3.LUT R8, R3, 0x53, RZ, 0xfc, !PT ;  /* 0x0000005303087812 */ /* 0x000fe200078efcff */
[----:B------:R-:W-:Y:S01]  /*2980*/  @!P5 IMAD.MOV R222, RZ, RZ, -R222 ;  /* 0x000000ffffded224 */ /* 0x000fe200078e0ade */
[C---:B------:R-:W-:Y:S01]  /*2990*/  ISETP.GT.U32.AND P1, PT, R0.reuse, R230, PT ;  /* 0x000000e60000720c */ /* 0x040fe20003f24070 */
[----:B------:R-:W-:Y:S01]  /*29a0*/  IMAD R234, R0, R5, R7 ;  /* 0x0000000500ea7224 */ /* 0x000fe200078e0207 */
[----:B------:R-:W-:Y:S01]  /*29b0*/  ISETP.GE.AND P5, PT, R17, RZ, PT ;  /* 0x000000ff1100720c */ /* 0x000fe20003fa6270 */
[----:B------:R-:W-:Y:S01]  /*29c0*/  @!P4 IMAD.IADD R232, R232, 0x1, -R0 ;  /* 0x00000001e8e8c824 */ /* 0x000fe200078e0a00 */
[----:B------:R-:W-:Y:S01]  /*29d0*/  IABS R9, R8 ;  /* 0x0000000800097213 */ /* 0x000fe20000000000 */
[----:B------:R-:W-:Y:S01]  /*29e0*/  IMAD.HI.U32 R7, R4, R11, RZ ;  /* 0x0000000b04077227 */ /* 0x000fe200078e00ff */
[----:B------:R-:W-:-:S02]  /*29f0*/  LOP3.LUT R17, R3, 0x4c, RZ, 0xfc, !PT ;  /* 0x0000004c03117812 */ /* 0x000fc400078efcff */
[C---:B------:R-:W-:Y:S01]  /*2a00*/  ISETP.GT.U32.AND P4, PT, R0.reuse, R232, PT ;  /* 0x000000e80000720c */ /* 0x040fe20003f84070 */
[----:B------:R-:W-:Y:S01]  /*2a10*/  @!P0 IMAD.MOV R226, RZ, RZ, -R226 ;  /* 0x000000ffffe28224 */ /* 0x000fe200078e0ae2 */
[----:B------:R-:W-:Y:S01]  /*2a20*/  ISETP.GT.U32.AND P0, PT, R0, R234, PT ;  /* 0x000000ea0000720c */ /* 0x000fe20003f04070 */
[----:B------:R-:W-:-:S04]  /*2a30*/  IMAD.HI.U32 R5, R4, R9, RZ ;  /* 0x0000000904057227 */ /* 0x000fc800078e00ff */
[----:B------:R-:W-:Y:S02]  /*2a40*/  IMAD.MOV R7, RZ, RZ, -R7 ;  /* 0x000000ffff077224 */ /* 0x000fe400078e0a07 */
[----:B------:R-:W-:Y:S02]  /*2a50*/  IMAD.MOV R5, RZ, RZ, -R5 ;  /* 0x000000ffff057224 */ /* 0x000fe400078e0a05 */
[----:B------:R-:W-:Y:S01]  /*2a60*/  @!P1 IMAD.IADD R230, R230, 0x1, -R0 ;  /* 0x00000001e6e69824 */ /* 0x000fe200078e0a00 */
[----:B------:R-:W-:Y:S01]  /*2a70*/  ISETP.GE.AND P1, PT, R15, RZ, PT ;  /* 0x000000ff0f00720c */ /* 0x000fe20003f26270 */
[C---:B------:R-:W-:Y:S01]  /*2a80*/  IMAD R238, R0.reuse, R7, R11 ;  /* 0x0000000700ee7224 */ /* 0x040fe200078e020b */
[C---:B------:R-:W-:Y:S01]  /*2a90*/  LOP3.LUT R15, R3.reuse, 0x4f, RZ, 0xfc, !PT ;  /* 0x0000004f030f7812 */ /* 0x040fe200078efcff */
[C---:B------:R-:W-:Y:S01]  /*2aa0*/  IMAD R236, R0.reuse, R5, R9 ;  /* 0x0000000500ec7224 */ /* 0x040fe200078e0209 */
[----:B------:R-:W-:Y:S01]  /*2ab0*/  LOP3.LUT R7, R3, 0x50, RZ, 0xfc, !PT ;  /* 0x0000005003077812 */ /* 0x000fe200078efcff */
[----:B------:R-:W-:Y:S01]  /*2ac0*/  @!P5 IMAD.MOV R230, RZ, RZ, -R230 ;  /* 0x000000ffffe6d224 */ /* 0x000fe200078e0ae6 */
[----:B------:R-:W-:Y:S01]  /*2ad0*/  ISETP.GT.U32.AND P5, PT, R0, R238, PT ;  /* 0x000000ee0000720c */ /* 0x000fe20003fa4070 */
[--C-:B------:R-:W-:Y:S01]  /*2ae0*/  @!P4 IMAD.IADD R232, R232, 0x1, -R0.reuse ;  /* 0x00000001e8e8c824 */ /* 0x100fe200078e0a00 */
[----:B------:R-:W-:Y:S01]  /*2af0*/  ISETP.GT.U32.AND P4, PT, R0, R236, PT ;  /* 0x000000ec0000720c */ /* 0x000fe20003f84070 */
[----:B------:R-:W-:Y:S01]  /*2b00*/  @!P0 IMAD.IADD R234, R234, 0x1, -R0 ;  /* 0x00000001eaea8824 */ /* 0x000fe200078e0a00 */
[----:B------:R-:W-:Y:S01]  /*2b10*/  IABS R13, R15 ;  /* 0x0000000f000d7213 */ /* 0x000fe20000000000 */
[----:B------:R-:W-:Y:S01]  /*2b20*/  @!P3 IMAD.MOV R228, RZ, RZ, -R228 ;  /* 0x000000ffffe4b224 */ /* 0x000fe200078e0ae4 */
[----:B------:R-:W-:Y:S01]  /*2b30*/  ISETP.GE.AND P3, PT, R8, RZ, PT ;  /* 0x000000ff0800720c */ /* 0x000fe20003f66270 */
[----:B------:R-:W-:Y:S01]  /*2b40*/  @!P2 IMAD.MOV R232, RZ, RZ, -R232 ;  /* 0x000000ffffe8a224 */ /* 0x000fe200078e0ae8 */
[----:B------:R-:W-:-:S02]  /*2b50*/  ISETP.GT.U32.AND P0, PT, R0, R234, PT ;  /* 0x000000ea0000720c */ /* 0x000fc40003f04070 */
[----:B------:R-:W-:Y:S02]  /*2b60*/  LOP3.LUT R8, R3, 0x51, RZ, 0xfc, !PT ;  /* 0x0000005103087812 */ /* 0x000fe400078efcff */
[----:B------:R-:W-:Y:S01]  /*2b70*/  IABS R11, R7 ;  /* 0x00000007000b7213 */ /* 0x000fe20000000000 */
[--C-:B------:R-:W-:Y:S01]  /*2b80*/  @!P5 IMAD.IADD R238, R238, 0x1, -R0.reuse ;  /* 0x00000001eeeed824 */ /* 0x100fe200078e0a00 */
[----:B------:R-:W-:Y:S01]  /*2b90*/  IABS R9, R8 ;  /* 0x0000000800097213 */ /* 0x000fe20000000000 */
[----:B------:R-:W-:Y:S01]  /*2ba0*/  @!P4 IMAD.IADD R236, R236, 0x1, -R0 ;  /* 0x00000001ececc824 */ /* 0x000fe200078e0a00 */
[----:B------:R-:W-:Y:S02]  /*2bb0*/  ISETP.GE.AND P2, PT, R8, RZ, PT ;  /* 0x000000ff0800720c */ /* 0x000fe40003f46270 */
[----:B------:R-:W-:Y:S01]  /*2bc0*/  ISETP.GT.U32.AND P5, PT, R0, R238, PT ;  /* 0x000000ee0000720c */ /* 0x000fe20003fa4070 */
[----:B------:R-:W-:Y:S01]  /*2bd0*/  IMAD.HI.U32 R5, R4, R9, RZ ;  /* 0x0000000904057227 */ /* 0x000fe200078e00ff */
[----:B------:R-:W-:-:S02]  /*2be0*/  ISETP.GT.U32.AND P4, PT, R0, R236, PT ;  /* 0x000000ec0000720c */ /* 0x000fc40003f84070 */
[----:B------:R-:W-:Y:S01]  /*2bf0*/  LOP3.LUT R8, R3, 0x4d, RZ, 0xfc, !PT ;  /* 0x0000004d03087812 */ /* 0x000fe200078efcff */
[----:B------:R-:W-:Y:S01]  /*2c00*/  @!P0 IMAD.IADD R234, R234, 0x1, -R0 ;  /* 0x00000001eaea8824 */ /* 0x000fe200078e0a00 */
[----:B------:R-:W-:Y:S01]  /*2c10*/  ISETP.GE.AND P0, PT, R7, RZ, PT ;  /* 0x000000ff0700720c */ /* 0x000fe20003f06270 */
[----:B------:R-:W-:-:S04]  /*2c20*/  IMAD.HI.U32 R7, R4, R13, RZ ;  /* 0x0000000d04077227 */ /* 0x000fc800078e00ff */
[----:B------:R-:W-:Y:S02]  /*2c30*/  IMAD.MOV R240, RZ, RZ, -R5 ;  /* 0x000000fffff07224 */ /* 0x000fe400078e0a05 */
[----:B------:R-:W-:Y:S02]  /*2c40*/  IMAD.MOV R7, RZ, RZ, -R7 ;  /* 0x000000ffff077224 */ /* 0x000fe400078e0a07 */
[C---:B------:R-:W-:Y:S02]  /*2c50*/  IMAD R240, R0.reuse, R240, R9 ;  /* 0x000000f000f07224 */ /* 0x040fe400078e0209 */
[----:B------:R-:W-:Y:S01]  /*2c60*/  IMAD R244, R0, R7, R13 ;  /* 0x0000000700f47224 */ /* 0x000fe200078e020d */
[----:B------:R-:W-:Y:S01]  /*2c70*/  IABS R13, R17 ;  /* 0x00000011000d7213 */ /* 0x000fe20000000000 */
[----:B------:R-:W-:Y:S02]  /*2c80*/  @!P5 IMAD.IADD R238, R238, 0x1, -R0 ;  /* 0x00000001eeeed824 */ /* 0x000fe400078e0a00 */
[----:B------:R-:W-:-:S04]  /*2c90*/  IMAD.HI.U32 R5, R4, R11, RZ ;  /* 0x0000000b04057227 */ /* 0x000fc800078e00ff */
[----:B------:R-:W-:Y:S01]  /*2ca0*/  @!P4 IMAD.IADD R236, R236, 0x1, -R0 ;  /* 0x00000001ececc824 */ /* 0x000fe200078e0a00 */
[C---:B------:R-:W-:Y:S01]  /*2cb0*/  ISETP.GT.U32.AND P4, PT, R0.reuse, R240, PT ;  /* 0x000000f00000720c */ /* 0x040fe20003f84070 */
[----:B------:R-:W-:Y:S01]  /*2cc0*/  @!P1 IMAD.MOV R238, RZ, RZ, -R238 ;  /* 0x000000ffffee9224 */ /* 0x000fe200078e0aee */
[C---:B------:R-:W-:Y:S01]  /*2cd0*/  ISETP.GT.U32.AND P1, PT, R0.reuse, R244, PT ;  /* 0x000000f40000720c */ /* 0x040fe20003f24070 */
[----:B------:R-:W-:Y:S02]  /*2ce0*/  IMAD.MOV R5, RZ, RZ, -R5 ;  /* 0x000000ffff057224 */ /* 0x000fe400078e0a05 */
[----:B------:R-:W-:Y:S02]  /*2cf0*/  @!P3 IMAD.MOV R236, RZ, RZ, -R236 ;  /* 0x000000ffffecb224 */ /* 0x000fe400078e0aec */
[----:B------:R-:W-:Y:S01]  /*2d00*/  IMAD R242, R0, R5, R11 ;  /* 0x0000000500f27224 */ /* 0x000fe200078e020b */
[----:B------:R-:W-:Y:S01]  /*2d10*/  IABS R11, R8 ;  /* 0x00000008000b7213 */ /* 0x000fe20000000000 */
[----:B------:R-:W-:Y:S01]  /*2d20*/  @!P6 IMAD.MOV R234, RZ, RZ, -R234 ;  /* 0x000000ffffeae224 */ /* 0x000fe200078e0aea */
[----:B------:R-:W-:-:S02]  /*2d30*/  ISETP.GE.AND P6, PT, R15, RZ, PT ;  /* 0x000000ff0f00720c */ /* 0x000fc40003fc6270 */
[----:B------:R-:W-:Y:S01]  /*2d40*/  ISETP.GT.U32.AND P3, PT, R0, R242, PT ;  /* 0x000000f20000720c */ /* 0x000fe20003f64070 */
[--C-:B------:R-:W-:Y:S01]  /*2d50*/  @!P4 IMAD.IADD R240, R240, 0x1, -R0.reuse ;  /* 0x00000001f0f0c824 */ /* 0x100fe200078e0a00 */
[----:B------:R-:W-:Y:S01]  /*2d60*/  IABS R15, R19 ;  /* 0x00000013000f7213 */ /* 0x000fe20000000000 */
[----:B------:R-:W-:Y:S01]  /*2d70*/  @!P1 IMAD.IADD R244, R244, 0x1, -R0 ;  /* 0x00000001f4f49824 */ /* 0x000fe200078e0a00 */
[----:B------:R-:W-:Y:S01]  /*2d80*/  LOP3.LUT R5, R3, 0x4e, RZ, 0xfc, !PT ;  /* 0x0000004e03057812 */ /* 0x000fe200078efcff */
[----:B------:R-:W-:Y:S01]  /*2d90*/  IMAD.HI.U32 R7, R4, R11, RZ ;  /* 0x0000000b04077227 */ /* 0x000fe200078e00ff */
[C---:B------:R-:W-:Y:S02]  /*2da0*/  ISETP.GT.U32.AND P4, PT, R0.reuse, R240, PT ;  /* 0x000000f00000720c */ /* 0x040fe40003f84070 */
[----:B------:R-:W-:Y:S01]  /*2db0*/  ISETP.GT.U32.AND P1, PT, R0, R244, PT ;  /* 0x000000f40000720c */ /* 0x000fe20003f24070 */
[----:B------:R-:W-:Y:S01]  /*2dc0*/  IMAD.MOV R7, RZ, RZ, -R7 ;  /* 0x000000ffff077224 */ /* 0x000fe200078e0a07 */
[----:B------:R-:W-:-:S02]  /*2dd0*/  IABS R9, R5 ;  /* 0x0000000500097213 */ /* 0x000fc40000000000 */
[----:B------:R-:W-:Y:S01]  /*2de0*/  ISETP.GE.AND P5, PT, R5, RZ, PT ;  /* 0x000000ff0500720c */ /* 0x000fe20003fa6270 */
[----:B------:R-:W-:Y:S02]  /*2df0*/  IMAD R248, R0, R7, R11 ;  /* 0x0000000700f87224 */ /* 0x000fe400078e020b */
[----:B------:R-:W-:-:S04]  /*2e00*/  IMAD.HI.U32 R7, R4, R15, RZ ;  /* 0x0000000f04077227 */ /* 0x000fc800078e00ff */
[----:B------:R-:W-:Y:S02]  /*2e10*/  @!P3 IMAD.IADD R242, R242, 0x1, -R0 ;  /* 0x00000001f2f2b824 */ /* 0x000fe400078e0a00 */
[----:B------:R-:W-:Y:S02]  /*2e20*/  IMAD.MOV R7, RZ, RZ, -R7 ;  /* 0x000000ffff077224 */ /* 0x000fe400078e0a07 */
[----:B------:R-:W-:Y:S01]  /*2e30*/  IMAD.HI.U32 R5, R4, R9, RZ ;  /* 0x0000000904057227 */ /* 0x000fe200078e00ff */
[----:B------:R-:W-:-:S03]  /*2e40*/  ISETP.GT.U32.AND P3, PT, R0, R242, PT ;  /* 0x000000f20000720c */ /* 0x000fc60003f64070 */
[--C-:B------:R-:W-:Y:S01]  /*2e50*/  @!P4 IMAD.IADD R240, R240, 0x1, -R0.reuse ;  /* 0x00000001f0f0c824 */ /* 0x100fe200078e0a00 */
[----:B------:R-:W-:Y:S01]  /*2e60*/  ISETP.GE.AND P4, PT, R8, RZ, PT ;  /* 0x000000ff0800720c */ /* 0x000fe20003f86270 */
[----:B------:R-:W-:Y:S01]  /*2e70*/  IMAD R252, R0, R7, R15 ;  /* 0x0000000700fc7224 */ /* 0x000fe200078e020f */
[C---:B------:R-:W-:Y:S01]  /*2e80*/  LOP3.LUT R8, R3.reuse, 0x4a, RZ, 0xfc, !PT ;  /* 0x0000004a03087812 */ /* 0x040fe200078efcff */
[----:B------:R-:W-:Y:S01]  /*2e90*/  @!P1 IMAD.IADD R244, R244, 0x1, -R0 ;  /* 0x00000001f4f49824 */ /* 0x000fe200078e0a00 */
[----:B------:R-:W-:Y:S01]  /*2ea0*/  LOP3.LUT R15, R3, 0x48, RZ, 0xfc, !PT ;  /* 0x00000048030f7812 */ /* 0x000fe200078efcff */
[----:B------:R-:W-:Y:S01]  /*2eb0*/  IMAD.MOV R246, RZ, RZ, -R5 ;  /* 0x000000fffff67224 */ /* 0x000fe200078e0a05 */
[----:B------:R-:W-:Y:S01]  /*2ec0*/  IABS R7, R8 ;  /* 0x0000000800077213 */ /* 0x000fe20000000000 */
[----:B------:R-:W-:Y:S01]  /*2ed0*/  @!P2 IMAD.MOV R240, RZ, RZ, -R240 ;  /* 0x000000fffff0a224 */ /* 0x000fe200078e0af0 */
[C---:B------:R-:W-:Y:S01]  /*2ee0*/  ISETP.GT.U32.AND P2, PT, R0.reuse, R248, PT ;  /* 0x000000f80000720c */ /* 0x040fe20003f44070 */
[----:B------:R-:W-:Y:S01]  /*2ef0*/  @!P6 IMAD.MOV R244, RZ, RZ, -R244 ;  /* 0x000000fffff4e224 */ /* 0x000fe200078e0af4 */
[----:B------:R-:W-:Y:S01]  /*2f00*/  ISETP.GT.U32.AND P6, PT, R0, R252, PT ;  /* 0x000000fc0000720c */ /* 0x000fe20003fc4070 */
[----:B------:R-:W-:Y:S01]  /*2f10*/  IMAD.HI.U32 R5, R4, R13, RZ ;  /* 0x0000000d04057227 */ /* 0x000fe200078e00ff */
[----:B------:R-:W-:-:S03]  /*2f20*/  IABS R11, R15 ;  /* 0x0000000f000b7213 */ /* 0x000fc60000000000 */
[----:B------:R-:W-:Y:S02]  /*2f30*/  IMAD R246, R0, R246, R9 ;  /* 0x000000f600f67224 */ /* 0x000fe400078e0209 */
[----:B------:R-:W-:Y:S02]  /*2f40*/  IMAD.MOV R5, RZ, RZ, -R5 ;  /* 0x000000ffff057224 */ /* 0x000fe400078e0a05 */
[----:B------:R-:W-:Y:S01]  /*2f50*/  @!P3 IMAD.IADD R242, R242, 0x1, -R0 ;  /* 0x00000001f2f2b824 */ /* 0x000fe200078e0a00 */
[C---:B------:R-:W-:Y:S01]  /*2f60*/  ISETP.GT.U32.AND P3, PT, R0.reuse, R246, PT ;  /* 0x000000f60000720c */ /* 0x040fe20003f64070 */
[----:B------:R-:W-:Y:S01]  /*2f70*/  IMAD R250, R0, R5, R13 ;  /* 0x0000000500fa7224 */ /* 0x000fe200078e020d */
[----:B------:R-:W-:Y:S01]  /*2f80*/  LOP3.LUT R13, R3, 0x49, RZ, 0xfc, !PT ;  /* 0x00000049030d7812 */ /* 0x000fe200078efcff */
[----:B------:R-:W-:-:S03]  /*2f90*/  IMAD.HI.U32 R5, R4, R7, RZ ;  /* 0x0000000704057227 */ /* 0x000fc600078e00ff */
[----:B------:R-:W-:Y:S01]  /*2fa0*/  ISETP.GT.U32.AND P1, PT, R0, R250, PT ;  /* 0x000000fa0000720c */ /* 0x000fe20003f24070 */
[--C-:B------:R-:W-:Y:S01]  /*2fb0*/  @!P2 IMAD.IADD R248, R248, 0x1, -R0.reuse ;  /* 0x00000001f8f8a824 */ /* 0x100fe200078e0a00 */
[----:B------:R-:W-:Y:S01]  /*2fc0*/  IABS R9, R13 ;  /* 0x0000000d00097213 */ /* 0x000fe20000000000 */
[--C-:B------:R-:W-:Y:S02]  /*2fd0*/  @!P6 IMAD.IADD R252, R252, 0x1, -R0.reuse ;  /* 0x00000001fcfce824 */ /* 0x100fe400078e0a00 */
[----:B------:R-:W-:Y:S01]  /*2fe0*/  IMAD.MOV R5, RZ, RZ, -R5 ;  /* 0x000000ffff057224 */ /* 0x000fe200078e0a05 */
[----:B------:R-:W-:Y:S01]  /*2ff0*/  ISETP.GT.U32.AND P2, PT, R0, R248, PT ;  /* 0x000000f80000720c */ /* 0x000fe20003f44070 */
[----:B------:R-:W-:Y:S01]  /*3000*/  @!P3 IMAD.IADD R246, R246, 0x1, -R0 ;  /* 0x00000001f6f6b824 */ /* 0x000fe200078e0a00 */
[C---:B------:R-:W-:Y:S01]  /*3010*/  ISETP.GT.U32.AND P6, PT, R0.reuse, R252, PT ;  /* 0x000000fc0000720c */ /* 0x040fe20003fc4070 */
[----:B------:R-:W-:Y:S02]  /*3020*/  IMAD R132, R0, R5, R7 ;  /* 0x0000000500847224 */ /* 0x000fe400078e0207 */
[----:B------:R-:W-:Y:S01]  /*3030*/  IMAD.HI.U32 R5, R4, R9, RZ ;  /* 0x0000000904057227 */ /* 0x000fe200078e00ff */
[----:B------:R-:W-:-:S03]  /*3040*/  ISETP.GT.U32.AND P3, PT, R0, R246, PT ;  /* 0x000000f60000720c */ /* 0x000fc60003f64070 */
[----:B------:R-:W-:Y:S02]  /*3050*/  IMAD.MOV R5, RZ, RZ, -R5 ;  /* 0x000000ffff057224 */ /* 0x000fe400078e0a05 */
[--C-:B------:R-:W-:Y:S02]  /*3060*/  @!P1 IMAD.IADD R250, R250, 0x1, -R0.reuse ;  /* 0x00000001fafa9824 */ /* 0x100fe400078e0a00 */
[----:B------:R-:W-:Y:S01]  /*3070*/  IMAD R142, R0, R5, R9 ;  /* 0x00000005008e7224 */ /* 0x000fe200078e0209 */
[----:B------:R-:W-:Y:S01]  /*3080*/  LOP3.LUT R5, R3, 0x47, RZ, 0xfc, !PT ;  /* 0x0000004703057812 */ /* 0x000fe200078efcff */
[--C-:B------:R-:W-:Y:S01]  /*3090*/  @!P2 IMAD.IADD R248, R248, 0x1, -R0.reuse ;  /* 0x00000001f8f8a824 */ /* 0x100fe200078e0a00 */
[----:B------:R-:W-:Y:S01]  /*30a0*/  ISETP.GT.U32.AND P1, PT, R0, R250, PT ;  /* 0x000000fa0000720c */ /* 0x000fe20003f24070 */
[----:B------:R-:W-:Y:S01]  /*30b0*/  @!P6 IMAD.IADD R252, R252, 0x1, -R0 ;  /* 0x00000001fcfce824 */ /* 0x000fe200078e0a00 */
[C---:B------:R-:W-:Y:S01]  /*30c0*/  ISETP.GT.U32.AND P2, PT, R0.reuse, R132, PT ;  /* 0x000000840000720c */ /* 0x040fe20003f44070 */
[----:B------:R-:W-:Y:S01]  /*30d0*/  @!P0 IMAD.MOV R242, RZ, RZ, -R242 ;  /* 0x000000fffff28224 */ /* 0x000fe200078e0af2 */
[----:B------:R-:W-:Y:S01]  /*30e0*/  ISETP.GT.U32.AND P6, PT, R0, R142, PT ;  /* 0x0000008e0000720c */ /* 0x000fe20003fc4070 */
[----:B------:R-:W-:Y:S01]  /*30f0*/  IMAD.HI.U32 R7, R4, R11, RZ ;  /* 0x0000000b04077227 */ /* 0x000fe200078e00ff */
[----:B------:R-:W-:-:S02]  /*3100*/  ISETP.GE.AND P0, PT, R17, RZ, PT ;  /* 0x000000ff1100720c */ /* 0x000fc40003f06270 */
[----:B------:R-:W-:Y:S01]  /*3110*/  IABS R9, R5 ;  /* 0x0000000500097213 */ /* 0x000fe20000000000 */
[--C-:B------:R-:W-:Y:S01]  /*3120*/  @!P3 IMAD.IADD R246, R246, 0x1, -R0.reuse ;  /* 0x00000001f6f6b824 */ /* 0x100fe200078e0a00 */
[----:B------:R-:W-:Y:S01]  /*3130*/  ISETP.GE.AND P3, PT, R19, RZ, PT ;  /* 0x000000ff1300720c */ /* 0x000fe20003f66270 */
[----:B------:R-:W-:Y:S01]  /*3140*/  IMAD.MOV R7, RZ, RZ, -R7 ;  /* 0x000000ffff077224 */ /* 0x000fe200078e0a07 */
[----:B------:R-:W-:Y:S01]  /*3150*/  LOP3.LUT R17, R3, 0x44, RZ, 0xfc, !PT ;  /* 0x0000004403117812 */ /* 0x000fe200078efcff */
[--C-:B------:R-:W-:Y:S01]  /*3160*/  @!P1 IMAD.IADD R250, R250, 0x1, -R0.reuse ;  /* 0x00000001fafa9824 */ /* 0x100fe200078e0a00 */
[----:B------:R-:W-:Y:S01]  /*3170*/  ISETP.GE.AND P1, PT, R15, RZ, PT ;  /* 0x000000ff0f00720c */ /* 0x000fe20003f26270 */
[--C-:B------:R-:W-:Y:S01]  /*3180*/  @!P2 IMAD.IADD R132, R132, 0x1, -R0.reuse ;  /* 0x000000018484a824 */ /* 0x100fe200078e0a00 */
[----:B------:R-:W-:Y:S01]  /*3190*/  IABS R15, R17 ;  /* 0x00000011000f7213 */ /* 0x000fe20000000000 */
[----:B------:R-:W-:Y:S01]  /*31a0*/  IMAD R134, R0, R7, R11 ;  /* 0x0000000700867224 */ /* 0x000fe200078e020b */
[----:B------:R-:W-:Y:S01]  /*31b0*/  LOP3.LUT R7, R3, 0x46, RZ, 0xfc, !PT ;  /* 0x0000004603077812 */ /* 0x000fe200078efcff */
[----:B------:R-:W-:Y:S01]  /*31c0*/  @!P6 IMAD.IADD R142, R142, 0x1, -R0 ;  /* 0x000000018e8ee824 */ /* 0x000fe200078e0a00 */
[----:B------:R-:W-:Y:S01]  /*31d0*/  ISETP.GT.U32.AND P2, PT, R0, R132, PT ;  /* 0x000000840000720c */ /* 0x000fe20003f44070 */
[----:B------:R-:W-:Y:S01]  /*31e0*/  @!P0 IMAD.MOV R250, RZ, RZ, -R250 ;  /* 0x000000fffffa8224 */ /* 0x000fe200078e0afa */
[----:B------:R-:W-:Y:S01]  /*31f0*/  ISETP.GE.AND P0, PT, R5, RZ, PT ;  /* 0x000000ff0500720c */ /* 0x000fe20003f06270 */
[----:B------:R-:W-:Y:S01]  /*3200*/  IMAD.HI.U32 R5, R4, R9, RZ ;  /* 0x0000000904057227 */ /* 0x000fe200078e00ff */
[----:B------:R-:W-:-:S02]  /*3210*/  IABS R11, R7 ;  /* 0x00000007000b7213 */ /* 0x000fc40000000000 */
[----:B------:R-:W-:Y:S01]  /*3220*/  ISETP.GT.U32.AND P6, PT, R0, R142, PT ;  /* 0x0000008e0000720c */ /* 0x000fe20003fc4070 */
[----:B------:R-:W-:Y:S01]  /*3230*/  @!P5 IMAD.MOV R246, RZ, RZ, -R246 ;  /* 0x000000fffff6d224 */ /* 0x000fe200078e0af6 */
[----:B------:R-:W-:Y:S01]  /*3240*/  ISETP.GE.AND P5, PT, R8, RZ, PT ;  /* 0x000000ff0800720c */ /* 0x000fe20003fa6270 */
[----:B------:R-:W-:Y:S01]  /*3250*/  @!P3 IMAD.MOV R252, RZ, RZ, -R252 ;  /* 0x000000fffffcb224 */ /* 0x000fe200078e0afc */
[----:B------:R-:W-:Y:S01]  /*3260*/  ISETP.GE.AND P3, PT, R7, RZ, PT ;  /* 0x000000ff0700720c */ /* 0x000fe20003f66270 */
[----:B------:R-:W-:Y:S01]  /*3270*/  IMAD.HI.U32 R7, R4, R11, RZ ;  /* 0x0000000b04077227 */ /* 0x000fe200078e00ff */
[C---:B------:R-:W-:Y:S02]  /*3280*/  LOP3.LUT R8, R3.reuse, 0x45, RZ, 0xfc, !PT ;  /* 0x0000004503087812 */ /* 0x040fe400078efcff */
[----:B------:R-:W-:Y:S01]  /*3290*/  LOP3.LUT R19, R3, 0x43, RZ, 0xfc, !PT ;  /* 0x0000004303137812 */ /* 0x000fe200078efcff */
[----:B------:R-:W-:Y:S02]  /*32a0*/  IMAD.MOV R5, RZ, RZ, -R5 ;  /* 0x000000ffff057224 */ /* 0x000fe400078e0a05 */
[----:B------:R-:W-:-:S02]  /*32b0*/  IMAD.MOV R7, RZ, RZ, -R7 ;  /* 0x000000ffff077224 */ /* 0x000fc400078e0a07 */
[----:B------:R-:W-:Y:S01]  /*32c0*/  IMAD R140, R0, R5, R9 ;  /* 0x00000005008c7224 */ /* 0x000fe200078e0209 */
[----:B------:R-:W-:Y:S01]  /*32d0*/  IABS R9, R19 ;  /* 0x0000001300097213 */ /* 0x000fe20000000000 */
[--C-:B------:R-:W-:Y:S01]  /*32e0*/  @!P2 IMAD.IADD R132, R132, 0x1, -R0.reuse ;  /* 0x000000018484a824 */ /* 0x100fe200078e0a00 */
[C---:B------:R-:W-:Y:S01]  /*32f0*/  ISETP.GT.U32.AND P2, PT, R0.reuse, R134, PT ;  /* 0x000000860000720c */ /* 0x040fe20003f44070 */
[----:B------:R-:W-:Y:S01]  /*3300*/  IMAD R136, R0, R7, R11 ;  /* 0x0000000700887224 */ /* 0x000fe200078e020b */
[----:B------:R-:W-:Y:S01]  /*3310*/  IABS R11, R21 ;  /* 0x00000015000b7213 */ /* 0x000fe20000000000 */
[----:B------:R-:W-:Y:S01]  /*3320*/  @!P6 IMAD.IADD R142, R142, 0x1, -R0 ;  /* 0x000000018e8ee824 */ /* 0x000fe200078e0a00 */
[C---:B------:R-:W-:Y:S01]  /*3330*/  ISETP.GT.U32.AND P6, PT, R0.reuse, R140, PT ;  /* 0x0000008c0000720c */ /* 0x040fe20003fc4070 */
[----:B------:R-:W-:Y:S01]  /*3340*/  @!P5 IMAD.MOV R132, RZ, RZ, -R132 ;  /* 0x000000ffff84d224 */ /* 0x000fe200078e0a84 */
[----:B------:R-:W-:Y:S01]  /*3350*/  ISETP.GT.U32.AND P5, PT, R0, R136, PT ;  /* 0x000000880000720c */ /* 0x000fe20003fa4070 */
[----:B------:R-:W-:Y:S01]  /*3360*/  @!P4 IMAD.MOV R248, RZ, RZ, -R248 ;  /* 0x000000fffff8c224 */ /* 0x000fe200078e0af8 */
[----:B------:R-:W-:Y:S01]  /*3370*/  ISETP.GE.AND P4, PT, R13, RZ, PT ;  /* 0x000000ff0d00720c */ /* 0x000fe20003f86270 */
[----:B------:R-:W-:Y:S01]  /*3380*/  IMAD.HI.U32 R7, R4, R15, RZ ;  /* 0x0000000f04077227 */ /* 0x000fe200078e00ff */
[----:B------:R-:W-:-:S03]  /*3390*/  IABS R13, R8 ;  /* 0x00000008000d7213 */ /* 0x000fc60000000000 */
[----:B------:R-:W-:Y:S02]  /*33a0*/  IMAD.MOV R7, RZ, RZ, -R7 ;  /* 0x000000ffff077224 */ /* 0x000fe400078e0a07 */
[----:B------:R-:W-:-:S04]  /*33b0*/  IMAD.HI.U32 R5, R4, R13, RZ ;  /* 0x0000000d04057227 */ /* 0x000fc800078e00ff */
[--C-:B------:R-:W-:Y:S02]  /*33c0*/  @!P6 IMAD.IADD R140, R140, 0x1, -R0.reuse ;  /* 0x000000018c8ce824 */ /* 0x100fe400078e0a00 */
[----:B------:R-:W-:Y:S02]  /*33d0*/  @!P5 IMAD.IADD R136, R136, 0x1, -R0 ;  /* 0x000000018888d824 */ /* 0x000fe400078e0a00 */
[----:B------:R-:W-:Y:S01]  /*33e0*/  IMAD.MOV R5, RZ, RZ, -R5 ;  /* 0x000000ffff057224 */ /* 0x000fe200078e0a05 */
[C---:B------:R-:W-:Y:S01]  /*33f0*/  ISETP.GT.U32.AND P6, PT, R0.reuse, R140, PT ;  /* 0x0000008c0000720c */ /* 0x040fe20003fc4070 */
[C---:B------:R-:W-:Y:S01]  /*3400*/  IMAD R146, R0.reuse, R7, R15 ;  /* 0x0000000700927224 */ /* 0x040fe200078e020f */
[C---:B------:R-:W-:Y:S01]  /*3410*/  ISETP.GT.U32.AND P5, PT, R0.reuse, R136, PT ;  /* 0x000000880000720c */ /* 0x040fe20003fa4070 */
[----:B------:R-:W-:Y:S01]  /*3420*/  IMAD R138, R0, R5, R13 ;  /* 0x00000005008a7224 */ /* 0x000fe200078e020d */
[----:B------:R-:W-:Y:S01]  /*3430*/  IABS R13, R23 ;  /* 0x00000017000d7213 */ /* 0x000fe20000000000 */
[----:B------:R-:W-:Y:S01]  /*3440*/  IMAD.HI.U32 R5, R4, R9, RZ ;  /* 0x0000000904057227 */ /* 0x000fe200078e00ff */
[----:B------:R-:W-:-:S03]  /*3450*/  IABS R15, R24 ;  /* 0x00000018000f7213 */ /* 0x000fc60000000000 */
[----:B------:R-:W-:Y:S02]  /*3460*/  IMAD.MOV R150, RZ, RZ, -R5 ;  /* 0x000000ffff967224 */ /* 0x000fe400078e0a05 */
[----:B------:R-:W-:-:S04]  /*3470*/  IMAD.HI.U32 R5, R4, R11, RZ ;  /* 0x0000000b04057227 */ /* 0x000fc800078e00ff */
[--C-:B------:R-:W-:Y:S01]  /*3480*/  @!P6 IMAD.IADD R140, R140, 0x1, -R0.reuse ;  /* 0x000000018c8ce824 */ /* 0x100fe200078e0a00 */
[----:B------:R-:W-:Y:S01]  /*3490*/  ISETP.GT.U32.AND P6, PT, R0, R138, PT ;  /* 0x0000008a0000720c */ /* 0x000fe20003fc4070 */
[--C-:B------:R-:W-:Y:S01]  /*34a0*/  @!P5 IMAD.IADD R136, R136, 0x1, -R0.reuse ;  /* 0x000000018888d824 */ /* 0x100fe200078e0a00 */
[----:B------:R-:W-:Y:S01]  /*34b0*/  ISETP.GT.U32.AND P5, PT, R0, R146, PT ;  /* 0x000000920000720c */ /* 0x000fe20003fa4070 */
[----:B------:R-:W-:Y:S02]  /*34c0*/  @!P2 IMAD.IADD R134, R134, 0x1, -R0 ;  /* 0x000000018686a824 */ /* 0x000fe400078e0a00 */
[C---:B------:R-:W-:Y:S02]  /*34d0*/  IMAD R150, R0.reuse, R150, R9 ;  /* 0x0000009600967224 */ /* 0x040fe400078e0209 */
[----:B------:R-:W-:Y:S01]  /*34e0*/  IMAD.MOV R144, RZ, RZ, -R5 ;  /* 0x000000ffff907224 */ /* 0x000fe200078e0a05 */
[----:B------:R-:W-:Y:S01]  /*34f0*/  ISETP.GT.U32.AND P2, PT, R0, R134, PT ;  /* 0x000000860000720c */ /* 0x000fe20003f44070 */
[----:B------:R-:W-:-:S04]  /*3500*/  IMAD.HI.U32 R7, R4, R13, RZ ;  /* 0x0000000d04077227 */ /* 0x000fc800078e00ff */
[--C-:B------:R-:W-:Y:S01]  /*3510*/  @!P6 IMAD.IADD R138, R138, 0x1, -R0.reuse ;  /* 0x000000018a8ae824 */ /* 0x100fe200078e0a00 */
[C---:B------:R-:W-:Y:S01]  /*3520*/  ISETP.GT.U32.AND P6, PT, R0.reuse, R150, PT ;  /* 0x000000960000720c */ /* 0x040fe20003fc4070 */
[----:B------:R-:W-:Y:S02]  /*3530*/  IMAD R144, R0, R144, R11 ;  /* 0x0000009000907224 */ /* 0x000fe400078e020b */
[----:B------:R-:W-:Y:S02]  /*3540*/  @!P5 IMAD.IADD R146, R146, 0x1, -R0 ;  /* 0x000000019292d824 */ /* 0x000fe400078e0a00 */
[----:B------:R-:W-:Y:S01]  /*3550*/  @!P4 IMAD.MOV R142, RZ, RZ, -R142 ;  /* 0x000000ffff8ec224 */ /* 0x000fe200078e0a8e */
[----:B------:R-:W-:Y:S01]  /*3560*/  ISETP.GT.U32.AND P5, PT, R0, R144, PT ;  /* 0x000000900000720c */ /* 0x000fe20003fa4070 */
[----:B------:R-:W-:Y:S01]  /*3570*/  @!P2 IMAD.IADD R134, R134, 0x1, -R0 ;  /* 0x000000018686a824 */ /* 0x000fe200078e0a00 */
[----:B------:R-:W-:Y:S01]  /*3580*/  ISETP.GE.AND P2, PT, R17, RZ, PT ;  /* 0x000000ff1100720c */ /* 0x000fe20003f46270 */
[----:B------:R-:W-:Y:S01]  /*3590*/  IMAD.MOV R7, RZ, RZ, -R7 ;  /* 0x000000ffff077224 */ /* 0x000fe200078e0a07 */
[----:B------:R-:W-:Y:S01]  /*35a0*/  IABS R17, R25 ;  /* 0x0000001900117213 */ /* 0x000fe20000000000 */
[----:B------:R-:W-:Y:S01]  /*35b0*/  @!P0 IMAD.MOV R140, RZ, RZ, -R140 ;  /* 0x000000ffff8c8224 */ /* 0x000fe200078e0a8c */
[----:B------:R-:W-:Y:S01]  /*35c0*/  ISETP.GE.AND P4, PT, R8, RZ, PT ;  /* 0x000000ff0800720c */ /* 0x000fe20003f86270 */
[----:B------:R-:W-:Y:S01]  /*35d0*/  @!P6 IMAD.IADD R150, R150, 0x1, -R0 ;  /* 0x000000019696e824 */ /* 0x000fe200078e0a00 */
[----:B------:R-:W-:Y:S01]  /*35e0*/  ISETP.GT.U32.AND P6, PT, R0, R146, PT ;  /* 0x000000920000720c */ /* 0x000fe20003fc4070 */
[----:B------:R-:W-:-:S04]  /*35f0*/  IMAD.HI.U32 R5, R4, R17, RZ ;  /* 0x0000001104057227 */ /* 0x000fc800078e00ff */
[----:B------:R-:W-:Y:S01]  /*3600*/  @!P5 IMAD.IADD R144, R144, 0x1, -R0 ;  /* 0x000000019090d824 */ /* 0x000fe200078e0a00 */
[----:B------:R-:W-:Y:S01]  /*3610*/  ISETP.GT.U32.AND P5, PT, R0, R150, PT ;  /* 0x000000960000720c */ /* 0x000fe20003fa4070 */
[----:B------:R-:W-:-:S03]  /*3620*/  IMAD.HI.U32 R8, R4, R15, RZ ;  /* 0x0000000f04087227 */ /* 0x000fc600078e00ff */
[C---:B------:R-:W-:Y:S01]  /*3630*/  ISETP.GT.U32.AND P0, PT, R0.reuse, R144, PT ;  /* 0x000000900000720c */ /* 0x040fe20003f04070 */
[----:B------:R-:W-:Y:S02]  /*3640*/  IMAD.MOV R5, RZ, RZ, -R5 ;  /* 0x000000ffff057224 */ /* 0x000fe400078e0a05 */
[----:B------:R-:W-:Y:S02]  /*3650*/  IMAD.MOV R8, RZ, RZ, -R8 ;  /* 0x000000ffff087224 */ /* 0x000fe400078e0a08 */
[C---:B------:R-:W-:Y:S01]  /*3660*/  IMAD R148, R0.reuse, R7, R13 ;  /* 0x0000000700947224 */ /* 0x040fe200078e020d */
[C---:B------:R-:W-:Y:S01]  /*3670*/  LOP3.LUT R13, R3.reuse, 0x3d, RZ, 0xfc, !PT ;  /* 0x0000003d030d7812 */ /* 0x040fe200078efcff */
[C---:B------:R-:W-:Y:S01]  /*3680*/  IMAD R154, R0.reuse, R5, R17 ;  /* 0x00000005009a7224 */ /* 0x040fe200078e0211 */
[C---:B------:R-:W-:Y:S01]  /*3690*/  LOP3.LUT R17, R3.reuse, 0x36, RZ, 0xfc, !PT ;  /* 0x0000003603117812 */ /* 0x040fe200078efcff */
[----:B------:R-:W-:Y:S01]  /*36a0*/  @!P1 IMAD.MOV R134, RZ, RZ, -R134 ;  /* 0x000000ffff869224 */ /* 0x000fe200078e0a86 */
[C---:B------:R-:W-:Y:S01]  /*36b0*/  ISETP.GT.U32.AND P1, PT, R0.reuse, R138, PT ;  /* 0x0000008a0000720c */ /* 0x040fe20003f24070 */
[----:B------:R-:W-:Y:S01]  /*36c0*/  IMAD R152, R0, R8, R15 ;  /* 0x0000000800987224 */ /* 0x000fe200078e020f */
[----:B------:R-:W-:Y:S01]  /*36d0*/  LOP3.LUT R8, R3, 0x3e, RZ, 0xfc, !PT ;  /* 0x0000003e03087812 */ /* 0x000fe200078efcff */
[----:B------:R-:W-:Y:S01]  /*36e0*/  @!P5 IMAD.IADD R150, R150, 0x1, -R0 ;  /* 0x000000019696d824 */ /* 0x000fe200078e0a00 */
[----:B------:R-:W-:Y:S01]  /*36f0*/  IABS R11, R13 ;  /* 0x0000000d000b7213 */ /* 0x000fe20000000000 */
[----:B------:R-:W-:Y:S01]  /*3700*/  @!P3 IMAD.MOV R136, RZ, RZ, -R136 ;  /* 0x000000ffff88b224 */ /* 0x000fe200078e0a88 */
[----:B------:R-:W-:Y:S01]  /*3710*/  ISETP.GT.U32.AND P5, PT, R0, R154, PT ;  /* 0x0000009a0000720c */ /* 0x000fe20003fa4070 */
[----:B------:R-:W-:Y:S01]  /*3720*/  @!P6 IMAD.IADD R146, R146, 0x1, -R0 ;  /* 0x000000019292e824 */ /* 0x000fe200078e0a00 */
[----:B------:R-:W-:Y:S01]  /*3730*/  ISETP.GT.U32.AND P3, PT, R0, R148, PT ;  /* 0x000000940000720c */ /* 0x000fe20003f64070 */
[----:B------:R-:W-:Y:S01]  /*3740*/  IMAD.HI.U32 R7, R4, R11, RZ ;  /* 0x0000000b04077227 */ /* 0x000fe200078e00ff */
[----:B------:R-:W-:-:S02]  /*3750*/  IABS R9, R8 ;  /* 0x0000000800097213 */ /* 0x000fc40000000000 */
[----:B------:R-:W-:Y:S01]  /*3760*/  ISETP.GE.AND P6, PT, R19, RZ, PT ;  /* 0x000000ff1300720c */ /* 0x000fe20003fc6270 */
[--C-:B------:R-:W-:Y:S01]  /*3770*/  @!P0 IMAD.IADD R144, R144, 0x1, -R0.reuse ;  /* 0x0000000190908824 */ /* 0x100fe200078e0a00 */
[----:B------:R-:W-:Y:S01]  /*3780*/  ISETP.GE.AND P0, PT, R21, RZ, PT ;  /* 0x000000ff1500720c */ /* 0x000fe20003f06270 */
[----:B------:R-:W-:Y:S01]  /*3790*/  IMAD.HI.U32 R5, R4, R9, RZ ;  /* 0x0000000904057227 */ /* 0x000fe200078e00ff */
[C---:B------:R-:W-:Y:S02]  /*37a0*/  LOP3.LUT R15, R3.reuse, 0x3b, RZ, 0xfc, !PT ;  /* 0x0000003b030f7812 */ /* 0x040fe400078efcff */
[C---:B------:R-:W-:Y:S01]  /*37b0*/  LOP3.LUT R19, R3.reuse, 0x35, RZ, 0xfc, !PT ;  /* 0x0000003503137812 */ /* 0x040fe200078efcff */
[----:B------:R-:W-:Y:S01]  /*37c0*/  IMAD.MOV R7, RZ, RZ, -R7 ;  /* 0x000000ffff077224 */ /* 0x000fe200078e0a07 */
[----:B------:R-:W-:Y:S01]  /*37d0*/  LOP3.LUT R21, R3, 0x34, RZ, 0xfc, !PT ;  /* 0x0000003403157812 */ /* 0x000fe200078efcff */
[----:B------:R-:W-:Y:S01]  /*37e0*/  @!P1 IMAD.IADD R138, R138, 0x1, -R0 ;  /* 0x000000018a8a9824 */ /* 0x000fe200078e0a00 */
[----:B------:R-:W-:Y:S01]  /*37f0*/  ISETP.GT.U32.AND P1, PT, R0, R152, PT ;  /* 0x000000980000720c */ /* 0x000fe20003f24070 */
[----:B------:R-:W-:-:S02]  /*3800*/  IMAD.MOV R5, RZ, RZ, -R5 ;  /* 0x000000ffff057224 */ /* 0x000fc400078e0a05 */
[----:B------:R-:W-:Y:S01]  /*3810*/  IMAD R158, R0, R7, R11 ;  /* 0x00000007009e7224 */ /* 0x000fe200078e020b */
[----:B------:R-:W-:Y:S01]  /*3820*/  LOP3.LUT R7, R3, 0x3c, RZ, 0xfc, !PT ;  /* 0x0000003c03077812 */ /* 0x000fe200078efcff */
[--C-:B------:R-:W-:Y:S01]  /*3830*/  @!P5 IMAD.IADD R154, R154, 0x1, -R0.reuse ;  /* 0x000000019a9ad824 */ /* 0x100fe200078e0a00 */
[----:B------:R-:W-:Y:S01]  /*3840*/  IABS R11, R15 ;  /* 0x0000000f000b7213 */ /* 0x000fe20000000000 */
[----:B------:R-:W-:Y:S01]  /*3850*/  @!P3 IMAD.IADD R148, R148, 0x1, -R0 ;  /* 0x000000019494b824 */ /* 0x000fe200078e0a00 */
[----:B------:R-:W-:Y:S01]  /*3860*/  ISETP.GE.AND P3, PT, R23, RZ, PT ;  /* 0x000000ff1700720c */ /* 0x000fe20003f66270 */
[C---:B------:R-:W-:Y:S01]  /*3870*/  IMAD R156, R0.reuse, R5, R9 ;  /* 0x00000005009c7224 */ /* 0x040fe200078e0209 */
[C---:B------:R-:W-:Y:S01]  /*3880*/  ISETP.GT.U32.AND P5, PT, R0.reuse, R154, PT ;  /* 0x0000009a0000720c */ /* 0x040fe20003fa4070 */
[----:B------:R-:W-:Y:S01]  /*3890*/  @!P4 IMAD.MOV R138, RZ, RZ, -R138 ;  /* 0x000000ffff8ac224 */ /* 0x000fe200078e0a8a */
[----:B------:R-:W-:Y:S01]  /*38a0*/  IABS R9, R7 ;  /* 0x0000000700097213 */ /* 0x000fe20000000000 */
[----:B------:R-:W-:Y:S01]  /*38b0*/  @!P6 IMAD.MOV R150, RZ, RZ, -R150 ;  /* 0x000000ffff96e224 */ /* 0x000fe200078e0a96 */
[C---:B------:R-:W-:Y:S01]  /*38c0*/  ISETP.GT.U32.AND P4, PT, R0.reuse, R148, PT ;  /* 0x000000940000720c */ /* 0x040fe20003f84070 */
[----:B------:R-:W-:Y:S01]  /*38d0*/  @!P0 IMAD.MOV R144, RZ, RZ, -R144 ;  /* 0x000000ffff908224 */ /* 0x000fe200078e0a90 */
[----:B------:R-:W-:Y:S01]  /*38e0*/  ISETP.GT.U32.AND P6, PT, R0, R156, PT ;  /* 0x0000009c0000720c */ /* 0x000fe20003fc4070 */
[----:B------:R-:W-:Y:S01]  /*38f0*/  IMAD.HI.U32 R5, R4, R9, RZ ;  /* 0x0000000904057227 */ /* 0x000fe200078e00ff */
[----:B------:R-:W-:-:S02]  /*3900*/  ISETP.GE.AND P0, PT, R25, RZ, PT ;  /* 0x000000ff1900720c */ /* 0x000fc40003f06270 */
[----:B------:R-:W-:Y:S01]  /*3910*/  LOP3.LUT R23, R3, 0x17, RZ, 0xfc, !PT ;  /* 0x0000001703177812 */ /* 0x000fe200078efcff */
[----:B------:R-:W-:Y:S01]  /*3920*/  @!P1 IMAD.IADD R152, R152, 0x1, -R0 ;  /* 0x0000000198989824 */ /* 0x000fe200078e0a00 */
[----:B------:R-:W-:Y:S01]  /*3930*/  ISETP.GE.AND P1, PT, R24, RZ, PT ;  /* 0x000000ff1800720c */ /* 0x000fe20003f26270 */
[----:B------:R-:W-:Y:S02]  /*3940*/  IMAD.MOV R5, RZ, RZ, -R5 ;  /* 0x000000ffff057224 */ /* 0x000fe400078e0a05 */
[----:B------:R-:W-:Y:S01]  /*3950*/  @!P2 IMAD.MOV R146, RZ, RZ, -R146 ;  /* 0x000000ffff92a224 */ /* 0x000fe200078e0a92 */
[----:B------:R-:W-:Y:S01]  /*3960*/  ISETP.GT.U32.AND P2, PT, R0, R152, PT ;  /* 0x000000980000720c */ /* 0x000fe20003f44070 */
[--C-:B------:R-:W-:Y:S01]  /*3970*/  @!P5 IMAD.IADD R154, R154, 0x1, -R0.reuse ;  /* 0x000000019a9ad824 */ /* 0x100fe200078e0a00 */
[----:B------:R-:W-:Y:S01]  /*3980*/  ISETP.GE.AND P5, PT, R13, RZ, PT ;  /* 0x000000ff0d00720c */ /* 0x000fe20003fa6270 */
[----:B------:R-:W-:Y:S01]  /*3990*/  IMAD R162, R0, R5, R9 ;  /* 0x0000000500a27224 */ /* 0x000fe200078e0209 */
[----:B------:R-:W-:Y:S01]  /*39a0*/  LOP3.LUT R5, R3, 0x3a, RZ, 0xfc, !PT ;  /* 0x0000003a03057812 */ /* 0x000fe200078efcff */
[--C-:B------:R-:W-:Y:S01]  /*39b0*/  @!P4 IMAD.IADD R148, R148, 0x1, -R0.reuse ;  /* 0x000000019494c824 */ /* 0x100fe200078e0a00 */
[----:B------:R-:W-:Y:S01]  /*39c0*/  ISETP.GT.U32.AND P4, PT, R0, R158, PT ;  /* 0x0000009e0000720c */ /* 0x000fe20003f84070 */
[----:B------:R-:W-:Y:S01]  /*39d0*/  @!P6 IMAD.IADD R156, R156, 0x1, -R0 ;  /* 0x000000019c9ce824 */ /* 0x000fe200078e0a00 */
[----:B------:R-:W-:Y:S01]  /*39e0*/  ISETP.GE.AND P6, PT, R7, RZ, PT ;  /* 0x000000ff0700720c */ /* 0x000fe20003fc6270 */
[----:B------:R-:W-:Y:S01]  /*39f0*/  @!P0 IMAD.MOV R154, RZ, RZ, -R154 ;  /* 0x000000ffff9a8224 */ /* 0x000fe200078e0a9a */
[C---:B------:R-:W-:Y:S01]  /*3a00*/  ISETP.GT.U32.AND P0, PT, R0.reuse, R162, PT ;  /* 0x000000a20000720c */ /* 0x040fe20003f04070 */
[----:B------:R-:W-:Y:S01]  /*3a10*/  @!P3 IMAD.MOV R148, RZ, RZ, -R148 ;  /* 0x000000ffff94b224 */ /* 0x000fe200078e0a94 */
[----:B------:R-:W-:Y:S01]  /*3a20*/  ISETP.GT.U32.AND P3, PT, R0, R156, PT ;  /* 0x0000009c0000720c */ /* 0x000fe20003f64070 */
[----:B------:R-:W-:Y:S01]  /*3a30*/  @!P2 IMAD.IADD R152, R152, 0x1, -R0 ;  /* 0x000000019898a824 */ /* 0x000fe200078e0a00 */
[----:B------:R-:W-:Y:S01]  /*3a40*/  IABS R9, R5 ;  /* 0x0000000500097213 */ /* 0x000fe20000000000 */
[----:B------:R-:W-:Y:S01]  /*3a50*/  IMAD.HI.U32 R7, R4, R11, RZ ;  /* 0x0000000b04077227 */ /* 0x000fe200078e00ff */
[----:B------:R-:W-:-:S03]  /*3a60*/  ISETP.GE.AND P2, PT, R8, RZ, PT ;  /* 0x000000ff0800720c */ /* 0x000fc60003f46270 */
[----:B------:R-:W-:Y:S02]  /*3a70*/  @!P4 IMAD.IADD R158, R158, 0x1, -R0 ;  /* 0x000000019e9ec824 */ /* 0x000fe400078e0a00 */
[----:B------:R-:W-:Y:S01]  /*3a80*/  @!P1 IMAD.MOV R152, RZ, RZ, -R152 ;  /* 0x000000ffff989224 */ /* 0x000fe200078e0a98 */
[----:B------:R-:W-:Y:S01]  /*3a90*/  ISETP.GE.AND P1, PT, R15, RZ, PT ;  /* 0x000000ff0f00720c */ /* 0x000fe20003f26270 */
[--C-:B------:R-:W-:Y:S01]  /*3aa0*/  @!P0 IMAD.IADD R162, R162, 0x1, -R0.reuse ;  /* 0x00000001a2a28824 */ /* 0x100fe200078e0a00 */
[----:B------:R-:W-:Y:S01]  /*3ab0*/  LOP3.LUT R15, R3, 0x38, RZ, 0xfc, !PT ;  /* 0x00000038030f7812 */ /* 0x000fe200078efcff */
[----:B------:R-:W-:Y:S01]  /*3ac0*/  @!P3 IMAD.IADD R156, R156, 0x1, -R0 ;  /* 0x000000019c9cb824 */ /* 0x000fe200078e0a00 */
[----:B------:R-:W-:Y:S01]  /*3ad0*/  ISETP.GT.U32.AND P4, PT, R0, R158, PT ;  /* 0x0000009e0000720c */ /* 0x000fe20003f84070 */
[----:B------:R-:W-:Y:S01]  /*3ae0*/  IMAD.MOV R7, RZ, RZ, -R7 ;  /* 0x000000ffff077224 */ /* 0x000fe200078e0a07 */
[----:B------:R-:W-:Y:S01]  /*3af0*/  ISETP.GE.AND P3, PT, R5, RZ, PT ;  /* 0x000000ff0500720c */ /* 0x000fe20003f66270 */
[----:B------:R-:W-:Y:S01]  /*3b00*/  IMAD.HI.U32 R5, R4, R9, RZ ;  /* 0x0000000904057227 */ /* 0x000fe200078e00ff */
[----:B------:R-:W-:-:S02]  /*3b10*/  IABS R13, R15 ;  /* 0x0000000f000d7213 */ /* 0x000fc40000000000 */
[C---:B------:R-:W-:Y:S01]  /*3b20*/  ISETP.GT.U32.AND P0, PT, R0.reuse, R162, PT ;  /* 0x000000a20000720c */ /* 0x040fe20003f04070 */
[----:B------:R-:W-:Y:S01]  /*3b30*/  IMAD R160, R0, R7, R11 ;  /* 0x0000000700a07224 */ /* 0x000fe200078e020b */
[----:B------:R-:W-:Y:S01]  /*3b40*/  LOP3.LUT R7, R3, 0x39, RZ, 0xfc, !PT ;  /* 0x0000003903077812 */ /* 0x000fe200078efcff */
[----:B------:R-:W-:-:S03]  /*3b50*/  IMAD.HI.U32 R8, R4, R13, RZ ;  /* 0x0000000d04087227 */ /* 0x000fc600078e00ff */
[----:B------:R-:W-:Y:S01]  /*3b60*/  IABS R11, R7 ;  /* 0x00000007000b7213 */ /* 0x000fe20000000000 */
[----:B------:R-:W-:Y:S02]  /*3b70*/  IMAD.MOV R5, RZ, RZ, -R5 ;  /* 0x000000ffff057224 */ /* 0x000fe400078e0a05 */
[----:B------:R-:W-:Y:S02]  /*3b80*/  IMAD.MOV R8, RZ, RZ, -R8 ;  /* 0x000000ffff087224 */ /* 0x000fe400078e0a08 */
[----:B------:R-:W-:Y:S01]  /*3b90*/  IMAD R166, R0, R5, R9 ;  /* 0x0000000500a67224 */ /* 0x000fe200078e0209 */
[----:B------:R-:W-:Y:S01]  /*3ba0*/  IABS R9, R17 ;  /* 0x0000001100097213 */ /* 0x000fe20000000000 */
[----:B------:R-:W-:Y:S01]  /*3bb0*/  @!P4 IMAD.IADD R158, R158, 0x1, -R0 ;  /* 0x000000019e9ec824 */ /* 0x000fe200078e0a00 */
[----:B------:R-:W-:Y:S01]  /*3bc0*/  ISETP.GT.U32.AND P4, PT, R0, R160, PT ;  /* 0x000000a00000720c */ /* 0x000fe20003f84070 */
[----:B------:R-:W-:Y:S01]  /*3bd0*/  @!P2 IMAD.MOV R156, RZ, RZ, -R156 ;  /* 0x000000ffff9ca224 */ /* 0x000fe200078e0a9c */
[----:B------:R-:W-:Y:S01]  /*3be0*/  ISETP.GE.AND P2, PT, R7, RZ, PT ;  /* 0x000000ff0700720c */ /* 0x000fe20003f46270 */
[----:B------:R-:W-:Y:S01]  /*3bf0*/  @!P0 IMAD.IADD R162, R162, 0x1, -R0 ;  /* 0x00000001a2a28824 */ /* 0x000fe200078e0a00 */
[C---:B------:R-:W-:Y:S01]  /*3c00*/  ISETP.GT.U32.AND P0, PT, R0.reuse, R166, PT ;  /* 0x000000a60000720c */ /* 0x040fe20003f04070 */
[----:B------:R-:W-:Y:S01]  /*3c10*/  IMAD R168, R0, R8, R13 ;  /* 0x0000000800a87224 */ /* 0x000fe200078e020d */
[----:B------:R-:W-:Y:S01]  /*3c20*/  IABS R13, R21 ;  /* 0x00000015000d7213 */ /* 0x000fe20000000000 */
[----:B------:R-:W-:-:S04]  /*3c30*/  IMAD.HI.U32 R7, R4, R11, RZ ;  /* 0x0000000b04077227 */ /* 0x000fc800078e00ff */
[----:B------:R-:W-:Y:S01]  /*3c40*/  @!P5 IMAD.MOV R158, RZ, RZ, -R158 ;  /* 0x000000ffff9ed224 */ /* 0x000fe200078e0a9e */
[----:B------:R-:W-:Y:S01]  /*3c50*/  ISETP.GE.AND P5, PT, R15, RZ, PT ;  /* 0x000000ff0f00720c */ /* 0x000fe20003fa6270 */
[----:B------:R-:W-:Y:S01]  /*3c60*/  @!P6 IMAD.MOV R162, RZ, RZ, -R162 ;  /* 0x000000ffffa2e224 */ /* 0x000fe200078e0aa2 */
[----:B------:R-:W-:Y:S01]  /*3c70*/  ISETP.GT.U32.AND P6, PT, R0, R168, PT ;  /* 0x000000a80000720c */ /* 0x000fe20003fc4070 */
[----:B------:R-:W-:Y:S01]  /*3c80*/  IMAD.MOV R7, RZ, RZ, -R7 ;  /* 0x000000ffff077224 */ /* 0x000fe200078e0a07 */
[----:B------:R-:W-:Y:S01]  /*3c90*/  LOP3.LUT R15, R3, 0x37, RZ, 0xfc, !PT ;  /* 0x00000037030f7812 */ /* 0x000fe200078efcff */
[--C-:B------:R-:W-:Y:S02]  /*3ca0*/  @!P4 IMAD.IADD R160, R160, 0x1, -R0.reuse ;  /* 0x00000001a0a0c824 */ /* 0x100fe400078e0a00 */
[----:B------:R-:W-:Y:S01]  /*3cb0*/  IMAD R164, R0, R7, R11 ;  /* 0x0000000700a47224 */ /* 0x000fe200078e020b */
[----:B------:R-:W-:Y:S01]  /*3cc0*/  IABS R7, R15 ;  /* 0x0000000f00077213 */ /* 0x000fe20000000000 */
[----:B------:R-:W-:Y:S01]  /*3cd0*/  @!P0 IMAD.IADD R166, R166, 0x1, -R0 ;  /* 0x00000001a6a68824 */ /* 0x000fe200078e0a00 */
[----:B------:R-:W-:Y:S01]  /*3ce0*/  ISETP.GT.U32.AND P4, PT, R0, R160, PT ;  /* 0x000000a00000720c */ /* 0x000fe20003f84070 */
[----:B------:R-:W-:Y:S01]  /*3cf0*/  IMAD.HI.U32 R8, R4, R13, RZ ;  /* 0x0000000d04087227 */ /* 0x000fe200078e00ff */
[----:B------:R-:W-:-:S02]  /*3d00*/  IABS R11, R19 ;  /* 0x00000013000b7213 */ /* 0x000fc40000000000 */
[----:B------:R-:W-:Y:S01]  /*3d10*/  ISETP.GT.U32.AND P0, PT, R0, R166, PT ;  /* 0x000000a60000720c */ /* 0x000fe20003f04070 */
[----:B------:R-:W-:-:S04]  /*3d20*/  IMAD.HI.U32 R5, R4, R7, RZ ;  /* 0x0000000704057227 */ /* 0x000fc800078e00ff */
[--C-:B------:R-:W-:Y:S02]  /*3d30*/  @!P6 IMAD.IADD R168, R168, 0x1, -R0.reuse ;  /* 0x00000001a8a8e824 */ /* 0x100fe400078e0a00 */
[----:B------:R-:W-:Y:S02]  /*3d40*/  IMAD.MOV R5, RZ, RZ, -R5 ;  /* 0x000000ffff057224 */ /* 0x000fe400078e0a05 */
[----:B------:R-:W-:Y:S01]  /*3d50*/  @!P4 IMAD.IADD R160, R160, 0x1, -R0 ;  /* 0x00000001a0a0c824 */ /* 0x000fe200078e0a00 */
[C---:B------:R-:W-:Y:S01]  /*3d60*/  ISETP.GT.U32.AND P6, PT, R0.reuse, R168, PT ;  /* 0x000000a80000720c */ /* 0x040fe20003fc4070 */
[C---:B------:R-:W-:Y:S01]  /*3d70*/  IMAD R170, R0.reuse, R5, R7 ;  /* 0x0000000500aa7224 */ /* 0x040fe200078e0207 */
[----:B------:R-:W-:Y:S01]  /*3d80*/  ISETP.GT.U32.AND P4, PT, R0, R164, PT ;  /* 0x000000a40000720c */ /* 0x000fe20003f84070 */
[----:B------:R-:W-:-:S04]  /*3d90*/  IMAD.HI.U32 R7, R4, R11, RZ ;  /* 0x0000000b04077227 */ /* 0x000fc800078e00ff */
[----:B------:R-:W-:Y:S02]  /*3da0*/  IMAD.MOV R7, RZ, RZ, -R7 ;  /* 0x000000ffff077224 */ /* 0x000fe400078e0a07 */
[----:B------:R-:W-:Y:S01]  /*3db0*/  @!P0 IMAD.IADD R166, R166, 0x1, -R0 ;  /* 0x00000001a6a68824 */ /* 0x000fe200078e0a00 */
[C---:B------:R-:W-:Y:S01]  /*3dc0*/  ISETP.GT.U32.AND P0, PT, R0.reuse, R170, PT ;  /* 0x000000aa0000720c */ /* 0x040fe20003f04070 */
[----:B------:R-:W-:Y:S02]  /*3dd0*/  IMAD.MOV R8, RZ, RZ, -R8 ;  /* 0x000000ffff087224 */ /* 0x000fe400078e0a08 */
[C---:B------:R-:W-:Y:S01]  /*3de0*/  IMAD R174, R0.reuse, R7, R11 ;  /* 0x0000000700ae7224 */ /* 0x040fe200078e020b */
[C---:B------:R-:W-:Y:S01]  /*3df0*/  LOP3.LUT R11, R3.reuse, 0x33, RZ, 0xfc, !PT ;  /* 0x00000033030b7812 */ /* 0x040fe200078efcff */
[----:B------:R-:W-:Y:S01]  /*3e00*/  IMAD R176, R0, R8, R13 ;  /* 0x0000000800b07224 */ /* 0x000fe200078e020d */
[----:B------:R-:W-:Y:S01]  /*3e10*/  LOP3.LUT R8, R3, 0x32, RZ, 0xfc, !PT ;  /* 0x0000003203087812 */ /* 0x000fe200078efcff */
[----:B------:R-:W-:Y:S01]  /*3e20*/  @!P6 IMAD.IADD R168, R168, 0x1, -R0 ;  /* 0x00000001a8a8e824 */ /* 0x000fe200078e0a00 */
[----:B------:R-:W-:Y:S01]  /*3e30*/  ISETP.GT.U32.AND P6, PT, R0, R174, PT ;  /* 0x000000ae0000720c */ /* 0x000fe20003fc4070 */
[----:B------:R-:W-:Y:S01]  /*3e40*/  IMAD.HI.U32 R5, R4, R9, RZ ;  /* 0x0000000904057227 */ /* 0x000fe200078e00ff */
[----:B------:R-:W-:-:S03]  /*3e50*/  IABS R7, R11 ;  /* 0x0000000b00077213 */ /* 0x000fc60000000000 */
[----:B------:R-:W-:Y:S01]  /*3e60*/  @!P5 IMAD.MOV R168, RZ, RZ, -R168 ;  /* 0x000000ffffa8d224 */ /* 0x000fe200078e0aa8 */
[----:B------:R-:W-:Y:S01]  /*3e70*/  ISETP.GT.U32.AND P5, PT, R0, R176, PT ;  /* 0x000000b00000720c */ /* 0x000fe20003fa4070 */
[----:B------:R-:W-:Y:S02]  /*3e80*/  IMAD.MOV R5, RZ, RZ, -R5 ;  /* 0x000000ffff057224 */ /* 0x000fe400078e0a05 */
[--C-:B------:R-:W-:Y:S02]  /*3e90*/  @!P4 IMAD.IADD R164, R164, 0x1, -R0.reuse ;  /* 0x00000001a4a4c824 */ /* 0x100fe400078e0a00 */
[----:B------:R-:W-:Y:S01]  /*3ea0*/  IMAD R172, R0, R5, R9 ;  /* 0x0000000500ac7224 */ /* 0x000fe200078e0209 */
[----:B------:R-:W-:Y:S01]  /*3eb0*/  IABS R9, R8 ;  /* 0x0000000800097213 */ /* 0x000fe20000000000 */
[----:B------:R-:W-:Y:S01]  /*3ec0*/  @!P0 IMAD.IADD R170, R170, 0x1, -R0 ;  /* 0x00000001aaaa8824 */ /* 0x000fe200078e0a00 */
[----:B------:R-:W-:Y:S01]  /*3ed0*/  ISETP.GT.U32.AND P4, PT, R0, R164, PT ;  /* 0x000000a40000720c */ /* 0x000fe20003f84070 */
[----:B------:R-:W-:Y:S01]  /*3ee0*/  IMAD.HI.U32 R5, R4, R7, RZ ;  /* 0x0000000704057227 */ /* 0x000fe200078e00ff */
[----:B------:R-:W-:-:S03]  /*3ef0*/  ISETP.GT.U32.AND P0, PT, R0, R172, PT ;  /* 0x000000ac0000720c */ /* 0x000fc60003f04070 */
[----:B------:R-:W-:Y:S01]  /*3f00*/  @!P3 IMAD.MOV R166, RZ, RZ, -R166 ;  /* 0x000000ffffa6b224 */ /* 0x000fe200078e0aa6 */
[----:B------:R-:W-:Y:S01]  /*3f10*/  ISETP.GT.U32.AND P3, PT, R0, R170, PT ;  /* 0x000000aa0000720c */ /* 0x000fe20003f64070 */
[----:B------:R-:W-:Y:S02]  /*3f20*/  @!P6 IMAD.IADD R174, R174, 0x1, -R0 ;  /* 0x00000001aeaee824 */ /* 0x000fe400078e0a00 */
[----:B------:R-:W-:Y:S02]  /*3f30*/  IMAD.MOV R5, RZ, RZ, -R5 ;  /* 0x000000ffff057224 */ /* 0x000fe400078e0a05 */
[----:B------:R-:W-:Y:S01]  /*3f40*/  @!P1 IMAD.MOV R160, RZ, RZ, -R160 ;  /* 0x000000ffffa09224 */ /* 0x000fe200078e0aa0 */
[----:B------:R-:W-:Y:S01]  /*3f50*/  ISETP.GE.AND P1, PT, R15, RZ, PT ;  /* 0x000000ff0f00720c */ /* 0x000fe20003f26270 */
[----:B------:R-:W-:Y:S01]  /*3f60*/  @!P5 IMAD.IADD R176, R176, 0x1, -R0 ;  /* 0x00000001b0b0d824 */ /* 0x000fe200078e0a00 */
[C---:B------:R-:W-:Y:S01]  /*3f70*/  ISETP.GT.U32.AND P5, PT, R0.reuse, R174, PT ;  /* 0x000000ae0000720c */ /* 0x040fe20003fa4070 */
[----:B------:R-:W-:Y:S01]  /*3f80*/  IMAD R178, R0, R5, R7 ;  /* 0x0000000500b27224 */ /* 0x000fe200078e0207 */
[----:B------:R-:W-:Y:S01]  /*3f90*/  LOP3.LUT R15, R3, 0x31, RZ, 0xfc, !PT ;  /* 0x00000031030f7812 */ /* 0x000fe200078efcff */
[----:B------:R-:W-:-:S03]  /*3fa0*/  IMAD.HI.U32 R5, R4, R9, RZ ;  /* 0x0000000904057227 */ /* 0x000fc600078e00ff */
[----:B------:R-:W-:Y:S01]  /*3fb0*/  IABS R7, R15 ;  /* 0x0000000f00077213 */ /* 0x000fe20000000000 */
[----:B------:R-:W-:Y:S02]  /*3fc0*/  IMAD.MOV R5, RZ, RZ, -R5 ;  /* 0x000000ffff057224 */ /* 0x000fe400078e0a05 */
[--C-:B------:R-:W-:Y:S01]  /*3fd0*/  @!P4 IMAD.IADD R164, R164, 0x1, -R0.reuse ;  /* 0x00000001a4a4c824 */ /* 0x100fe200078e0a00 */
[----:B------:R-:W-:Y:S01]  /*3fe0*/  ISETP.GE.AND P4, PT, R17, RZ, PT ;  /* 0x000000ff1100720c */ /* 0x000fe20003f86270 */
[--C-:B------:R-:W-:Y:S01]  /*3ff0*/  @!P3 IMAD.IADD R170, R170, 0x1, -R0.reuse ;  /* 0x00000001aaaab824 */ /* 0x100fe200078e0a00 */
[----:B------:R-:W-:Y:S01]  /*4000*/  LOP3.LUT R17, R3, 0x30, RZ, 0xfc, !PT ;  /* 0x0000003003117812 */ /* 0x000fe200078efcff */
[----:B------:R-:W-:Y:S01]  /*4010*/  @!P0 IMAD.IADD R172, R172, 0x1, -R0 ;  /* 0x00000001acac8824 */ /* 0x000fe200078e0a00 */
[----:B------:R-:W-:Y:S01]  /*4020*/  ISETP.GE.AND P0, PT, R11, RZ, PT ;  /* 0x000000ff0b00720c */ /* 0x000fe20003f06270 */
[C---:B------:R-:W-:Y:S01]  /*4030*/  IMAD R180, R0.reuse, R5, R9 ;  /* 0x0000000500b47224 */ /* 0x040fe200078e0209 */
[----:B------:R-:W-:Y:S01]  /*4040*/  IABS R11, R17 ;  /* 0x00000011000b7213 */ /* 0x000fe20000000000 */
[----:B------:R-:W-:Y:S01]  /*4050*/  IMAD.MOV.U32 R9, RZ, RZ, R7 ;  /* 0x000000ffff097224 */ /* 0x000fe200078e0007 */
[C---:B------:R-:W-:Y:S01]  /*4060*/  ISETP.GT.U32.AND P6, PT, R0.reuse, R172, PT ;  /* 0x000000ac0000720c */ /* 0x040fe20003fc4070 */
[----:B------:R-:W-:Y:S01]  /*4070*/  @!P2 IMAD.MOV R164, RZ, RZ, -R164 ;  /* 0x000000ffffa4a224 */ /* 0x000fe200078e0aa4 */
[----:B------:R-:W-:Y:S01]  /*4080*/  ISETP.GE.AND P2, PT, R19, RZ, PT ;  /* 0x000000ff1300720c */ /* 0x000fe20003f46270 */
[----:B------:R-:W-:Y:S01]  /*4090*/  @!P1 IMAD.MOV R170, RZ, RZ, -R170 ;  /* 0x000000ffffaa9224 */ /* 0x000fe200078e0aaa */
[----:B------:R-:W-:Y:S01]  /*40a0*/  ISETP.GT.U32.AND P1, PT, R0, R176, PT ;  /* 0x000000b00000720c */ /* 0x000fe20003f24070 */
[----:B------:R-:W-:Y:S01]  /*40b0*/  @!P5 IMAD.IADD R174, R174, 0x1, -R0 ;  /* 0x00000001aeaed824 */ /* 0x000fe200078e0a00 */
[----:B------:R-:W-:Y:S01]  /*40c0*/  ISETP.GT.U32.AND P5, PT, R0, R180, PT ;  /* 0x000000b40000720c */ /* 0x000fe20003fa4070 */
[----:B------:R-:W-:Y:S01]  /*40d0*/  IMAD.HI.U32 R5, R4, R9, RZ ;  /* 0x0000000904057227 */ /* 0x000fe200078e00ff */
[----:B------:R-:W-:-:S02]  /*40e0*/  ISETP.GE.AND P3, PT, R21, RZ, PT ;  /* 0x000000ff1500720c */ /* 0x000fc40003f66270 */
[C---:B------:R-:W-:Y:S01]  /*40f0*/  LOP3.LUT R19, R3.reuse, 0x2f, RZ, 0xfc, !PT ;  /* 0x0000002f03137812 */ /* 0x040fe200078efcff */
[----:B------:R-:W-:Y:S01]  /*4100*/  IMAD.HI.U32 R7, R4, R11, RZ ;  /* 0x0000000b04077227 */ /* 0x000fe200078e00ff */
[----:B------:R-:W-:Y:S02]  /*4110*/  LOP3.LUT R21, R3, 0x18, RZ, 0xfc, !PT ;  /* 0x0000001803157812 */ /* 0x000fe400078efcff */
[----:B------:R-:W-:Y:S01]  /*4120*/  IABS R13, R19 ;  /* 0x00000013000d7213 */ /* 0x000fe20000000000 */
[----:B------:R-:W-:Y:S02]  /*4130*/  IMAD.MOV R5, RZ, RZ, -R5 ;  /* 0x000000ffff057224 */ /* 0x000fe400078e0a05 */
[----:B------:R-:W-:Y:S02]  /*4140*/  IMAD.MOV R7, RZ, RZ, -R7 ;  /* 0x000000ffff077224 */ /* 0x000fe400078e0a07 */
[----:B------:R-:W-:Y:S02]  /*4150*/  IMAD R182, R0, R5, R9 ;  /* 0x0000000500b67224 */ /* 0x000fe400078e0209 */
[--C-:B------:R-:W-:Y:S01]  /*4160*/  @!P6 IMAD.IADD R172, R172, 0x1, -R0.reuse ;  /* 0x00000001acace824 */ /* 0x100fe200078e0a00 */
[----:B------:R-:W-:Y:S01]  /*4170*/  ISETP.GT.U32.AND P6, PT, R0, R178, PT ;  /* 0x000000b20000720c */ /* 0x000fe20003fc4070 */
[--C-:B------:R-:W-:Y:S01]  /*4180*/  @!P1 IMAD.IADD R176, R176, 0x1, -R0.reuse ;  /* 0x00000001b0b09824 */ /* 0x100fe200078e0a00 */
[----:B------:R-:W-:Y:S01]  /*4190*/  ISETP.GE.AND P1, PT, R8, RZ, PT ;  /* 0x000000ff0800720c */ /* 0x000fe20003f26270 */
[----:B------:R-:W-:-:S02]  /*41a0*/  @!P5 IMAD.IADD R180, R180, 0x1, -R0 ;  /* 0x00000001b4b4d824 */ /* 0x000fc400078e0a00 */
[C---:B------:R-:W-:Y:S01]  /*41b0*/  IMAD R184, R0.reuse, R7, R11 ;  /* 0x0000000700b87224 */ /* 0x040fe200078e020b */
[----:B------:R-:W-:Y:S01]  /*41c0*/  LOP3.LUT R11, R3, 0x2d, RZ, 0xfc, !PT ;  /* 0x0000002d030b7812 */ /* 0x000fe200078efcff */
[----:B------:R-:W-:Y:S01]  /*41d0*/  @!P2 IMAD.MOV R174, RZ, RZ, -R174 ;  /* 0x000000ffffaea224 */ /* 0x000fe200078e0aae */
[----:B------:R-:W-:Y:S01]  /*41e0*/  ISETP.GT.U32.AND P2, PT, R0, R182, PT ;  /* 0x000000b60000720c */ /* 0x000fe20003f44070 */
[----:B------:R-:W-:Y:S01]  /*41f0*/  IMAD.HI.U32 R8, R4, R13, RZ ;  /* 0x0000000d04087227 */ /* 0x000fe200078e00ff */
[----:B------:R-:W-:-:S03]  /*4200*/  IABS R9, R11 ;  /* 0x0000000b00097213 */ /* 0x000fc60000000000 */
[----:B------:R-:W-:Y:S01]  /*4210*/  @!P4 IMAD.MOV R172, RZ, RZ, -R172 ;  /* 0x000000ffffacc224 */ /* 0x000fe200078e0aac */
[C---:B------:R-:W-:Y:S01]  /*4220*/  ISETP.GT.U32.AND P4, PT, R0.reuse, R180, PT ;  /* 0x000000b40000720c */ /* 0x040fe20003f84070 */
[----:B------:R-:W-:Y:S01]  /*4230*/  @!P3 IMAD.MOV R176, RZ, RZ, -R176 ;  /* 0x000000ffffb0b224 */ /* 0x000fe200078e0ab0 */
[----:B------:R-:W-:Y:S01]  /*4240*/  ISETP.GT.U32.AND P3, PT, R0, R184, PT ;  /* 0x000000b80000720c */ /* 0x000fe20003f64070 */
[----:B------:R-:W-:Y:S02]  /*4250*/  IMAD.MOV R8, RZ, RZ, -R8 ;  /* 0x000000ffff087224 */ /* 0x000fe400078e0a08 */
[--C-:B------:R-:W-:Y:S01]  /*4260*/  @!P6 IMAD.IADD R178, R178, 0x1, -R0.reuse ;  /* 0x00000001b2b2e824 */ /* 0x100fe200078e0a00 */
[----:B------:R-:W-:Y:S01]  /*4270*/  ISETP.GE.AND P6, PT, R15, RZ, PT ;  /* 0x000000ff0f00720c */ /* 0x000fe20003fc6270 */
[----:B------:R-:W-:Y:S01]  /*4280*/  IMAD R186, R0, R8, R13 ;  /* 0x0000000800ba7224 */ /* 0x000fe200078e020d */
[C---:B------:R-:W-:Y:S01]  /*4290*/  LOP3.LUT R8, R3.reuse, 0x2e, RZ, 0xfc, !PT ;  /* 0x0000002e03087812 */ /* 0x040fe200078efcff */
[----:B------:R-:W-:Y:S01]  /*42a0*/  @!P2 IMAD.IADD R182, R182, 0x1, -R0 ;  /* 0x00000001b6b6a824 */ /* 0x000fe200078e0a00 */
[----:B------:R-:W-:-:S02]  /*42b0*/  LOP3.LUT R13, R3, 0x2c, RZ, 0xfc, !PT ;  /* 0x0000002c030d7812 */ /* 0x000fc400078efcff */
[----:B------:R-:W-:Y:S01]  /*42c0*/  IABS R7, R8 ;  /* 0x0000000800077213 */ /* 0x000fe20000000000 */
[--C-:B------:R-:W-:Y:S01]  /*42d0*/  @!P4 IMAD.IADD R180, R180, 0x1, -R0.reuse ;  /* 0x00000001b4b4c824 */ /* 0x100fe200078e0a00 */
[----:B------:R-:W-:Y:S01]  /*42e0*/  ISETP.GT.U32.AND P4, PT, R0, R186, PT ;  /* 0x000000ba0000720c */ /* 0x000fe20003f84070 */
[----:B------:R-:W-:Y:S01]  /*42f0*/  @!P3 IMAD.IADD R184, R184, 0x1, -R0 ;  /* 0x00000001b8b8b824 */ /* 0x000fe200078e0a00 */
[----:B------:R-:W-:Y:S01]  /*4300*/  ISETP.GT.U32.AND P3, PT, R0, R182, PT ;  /* 0x000000b60000720c */ /* 0x000fe20003f64070 */
[----:B------:R-:W-:Y:S01]  /*4310*/  IMAD.HI.U32 R5, R4, R7, RZ ;  /* 0x0000000704057227 */ /* 0x000fe200078e00ff */
[----:B------:R-:W-:Y:S02]  /*4320*/  ISETP.GT.U32.AND P5, PT, R0, R178, PT ;  /* 0x000000b20000720c */ /* 0x000fe40003fa4070 */
[----:B------:R-:W-:Y:S01]  /*4330*/  LOP3.LUT R15, R3, 0x2b, RZ, 0xfc, !PT ;  /* 0x0000002b030f7812 */ /* 0x000fe200078efcff */
[----:B------:R-:W-:Y:S01]  /*4340*/  IMAD.MOV R190, RZ, RZ, -R5 ;  /* 0x000000ffffbe7224 */ /* 0x000fe200078e0a05 */
[----:B------:R-:W-:Y:S01]  /*4350*/  ISETP.GE.AND P2, PT, R19, RZ, PT ;  /* 0x000000ff1300720c */ /* 0x000fe20003f46270 */
[----:B------:R-:W-:Y:S01]  /*4360*/  IMAD.HI.U32 R5, R4, R9, RZ ;  /* 0x0000000904057227 */ /* 0x000fe200078e00ff */
[----:B------:R-:W-:-:S02]  /*4370*/  IABS R31, R15 ;  /* 0x0000000f001f7213 */ /* 0x000fc40000000000 */
[C---:B------:R-:W-:Y:S01]  /*4380*/  LOP3.LUT R19, R3.reuse, 0x19, RZ, 0xfc, !PT ;  /* 0x0000001903137812 */ /* 0x040fe200078efcff */
[----:B------:R-:W-:Y:S01]  /*4390*/  IMAD R190, R0, R190, R7 ;  /* 0x000000be00be7224 */ /* 0x000fe200078e0207 */
[----:B------:R-:W-:Y:S01]  /*43a0*/  IABS R7, R13 ;  /* 0x0000000d00077213 */ /* 0x000fe20000000000 */
[--C-:B------:R-:W-:Y:S01]  /*43b0*/  @!P4 IMAD.IADD R186, R186, 0x1, -R0.reuse ;  /* 0x00000001babac824 */ /* 0x100fe200078e0a00 */
[----:B------:R-:W-:Y:S01]  /*43c0*/  ISETP.GT.U32.AND P4, PT, R0, R184, PT ;  /* 0x000000b80000720c */ /* 0x000fe20003f84070 */
[----:B------:R-:W-:Y:S01]  /*43d0*/  @!P3 IMAD.IADD R182, R182, 0x1, -R0 ;  /* 0x00000001b6b6b824 */ /* 0x000fe200078e0a00 */
[C---:B------:R-:W-:Y:S01]  /*43e0*/  ISETP.GT.U32.AND P3, PT, R0.reuse, R190, PT ;  /* 0x000000be0000720c */ /* 0x040fe20003f64070 */
[----:B------:R-:W-:Y:S02]  /*43f0*/  IMAD.MOV R5, RZ, RZ, -R5 ;  /* 0x000000ffff057224 */ /* 0x000fe400078e0a05 */
[----:B------:R-:W-:Y:S02]  /*4400*/  @!P1 IMAD.MOV R180, RZ, RZ, -R180 ;  /* 0x000000ffffb49224 */ /* 0x000fe400078e0ab4 */
[----:B------:R-:W-:Y:S01]  /*4410*/  IMAD R188, R0, R5, R9 ;  /* 0x0000000500bc7224 */ /* 0x000fe200078e0209 */
[----:B------:R-:W-:Y:S01]  /*4420*/  LOP3.LUT R9, R3, 0x2a, RZ, 0xfc, !PT ;  /* 0x0000002a03097812 */ /* 0x000fe200078efcff */
[----:B------:R-:W-:-:S03]  /*4430*/  IMAD.HI.U32 R5, R4, R7, RZ ;  /* 0x0000000704057227 */ /* 0x000fc600078e00ff */
[----:B------:R-:W-:Y:S01]  /*4440*/  IABS R81, R9 ;  /* 0x0000000900517213 */ /* 0x000fe20000000000 */
[--C-:B------:R-:W-:Y:S01]  /*4450*/  @!P4 IMAD.IADD R184, R184, 0x1, -R0.reuse ;  /* 0x00000001b8b8c824 */ /* 0x100fe200078e0a00 */
[----:B------:R-:W-:Y:S01]  /*4460*/  ISETP.GT.U32.AND P4, PT, R0, R188, PT ;  /* 0x000000bc0000720c */ /* 0x000fe20003f84070 */
[--C-:B------:R-:W-:Y:S01]  /*4470*/  @!P3 IMAD.IADD R190, R190, 0x1, -R0.reuse ;  /* 0x00000001bebeb824 */ /* 0x100fe200078e0a00 */
[----:B------:R-:W-:Y:S01]  /*4480*/  ISETP.GE.AND P3, PT, R11, RZ, PT ;  /* 0x000000ff0b00720c */ /* 0x000fe20003f66270 */
[----:B------:R-:W-:Y:S01]  /*4490*/  IMAD.MOV R192, RZ, RZ, -R5 ;  /* 0x000000ffffc07224 */ /* 0x000fe200078e0a05 */
[----:B------:R-:W-:Y:S01]  /*44a0*/  LOP3.LUT R11, R3, 0x26, RZ, 0xfc, !PT ;  /* 0x00000026030b7812 */ /* 0x000fe200078efcff */
[----:B------:R-:W-:Y:S01]  /*44b0*/  IMAD.HI.U32 R5, R4, R31, RZ ;  /* 0x0000001f04057227 */ /* 0x000fe200078e00ff */
[----:B------:R-:W-:Y:S02]  /*44c0*/  ISETP.GT.U32.AND P1, PT, R0, R190, PT ;  /* 0x000000be0000720c */ /* 0x000fe40003f24070 */
[----:B------:R-:W-:Y:S01]  /*44d0*/  IABS R37, R11 ;  /* 0x0000000b00257213 */ /* 0x000fe20000000000 */
[----:B------:R-:W-:Y:S01]  /*44e0*/  @!P5 IMAD.IADD R178, R178, 0x1, -R0 ;  /* 0x00000001b2b2d824 */ /* 0x000fe200078e0a00 */
[----:B------:R-:W-:Y:S01]  /*44f0*/  ISETP.GE.AND P5, PT, R17, RZ, PT ;  /* 0x000000ff1100720c */ /* 0x000fe20003fa6270 */
[----:B------:R-:W-:Y:S01]  /*4500*/  IMAD R192, R0, R192, R7 ;  /* 0x000000c000c07224 */ /* 0x000fe200078e0207 */
[----:B------:R-:W-:Y:S01]  /*4510*/  LOP3.LUT R17, R3, 0x22, RZ, 0xfc, !PT ;  /* 0x0000002203117812 */ /* 0x000fe200078efcff */
[----:B------:R-:W-:-:S02]  /*4520*/  IMAD.MOV R7, RZ, RZ, -R5 ;  /* 0x000000ffff077224 */ /* 0x000fc400078e0a05 */
[----:B------:R-:W-:Y:S01]  /*4530*/  @!P0 IMAD.MOV R178, RZ, RZ, -R178 ;  /* 0x000000ffffb28224 */ /* 0x000fe200078e0ab2 */
[----:B------:R-:W-:Y:S01]  /*4540*/  ISETP.GT.U32.AND P0, PT, R0, R186, PT ;  /* 0x000000ba0000720c */ /* 0x000fe20003f04070 */
[----:B------:R-:W-:Y:S01]  /*4550*/  @!P4 IMAD.IADD R188, R188, 0x1, -R0 ;  /* 0x00000001bcbcc824 */ /* 0x000fe200078e0a00 */
[C---:B------:R-:W-:Y:S01]  /*4560*/  ISETP.GT.U32.AND P4, PT, R0.reuse, R192, PT ;  /* 0x000000c00000720c */ /* 0x040fe20003f84070 */
[C---:B------:R-:W-:Y:S01]  /*4570*/  IMAD R31, R0.reuse, R7, R31 ;  /* 0x00000007001f7224 */ /* 0x040fe200078e021f */
[----:B------:R-:W-:Y:S01]  /*4580*/  LOP3.LUT R7, R3, 0x29, RZ, 0xfc, !PT ;  /* 0x0000002903077812 */ /* 0x000fe200078efcff */
[----:B------:R-:W-:Y:S01]  /*4590*/  @!P6 IMAD.MOV R182, RZ, RZ, -R182 ;  /* 0x000000ffffb6e224 */ /* 0x000fe200078e0ab6 */
[----:B------:R-:W-:Y:S01]  /*45a0*/  ISETP.GT.U32.AND P6, PT, R0, R188, PT ;  /* 0x000000bc0000720c */ /* 0x000fe20003fc4070 */
[----:B------:R-:W-:Y:S01]  /*45b0*/  @!P1 IMAD.IADD R190, R190, 0x1, -R0 ;  /* 0x00000001bebe9824 */ /* 0x000fe200078e0a00 */
[----:B------:R-:W-:Y:S01]  /*45c0*/  ISETP.GT.U32.AND P1, PT, R0, R31, PT ;  /* 0x0000001f0000720c */ /* 0x000fe20003f24070 */
[----:B------:R-:W-:Y:S01]  /*45d0*/  IMAD.HI.U32 R5, R4, R81, RZ ;  /* 0x0000005104057227 */ /* 0x000fe200078e00ff */
[----:B------:R-:W-:-:S02]  /*45e0*/  IABS R33, R7 ;  /* 0x0000000700217213 */ /* 0x000fc40000000000 */
        /* <DEDUP_REMOVED lines=8> */
[----:B------:R-:W-:Y:S01]  /*4670*/  ISETP.GE.AND P6, PT, R9, RZ, PT ;  /* 0x000000ff0900720c */ /* 0x000fe20003fc6270 */
[C---:B------:R-:W-:Y:S01]  /*4680*/  IMAD R81, R0.reuse, R5, R81 ;  /* 0x0000000500517224 */ /* 0x040fe200078e0251 */
[----:B------:R-:W-:Y:S01]  /*4690*/  LOP3.LUT R9, R3, 0x27, RZ, 0xfc, !PT ;  /* 0x0000002703097812 */ /* 0x000fe200078efcff */
[----:B------:R-:W-:Y:S01]  /*46a0*/  @!P1 IMAD.IADD R31, R31, 0x1, -R0 ;  /* 0x000000011f1f9824 */ /* 0x000fe200078e0a00 */
[----:B------:R-:W-:Y:S01]  /*46b0*/  ISETP.GT.U32.AND P1, PT, R0, R192, PT ;  /* 0x000000c00000720c */ /* 0x000fe20003f24070 */
[----:B------:R-:W-:Y:S01]  /*46c0*/  IMAD.HI.U32 R5, R4, R33, RZ ;  /* 0x0000002104057227 */ /* 0x000fe200078e00ff */
[----:B------:R-:W-:-:S02]  /*46d0*/  IABS R79, R8 ;  /* 0x00000008004f7213 */ /* 0x000fc40000000000 */
[----:B------:R-:W-:Y:S01]  /*46e0*/  IABS R35, R9 ;  /* 0x0000000900237213 */ /* 0x000fe20000000000 */
[----:B------:R-:W-:Y:S01]  /*46f0*/  @!P3 IMAD.MOV R188, RZ, RZ, -R188 ;  /* 0x000000ffffbcb224 */ /* 0x000fe200078e0abc */
[C---:B------:R-:W-:Y:S01]  /*4700*/  ISETP.GT.U32.AND P3, PT, R0.reuse, R81, PT ;  /* 0x000000510000720c */ /* 0x040fe20003f64070 */
[----:B------:R-:W-:Y:S02]  /*4710*/  IMAD.MOV R5, RZ, RZ, -R5 ;  /* 0x000000ffff057224 */ /* 0x000fe400078e0a05 */
[----:B------:R-:W-:Y:S01]  /*4720*/  @!P5 IMAD.MOV R184, RZ, RZ, -R184 ;  /* 0x000000ffffb8d224 */ /* 0x000fe200078e0ab8 */
[----:B------:R-:W-:Y:S01]  /*4730*/  ISETP.GE.AND P5, PT, R13, RZ, PT ;  /* 0x000000ff0d00720c */ /* 0x000fe20003fa6270 */
[----:B------:R-:W-:Y:S01]  /*4740*/  @!P0 IMAD.MOV R190, RZ, RZ, -R190 ;  /* 0x000000ffffbe8224 */ /* 0x000fe200078e0abe */
[C---:B------:R-:W-:Y:S01]  /*4750*/  ISETP.GT.U32.AND P0, PT, R0.reuse, R31, PT ;  /* 0x0000001f0000720c */ /* 0x040fe20003f04070 */
[----:B------:R-:W-:Y:S01]  /*4760*/  IMAD R33, R0, R5, R33 ;  /* 0x0000000500217224 */ /* 0x000fe200078e0221 */
[----:B------:R-:W-:Y:S01]  /*4770*/  LOP3.LUT R13, R3, 0x24, RZ, 0xfc, !PT ;  /* 0x00000024030d7812 */ /* 0x000fe200078efcff */
[----:B------:R-:W-:-:S02]  /*4780*/  @!P1 IMAD.IADD R192, R192, 0x1, -R0 ;  /* 0x00000001c0c09824 */ /* 0x000fc400078e0a00 */
[----:B------:R-:W-:Y:S01]  /*4790*/  @!P2 IMAD.MOV R186, RZ, RZ, -R186 ;  /* 0x000000ffffbaa224 */ /* 0x000fe200078e0aba */
[----:B------:R-:W-:Y:S01]  /*47a0*/  ISETP.GT.U32.AND P1, PT, R0, R33, PT ;  /* 0x000000210000720c */ /* 0x000fe20003f24070 */
[--C-:B------:R-:W-:Y:S01]  /*47b0*/  @!P3 IMAD.IADD R81, R81, 0x1, -R0.reuse ;  /* 0x000000015151b824 */ /* 0x100fe200078e0a00 */
[----:B------:R-:W-:Y:S01]  /*47c0*/  ISETP.GE.AND P2, PT, R15, RZ, PT ;  /* 0x000000ff0f00720c */ /* 0x000fe20003f46270 */
[----:B------:R-:W-:Y:S01]  /*47d0*/  IMAD.HI.U32 R5, R4, R79, RZ ;  /* 0x0000004f04057227 */ /* 0x000fe200078e00ff */
[----:B------:R-:W-:Y:S02]  /*47e0*/  ISETP.GE.AND P3, PT, R9, RZ, PT ;  /* 0x000000ff0900720c */ /* 0x000fe40003f66270 */
[----:B------:R-:W-:Y:S01]  /*47f0*/  LOP3.LUT R9, R3, 0x25, RZ, 0xfc, !PT ;  /* 0x0000002503097812 */ /* 0x000fe200078efcff */
[----:B------:R-:W-:Y:S01]  /*4800*/  @!P0 IMAD.IADD R31, R31, 0x1, -R0 ;  /* 0x000000011f1f8824 */ /* 0x000fe200078e0a00 */
[----:B------:R-:W-:Y:S01]  /*4810*/  ISETP.GE.AND P0, PT, R8, RZ, PT ;  /* 0x000000ff0800720c */ /* 0x000fe20003f06270 */
[----:B------:R-:W-:Y:S01]  /*4820*/  @!P5 IMAD.MOV R192, RZ, RZ, -R192 ;  /* 0x000000ffffc0d224 */ /* 0x000fe200078e0ac0 */
[----:B------:R-:W-:Y:S01]  /*4830*/  ISETP.GT.U32.AND P5, PT, R0, R81, PT ;  /* 0x000000510000720c */ /* 0x000fe20003fa4070 */
[----:B------:R-:W-:Y:S01]  /*4840*/  IMAD.HI.U32 R7, R4, R35, RZ ;  /* 0x0000002304077227 */ /* 0x000fe200078e00ff */
[----:B------:R-:W-:-:S02]  /*4850*/  IABS R75, R9 ;  /* 0x00000009004b7213 */ /* 0x000fc40000000000 */
[----:B------:R-:W-:Y:S01]  /*4860*/  LOP3.LUT R15, R3, 0x23, RZ, 0xfc, !PT ;  /* 0x00000023030f7812 */ /* 0x000fe200078efcff */
[----:B------:R-:W-:Y:S01]  /*4870*/  IMAD.MOV R8, RZ, RZ, -R5 ;  /* 0x000000ffff087224 */ /* 0x000fe200078e0a05 */
[----:B------:R-:W-:Y:S01]  /*4880*/  IABS R71, R13 ;  /* 0x0000000d00477213 */ /* 0x000fe20000000000 */
[----:B------:R-:W-:Y:S01]  /*4890*/  IMAD.MOV R7, RZ, RZ, -R7 ;  /* 0x000000ffff077224 */ /* 0x000fe200078e0a07 */
[----:B------:R-:W-:Y:S01]  /*48a0*/  IABS R39, R15 ;  /* 0x0000000f00277213 */ /* 0x000fe20000000000 */
[C---:B------:R-:W-:Y:S02]  /*48b0*/  IMAD R79, R0.reuse, R8, R79 ;  /* 0x00000008004f7224 */ /* 0x040fe400078e024f */
[----:B------:R-:W-:Y:S02]  /*48c0*/  @!P1 IMAD.IADD R33, R33, 0x1, -R0 ;  /* 0x0000000121219824 */ /* 0x000fe400078e0a00 */
[C---:B------:R-:W-:Y:S02]  /*48d0*/  IMAD R35, R0.reuse, R7, R35 ;  /* 0x0000000700237224 */ /* 0x040fe400078e0223 */
[----:B------:R-:W-:Y:S01]  /*48e0*/  @!P2 IMAD.MOV R31, RZ, RZ, -R31 ;  /* 0x000000ffff1fa224 */ /* 0x000fe200078e0a1f */
[----:B------:R-:W-:Y:S01]  /*48f0*/  ISETP.GT.U32.AND P1, PT, R0, R33, PT ;  /* 0x000000210000720c */ /* 0x000fe20003f24070 */
[----:B------:R-:W-:Y:S01]  /*4900*/  IMAD.HI.U32 R5, R4, R37, RZ ;  /* 0x0000002504057227 */ /* 0x000fe200078e00ff */
[----:B------:R-:W-:-:S03]  /*4910*/  ISETP.GT.U32.AND P2, PT, R0, R79, PT ;  /* 0x0000004f0000720c */ /* 0x000fc60003f44070 */
[----:B------:R-:W-:Y:S01]  /*4920*/  @!P5 IMAD.IADD R81, R81, 0x1, -R0 ;  /* 0x000000015151d824 */ /* 0x000fe200078e0a00 */
[----:B------:R-:W-:Y:S01]  /*4930*/  ISETP.GT.U32.AND P5, PT, R0, R35, PT ;  /* 0x000000230000720c */ /* 0x000fe20003fa4070 */
[----:B------:R-:W-:Y:S02]  /*4940*/  IMAD.MOV R5, RZ, RZ, -R5 ;  /* 0x000000ffff057224 */ /* 0x000fe400078e0a05 */
[----:B------:R-:W-:-:S04]  /*4950*/  IMAD.HI.U32 R7, R4, R71, RZ ;  /* 0x0000004704077227 */ /* 0x000fc800078e00ff */
[C---:B------:R-:W-:Y:S02]  /*4960*/  IMAD R37, R0.reuse, R5, R37 ;  /* 0x0000000500257224 */ /* 0x040fe400078e0225 */
[--C-:B------:R-:W-:Y:S02]  /*4970*/  @!P1 IMAD.IADD R33, R33, 0x1, -R0.reuse ;  /* 0x0000000121219824 */ /* 0x100fe400078e0a00 */
[--C-:B------:R-:W-:Y:S01]  /*4980*/  @!P2 IMAD.IADD R79, R79, 0x1, -R0.reuse ;  /* 0x000000014f4fa824 */ /* 0x100fe200078e0a00 */
[----:B------:R-:W-:Y:S01]  /*4990*/  ISETP.GT.U32.AND P1, PT, R0, R37, PT ;  /* 0x000000250000720c */ /* 0x000fe20003f24070 */
[----:B------:R-:W-:Y:S01]  /*49a0*/  @!P5 IMAD.IADD R35, R35, 0x1, -R0 ;  /* 0x000000012323d824 */ /* 0x000fe200078e0a00 */
[----:B------:R-:W-:Y:S01]  /*49b0*/  ISETP.GE.AND P2, PT, R11, RZ, PT ;  /* 0x000000ff0b00720c */ /* 0x000fe20003f46270 */
[----:B------:R-:W-:Y:S01]  /*49c0*/  IMAD.HI.U32 R5, R4, R75, RZ ;  /* 0x0000004b04057227 */ /* 0x000fe200078e00ff */
[----:B------:R-:W-:-:S03]  /*49d0*/  ISETP.GT.U32.AND P5, PT, R0, R79, PT ;  /* 0x0000004f0000720c */ /* 0x000fc60003fa4070 */
[----:B------:R-:W-:Y:S02]  /*49e0*/  IMAD.MOV R5, RZ, RZ, -R5 ;  /* 0x000000ffff057224 */ /* 0x000fe400078e0a05 */
[----:B------:R-:W-:Y:S02]  /*49f0*/  IMAD.MOV R8, RZ, RZ, -R7 ;  /* 0x000000ffff087224 */ /* 0x000fe400078e0a07 */
[C---:B------:R-:W-:Y:S02]  /*4a00*/  IMAD R75, R0.reuse, R5, R75 ;  /* 0x00000005004b7224 */ /* 0x040fe400078e024b */
[----:B------:R-:W-:Y:S01]  /*4a10*/  @!P1 IMAD.IADD R37, R37, 0x1, -R0 ;  /* 0x0000000125259824 */ /* 0x000fe200078e0a00 */
[----:B------:R-:W-:Y:S01]  /*4a20*/  ISETP.GT.U32.AND P1, PT, R0, R35, PT ;  /* 0x000000230000720c */ /* 0x000fe20003f24070 */
[----:B------:R-:W-:-:S04]  /*4a30*/  IMAD.HI.U32 R5, R4, R39, RZ ;  /* 0x0000002704057227 */ /* 0x000fc800078e00ff */
[----:B------:R-:W-:Y:S01]  /*4a40*/  @!P5 IMAD.IADD R79, R79, 0x1, -R0 ;  /* 0x000000014f4fd824 */ /* 0x000fe200078e0a00 */
[C---:B------:R-:W-:Y:S01]  /*4a50*/  ISETP.GT.U32.AND P5, PT, R0.reuse, R75, PT ;  /* 0x0000004b0000720c */ /* 0x040fe20003fa4070 */
[----:B------:R-:W-:Y:S01]  /*4a60*/  IMAD R71, R0, R8, R71 ;  /* 0x0000000800477224 */ /* 0x000fe200078e0247 */
[----:B------:R-:W-:Y:S01]  /*4a70*/  LOP3.LUT R8, R3, 0x21, RZ, 0xfc, !PT ;  /* 0x0000002103087812 */ /* 0x000fe200078efcff */
[----:B------:R-:W-:Y:S02]  /*4a80*/  IMAD.MOV R5, RZ, RZ, -R5 ;  /* 0x000000ffff057224 */ /* 0x000fe400078e0a05 */
[----:B------:R-:W-:Y:S01]  /*4a90*/  IMAD.HI.U32 R7, R4, R69, RZ ;  /* 0x0000004504077227 */ /* 0x000fe200078e00ff */
[----:B------:R-:W-:-:S03]  /*4aa0*/  IABS R41, R8 ;  /* 0x0000000800297213 */ /* 0x000fc60000000000 */
[--C-:B------:R-:W-:Y:S01]  /*4ab0*/  @!P1 IMAD.IADD R35, R35, 0x1, -R0.reuse ;  /* 0x0000000123239824 */ /* 0x100fe200078e0a00 */
[C---:B------:R-:W-:Y:S01]  /*4ac0*/  ISETP.GT.U32.AND P1, PT, R0.reuse, R71, PT ;  /* 0x000000470000720c */ /* 0x040fe20003f24070 */
[C---:B------:R-:W-:Y:S02]  /*4ad0*/  IMAD R39, R0.reuse, R5, R39 ;  /* 0x0000000500277224 */ /* 0x040fe400078e0227 */
[--C-:B------:R-:W-:Y:S02]  /*4ae0*/  @!P5 IMAD.IADD R75, R75, 0x1, -R0.reuse ;  /* 0x000000014b4bd824 */ /* 0x100fe400078e0a00 */
[----:B------:R-:W-:Y:S01]  /*4af0*/  @!P6 IMAD.MOV R81, RZ, RZ, -R81 ;  /* 0x000000ffff51e224 */ /* 0x000fe200078e0a51 */
[C---:B------:R-:W-:Y:S01]  /*4b00*/  ISETP.GT.U32.AND P5, PT, R0.reuse, R39, PT ;  /* 0x000000270000720c */ /* 0x040fe20003fa4070 */
[----:B------:R-:W-:Y:S01]  /*4b10*/  IMAD.MOV R7, RZ, RZ, -R7 ;  /* 0x000000ffff077224 */ /* 0x000fe200078e0a07 */
[C---:B------:R-:W-:Y:S01]  /*4b20*/  ISETP.GT.U32.AND P6, PT, R0.reuse, R37, PT ;  /* 0x000000250000720c */ /* 0x040fe20003fc4070 */
[----:B------:R-:W-:Y:S01]  /*4b30*/  @!P4 IMAD.MOV R33, RZ, RZ, -R33 ;  /* 0x000000ffff21c224 */ /* 0x000fe200078e0a21 */
[----:B------:R-:W-:Y:S01]  /*4b40*/  ISETP.GE.AND P4, PT, R9, RZ, PT ;  /* 0x000000ff0900720c */ /* 0x000fe20003f86270 */
[C---:B------:R-:W-:Y:S01]  /*4b50*/  IMAD R69, R0.reuse, R7, R69 ;  /* 0x0000000700457224 */ /* 0x040fe200078e0245 */
[----:B------:R-:W-:Y:S01]  /*4b60*/  LOP3.LUT R9, R3, 0x20, RZ, 0xfc, !PT ;  /* 0x0000002003097812 */ /* 0x000fe200078efcff */
[--C-:B------:R-:W-:Y:S01]  /*4b70*/  @!P1 IMAD.IADD R71, R71, 0x1, -R0.reuse ;  /* 0x0000000147479824 */ /* 0x100fe200078e0a00 */
[C---:B------:R-:W-:Y:S01]  /*4b80*/  ISETP.GT.U32.AND P1, PT, R0.reuse, R75, PT ;  /* 0x0000004b0000720c */ /* 0x040fe20003f24070 */
[----:B------:R-:W-:Y:S01]  /*4b90*/  @!P3 IMAD.MOV R35, RZ, RZ, -R35 ;  /* 0x000000ffff23b224 */ /* 0x000fe200078e0a23 */
[C---:B------:R-:W-:Y:S01]  /*4ba0*/  ISETP.GT.U32.AND P3, PT, R0.reuse, R69, PT ;  /* 0x000000450000720c */ /* 0x040fe20003f64070 */
[----:B------:R-:W-:Y:S01]  /*4bb0*/  @!P0 IMAD.MOV R79, RZ, RZ, -R79 ;  /* 0x000000ffff4f8224 */ /* 0x000fe200078e0a4f */
[----:B------:R-:W-:Y:S01]  /*4bc0*/  IABS R43, R9 ;  /* 0x00000009002b7213 */ /* 0x000fe20000000000 */
[--C-:B------:R-:W-:Y:S01]  /*4bd0*/  @!P5 IMAD.IADD R39, R39, 0x1, -R0.reuse ;  /* 0x000000012727d824 */ /* 0x100fe200078e0a00 */
[----:B------:R-:W-:Y:S01]  /*4be0*/  ISETP.GT.U32.AND P0, PT, R0, R71, PT ;  /* 0x000000470000720c */ /* 0x000fe20003f04070 */
[----:B------:R-:W-:Y:S01]  /*4bf0*/  @!P6 IMAD.IADD R37, R37, 0x1, -R0 ;  /* 0x000000012525e824 */ /* 0x000fe200078e0a00 */
[----:B------:R-:W-:Y:S01]  /*4c00*/  ISETP.GE.AND P6, PT, R13, RZ, PT ;  /* 0x000000ff0d00720c */ /* 0x000fe20003fc6270 */
[----:B------:R-:W-:Y:S01]  /*4c10*/  IMAD.HI.U32 R5, R4, R41, RZ ;  /* 0x0000002904057227 */ /* 0x000fe200078e00ff */
[----:B------:R-:W-:-:S02]  /*4c20*/  ISETP.GT.U32.AND P5, PT, R0, R39, PT ;  /* 0x000000270000720c */ /* 0x000fc40003fa4070 */
[----:B------:R-:W-:Y:S01]  /*4c30*/  LOP3.LUT R13, R3, 0x1c, RZ, 0xfc, !PT ;  /* 0x0000001c030d7812 */ /* 0x000fe200078efcff */
[----:B------:R-:W-:-:S04]  /*4c40*/  IMAD.HI.U32 R7, R4, R43, RZ ;  /* 0x0000002b04077227 */ /* 0x000fc800078e00ff */
[----:B------:R-:W-:Y:S02]  /*4c50*/  IMAD.MOV R5, RZ, RZ, -R5 ;  /* 0x000000ffff057224 */ /* 0x000fe400078e0a05 */
[----:B------:R-:W-:Y:S02]  /*4c60*/  IMAD.MOV R7, RZ, RZ, -R7 ;  /* 0x000000ffff077224 */ /* 0x000fe400078e0a07 */
[----:B------:R-:W-:Y:S01]  /*4c70*/  @!P2 IMAD.MOV R37, RZ, RZ, -R37 ;  /* 0x000000ffff25a224 */ /* 0x000fe200078e0a25 */
[----:B------:R-:W-:Y:S01]  /*4c80*/  ISETP.GE.AND P2, PT, R15, RZ, PT ;  /* 0x000000ff0f00720c */ /* 0x000fe20003f46270 */
[--C-:B------:R-:W-:Y:S01]  /*4c90*/  @!P3 IMAD.IADD R69, R69, 0x1, -R0.reuse ;  /* 0x000000014545b824 */ /* 0x100fe200078e0a00 */
[----:B------:R-:W-:Y:S01]  /*4ca0*/  IABS R15, R23 ;  /* 0x00000017000f7213 */ /* 0x000fe20000000000 */
[--C-:B------:R-:W-:Y:S01]  /*4cb0*/  @!P0 IMAD.IADD R71, R71, 0x1, -R0.reuse ;  /* 0x0000000147478824 */ /* 0x100fe200078e0a00 */
[----:B------:R-:W-:Y:S01]  /*4cc0*/  ISETP.GE.AND P0, PT, R8, RZ, PT ;  /* 0x000000ff0800720c */ /* 0x000fe20003f06270 */
[C---:B------:R-:W-:Y:S01]  /*4cd0*/  IMAD R41, R0.reuse, R5, R41 ;  /* 0x0000000500297224 */ /* 0x040fe200078e0229 */
[C---:B------:R-:W-:Y:S01]  /*4ce0*/  ISETP.GT.U32.AND P3, PT, R0.reuse, R69, PT ;  /* 0x000000450000720c */ /* 0x040fe20003f64070 */
[C---:B------:R-:W-:Y:S01]  /*4cf0*/  IMAD R43, R0.reuse, R7, R43 ;  /* 0x00000007002b7224 */ /* 0x040fe200078e022b */
[----:B------:R-:W-:Y:S01]  /*4d00*/  LOP3.LUT R5, R3, 0x1f, RZ, 0xfc, !PT ;  /* 0x0000001f03057812 */ /* 0x000fe200078efcff */
[--C-:B------:R-:W-:Y:S01]  /*4d10*/  @!P5 IMAD.IADD R39, R39, 0x1, -R0.reuse ;  /* 0x000000012727d824 */ /* 0x100fe200078e0a00 */
[C---:B------:R-:W-:Y:S01]  /*4d20*/  ISETP.GT.U32.AND P5, PT, R0.reuse, R41, PT ;  /* 0x000000290000720c */ /* 0x040fe20003fa4070 */
[----:B------:R-:W-:Y:S01]  /*4d30*/  @!P6 IMAD.MOV R71, RZ, RZ, -R71 ;  /* 0x000000ffff47e224 */ /* 0x000fe200078e0a47 */
[----:B------:R-:W-:Y:S01]  /*4d40*/  ISETP.GT.U32.AND P6, PT, R0, R43, PT ;  /* 0x0000002b0000720c */ /* 0x000fe20003fc4070 */
[--C-:B------:R-:W-:Y:S01]  /*4d50*/  @!P1 IMAD.IADD R75, R75, 0x1, -R0.reuse ;  /* 0x000000014b4b9824 */ /* 0x100fe200078e0a00 */
[----:B------:R-:W-:Y:S01]  /*4d60*/  IABS R7, R5 ;  /* 0x0000000500077213 */ /* 0x000fe20000000000 */
[----:B------:R-:W-:Y:S01]  /*4d70*/  @!P2 IMAD.MOV R39, RZ, RZ, -R39 ;  /* 0x000000ffff27a224 */ /* 0x000fe200078e0a27 */
[----:B------:R-:W-:Y:S01]  /*4d80*/  ISETP.GE.AND P2, PT, R5, RZ, PT ;  /* 0x000000ff0500720c */ /* 0x000fe20003f46270 */
[----:B------:R-:W-:Y:S01]  /*4d90*/  @!P4 IMAD.MOV R75, RZ, RZ, -R75 ;  /* 0x000000ffff4bc224 */ /* 0x000fe200078e0a4b */
[----:B------:R-:W-:Y:S01]  /*4da0*/  LOP3.LUT R5, R3, 0x1e, RZ, 0xfc, !PT ;  /* 0x0000001e03057812 */ /* 0x000fe200078efcff */
[----:B------:R-:W-:Y:S01]  /*4db0*/  @!P3 IMAD.IADD R69, R69, 0x1, -R0 ;  /* 0x000000014545b824 */ /* 0x000fe200078e0a00 */
[----:B------:R-:W-:-:S02]  /*4dc0*/  ISETP.GE.AND P4, PT, R9, RZ, PT ;  /* 0x000000ff0900720c */ /* 0x000fc40003f86270 */
[----:B------:R-:W-:Y:S01]  /*4dd0*/  ISETP.GE.AND P3, PT, R5, RZ, PT ;  /* 0x000000ff0500720c */ /* 0x000fe20003f66270 */
[--C-:B------:R-:W-:Y:S01]  /*4de0*/  @!P5 IMAD.IADD R41, R41, 0x1, -R0.reuse ;  /* 0x000000012929d824 */ /* 0x100fe200078e0a00 */
[----:B------:R-:W-:Y:S01]  /*4df0*/  IABS R9, R5 ;  /* 0x0000000500097213 */ /* 0x000fe20000000000 */
[----:B------:R-:W-:Y:S01]  /*4e00*/  @!P6 IMAD.IADD R43, R43, 0x1, -R0 ;  /* 0x000000012b2be824 */ /* 0x000fe200078e0a00 */
[----:B------:R-:W-:Y:S01]  /*4e10*/  ISETP.GE.AND P1, PT, R17, RZ, PT ;  /* 0x000000ff1100720c */ /* 0x000fe20003f26270 */
[----:B------:R-:W-:Y:S01]  /*4e20*/  IMAD.HI.U32 R5, R4, R7, RZ ;  /* 0x0000000704057227 */ /* 0x000fe200078e00ff */
[C---:B------:R-:W-:Y:S02]  /*4e30*/  ISETP.GT.U32.AND P5, PT, R0.reuse, R41, PT ;  /* 0x000000290000720c */ /* 0x040fe40003fa4070 */
[----:B------:R-:W-:Y:S01]  /*4e40*/  ISETP.GT.U32.AND P6, PT, R0, R43, PT ;  /* 0x0000002b0000720c */ /* 0x000fe20003fc4070 */
[----:B------:R-:W-:Y:S01]  /*4e50*/  IMAD.MOV R5, RZ, RZ, -R5 ;  /* 0x000000ffff057224 */ /* 0x000fe200078e0a05 */
[----:B------:R-:W-:-:S02]  /*4e60*/  LOP3.LUT R8, R3, 0x1d, RZ, 0xfc, !PT ;  /* 0x0000001d03087812 */ /* 0x000fc400078efcff */
[----:B------:R-:W-:Y:S01]  /*4e70*/  LOP3.LUT R17, R3, 0x1a, RZ, 0xfc, !PT ;  /* 0x0000001a03117812 */ /* 0x000fe200078efcff */
[----:B------:R-:W-:Y:S01]  /*4e80*/  IMAD R64, R0, R5, R7 ;  /* 0x0000000500407224 */ /* 0x000fe200078e0207 */
[----:B------:R-:W-:Y:S01]  /*4e90*/  IABS R11, R8 ;  /* 0x00000008000b7213 */ /* 0x000fe20000000000 */
[----:B------:R-:W-:-:S04]  /*4ea0*/  IMAD.HI.U32 R5, R4, R9, RZ ;  /* 0x0000000904057227 */ /* 0x000fc800078e00ff */
[----:B------:R-:W-:Y:S02]  /*4eb0*/  IMAD.MOV R5, RZ, RZ, -R5 ;  /* 0x000000ffff057224 */ /* 0x000fe400078e0a05 */
[--C-:B------:R-:W-:Y:S01]  /*4ec0*/  @!P5 IMAD.IADD R41, R41, 0x1, -R0.reuse ;  /* 0x000000012929d824 */ /* 0x100fe200078e0a00 */
[C---:B------:R-:W-:Y:S01]  /*4ed0*/  ISETP.GT.U32.AND P5, PT, R0.reuse, R64, PT ;  /* 0x000000400000720c */ /* 0x040fe20003fa4070 */
[----:B------:R-:W-:Y:S01]  /*4ee0*/  @!P6 IMAD.IADD R43, R43, 0x1, -R0 ;  /* 0x000000012b2be824 */ /* 0x000fe200078e0a00 */
[----:B------:R-:W-:Y:S01]  /*4ef0*/  ISETP.GE.AND P6, PT, R13, RZ, PT ;  /* 0x000000ff0d00720c */ /* 0x000fe20003fc6270 */
[C---:B------:R-:W-:Y:S02]  /*4f00*/  IMAD R62, R0.reuse, R5, R9 ;  /* 0x00000005003e7224 */ /* 0x040fe400078e0209 */
[----:B------:R-:W-:Y:S02]  /*4f10*/  @!P4 IMAD.MOV R43, RZ, RZ, -R43 ;  /* 0x000000ffff2bc224 */ /* 0x000fe400078e0a2b */
[----:B------:R-:W-:Y:S01]  /*4f20*/  @!P1 IMAD.MOV R69, RZ, RZ, -R69 ;  /* 0x000000ffff459224 */ /* 0x000fe200078e0a45 */
[----:B------:R-:W-:Y:S01]  /*4f30*/  ISETP.GT.U32.AND P4, PT, R0, R62, PT ;  /* 0x0000003e0000720c */ /* 0x000fe20003f84070 */
[----:B------:R-:W-:Y:S01]  /*4f40*/  IMAD.HI.U32 R7, R4, R11, RZ ;  /* 0x0000000b04077227 */ /* 0x000fe200078e00ff */
[----:B------:R-:W-:-:S02]  /*4f50*/  ISETP.GE.AND P1, PT, R8, RZ, PT ;  /* 0x000000ff0800720c */ /* 0x000fc40003f26270 */
[----:B------:R-:W-:Y:S01]  /*4f60*/  IABS R8, R13 ;  /* 0x0000000d00087213 */ /* 0x000fe20000000000 */
[----:B------:R-:W-:Y:S01]  /*4f70*/  IMAD.MOV R7, RZ, RZ, -R7 ;  /* 0x000000ffff077224 */ /* 0x000fe200078e0a07 */
[----:B------:R-:W-:Y:S01]  /*4f80*/  IABS R13, R19 ;  /* 0x00000013000d7213 */ /* 0x000fe20000000000 */
[----:B------:R-:W-:Y:S02]  /*4f90*/  @!P5 IMAD.IADD R64, R64, 0x1, -R0 ;  /* 0x000000014040d824 */ /* 0x000fe400078e0a00 */
[----:B------:R-:W-:Y:S01]  /*4fa0*/  IMAD.MOV.U32 R9, RZ, RZ, R8 ;  /* 0x000000ffff097224 */ /* 0x000fe200078e0008 */
[----:B------:R-:W-:Y:S01]  /*4fb0*/  IABS R8, R21 ;  /* 0x0000001500087213 */ /* 0x000fe20000000000 */
[----:B------:R-:W-:Y:S01]  /*4fc0*/  IMAD R60, R0, R7, R11 ;  /* 0x00000007003c7224 */ /* 0x000fe200078e020b */
[----:B------:R-:W-:Y:S01]  /*4fd0*/  LOP3.LUT R7, R3, 0x1b, RZ, 0xfc, !PT ;  /* 0x0000001b03077812 */ /* 0x000fe200078efcff */
[----:B------:R-:W-:Y:S01]  /*4fe0*/  IMAD.HI.U32 R5, R4, R9, RZ ;  /* 0x0000000904057227 */ /* 0x000fe200078e00ff */
[----:B------:R-:W-:-:S02]  /*4ff0*/  ISETP.GT.U32.AND P5, PT, R0, R64, PT ;  /* 0x000000400000720c */ /* 0x000fc40003fa4070 */
[----:B------:R-:W-:Y:S01]  /*5000*/  IABS R11, R17 ;  /* 0x00000011000b7213 */ /* 0x000fe20000000000 */
[----:B------:R-:W-:Y:S01]  /*5010*/  @!P0 IMAD.MOV R41, RZ, RZ, -R41 ;  /* 0x000000ffff298224 */ /* 0x000fe200078e0a29 */
[----:B------:R-:W-:Y:S01]  /*5020*/  ISETP.GE.AND P0, PT, R7, RZ, PT ;  /* 0x000000ff0700720c */ /* 0x000fe20003f06270 */
[----:B------:R-:W-:Y:S01]  /*5030*/  @!P4 IMAD.IADD R62, R62, 0x1, -R0 ;  /* 0x000000013e3ec824 */ /* 0x000fe200078e0a00 */
[----:B------:R-:W-:Y:S01]  /*5040*/  IABS R7, R7 ;  /* 0x0000000700077213 */ /* 0x000fe20000000000 */
[----:B------:R-:W-:-:S03]  /*5050*/  IMAD.MOV R5, RZ, RZ, -R5 ;  /* 0x000000ffff057224 */ /* 0x000fc600078e0a05 */
[C---:B------:R-:W-:Y:S01]  /*5060*/  ISETP.GT.U32.AND P4, PT, R0.reuse, R62, PT ;  /* 0x0000003e0000720c */ /* 0x040fe20003f84070 */
[----:B------:R-:W-:Y:S02]  /*5070*/  IMAD R58, R0, R5, R9 ;  /* 0x00000005003a7224 */ /* 0x000fe400078e0209 */
[----:B------:R-:W-:Y:S02]  /*5080*/  IMAD.MOV.U32 R9, RZ, RZ, R7 ;  /* 0x000000ffff097224 */ /* 0x000fe400078e0007 */
[----:B------:R-:W-:Y:S01]  /*5090*/  @!P5 IMAD.IADD R64, R64, 0x1, -R0 ;  /* 0x000000014040d824 */ /* 0x000fe200078e0a00 */
[----:B------:R-:W-:Y:S01]  /*50a0*/  ISETP.GT.U32.AND P5, PT, R0, R60, PT ;  /* 0x0000003c0000720c */ /* 0x000fe20003fa4070 */
[----:B------:R-:W-:-:S04]  /*50b0*/  IMAD.HI.U32 R5, R4, R9, RZ ;  /* 0x0000000904057227 */ /* 0x000fc800078e00ff */
[----:B------:R-:W-:Y:S02]  /*50c0*/  IMAD.MOV R5, RZ, RZ, -R5 ;  /* 0x000000ffff057224 */ /* 0x000fe400078e0a05 */
[----:B------:R-:W-:Y:S01]  /*50d0*/  @!P4 IMAD.IADD R62, R62, 0x1, -R0 ;  /* 0x000000013e3ec824 */ /* 0x000fe200078e0a00 */
[C---:B------:R-:W-:Y:S01]  /*50e0*/  ISETP.GT.U32.AND P4, PT, R0.reuse, R58, PT ;  /* 0x0000003a0000720c */ /* 0x040fe20003f84070 */
[----:B------:R-:W-:Y:S02]  /*50f0*/  IMAD R56, R0, R5, R9 ;  /* 0x0000000500387224 */ /* 0x000fe400078e0209 */
[----:B------:R-:W-:-:S04]  /*5100*/  IMAD.HI.U32 R5, R4, R13, RZ ;  /* 0x0000000d04057227 */ /* 0x000fc800078e00ff */
[----:B------:R-:W-:Y:S02]  /*5110*/  IMAD.MOV R52, RZ, RZ, -R5 ;  /* 0x000000ffff347224 */ /* 0x000fe400078e0a05 */
[----:B------:R-:W-:-:S04]  /*5120*/  IMAD.HI.U32 R7, R4, R11, RZ ;  /* 0x0000000b04077227 */ /* 0x000fc800078e00ff */
[----:B------:R-:W-:Y:S02]  /*5130*/  @!P5 IMAD.IADD R60, R60, 0x1, -R0 ;  /* 0x000000013c3cd824 */ /* 0x000fe400078e0a00 */
[C---:B------:R-:W-:Y:S01]  /*5140*/  IMAD R52, R0.reuse, R52, R13 ;  /* 0x0000003400347224 */ /* 0x040fe200078e020d */
[----:B------:R-:W-:Y:S01]  /*5150*/  LOP3.LUT R13, R3, 0x15, RZ, 0xfc, !PT ;  /* 0x00000015030d7812 */ /* 0x000fe200078efcff */
[----:B------:R-:W-:Y:S01]  /*5160*/  IMAD.MOV R7, RZ, RZ, -R7 ;  /* 0x000000ffff077224 */ /* 0x000fe200078e0a07 */
[C---:B------:R-:W-:Y:S01]  /*5170*/  ISETP.GT.U32.AND P5, PT, R0.reuse, R60, PT ;  /* 0x0000003c0000720c */ /* 0x040fe20003fa4070 */
[----:B------:R-:W-:Y:S01]  /*5180*/  @!P2 IMAD.MOV R64, RZ, RZ, -R64 ;  /* 0x000000ffff40a224 */ /* 0x000fe200078e0a40 */
[----:B------:R-:W-:Y:S01]  /*5190*/  ISETP.GT.U32.AND P2, PT, R0, R56, PT ;  /* 0x000000380000720c */ /* 0x000fe20003f44070 */
[----:B------:R-:W-:Y:S01]  /*51a0*/  @!P4 IMAD.IADD R58, R58, 0x1, -R0 ;  /* 0x000000013a3ac824 */ /* 0x000fe200078e0a00 */
[C---:B------:R-:W-:Y:S01]  /*51b0*/  ISETP.GT.U32.AND P4, PT, R0.reuse, R52, PT ;  /* 0x000000340000720c */ /* 0x040fe20003f84070 */
[----:B------:R-:W-:-:S02]  /*51c0*/  IMAD R54, R0, R7, R11 ;  /* 0x0000000700367224 */ /* 0x000fc400078e020b */
[----:B------:R-:W-:Y:S01]  /*51d0*/  IMAD.MOV.U32 R11, RZ, RZ, R15 ;  /* 0x000000ffff0b7224 */ /* 0x000fe200078e000f */
[C---:B------:R-:W-:Y:S01]  /*51e0*/  LOP3.LUT R15, R3.reuse, 0x14, RZ, 0xfc, !PT ;  /* 0x00000014030f7812 */ /* 0x040fe200078efcff */
[----:B------:R-:W-:Y:S01]  /*51f0*/  IMAD.MOV.U32 R9, RZ, RZ, R8 ;  /* 0x000000ffff097224 */ /* 0x000fe200078e0008 */
[----:B------:R-:W-:Y:S01]  /*5200*/  LOP3.LUT R8, R3, 0x16, RZ, 0xfc, !PT ;  /* 0x0000001603087812 */ /* 0x000fe200078efcff */
[----:B------:R-:W-:-:S04]  /*5210*/  IMAD.HI.U32 R7, R4, R11, RZ ;  /* 0x0000000b04077227 */ /* 0x000fc800078e00ff */
[----:B------:R-:W-:Y:S02]  /*5220*/  IMAD.MOV R7, RZ, RZ, -R7 ;  /* 0x000000ffff077224 */ /* 0x000fe400078e0a07 */
[----:B------:R-:W-:-:S04]  /*5230*/  IMAD.HI.U32 R5, R4, R9, RZ ;  /* 0x0000000904057227 */ /* 0x000fc800078e00ff */
[--C-:B------:R-:W-:Y:S01]  /*5240*/  @!P5 IMAD.IADD R60, R60, 0x1, -R0.reuse ;  /* 0x000000013c3cd824 */ /* 0x100fe200078e0a00 */
[----:B------:R-:W-:Y:S01]  /*5250*/  ISETP.GE.AND P5, PT, R17, RZ, PT ;  /* 0x000000ff1100720c */ /* 0x000fe20003fa6270 */
[----:B------:R-:W-:Y:S01]  /*5260*/  IMAD R48, R0, R7, R11 ;  /* 0x0000000700307224 */ /* 0x000fe200078e020b */
[----:B------:R-:W-:Y:S01]  /*5270*/  IABS R7, R8 ;  /* 0x0000000800077213 */ /* 0x000fe20000000000 */
[--C-:B------:R-:W-:Y:S01]  /*5280*/  @!P2 IMAD.IADD R56, R56, 0x1, -R0.reuse ;  /* 0x000000013838a824 */ /* 0x100fe200078e0a00 */
[----:B------:R-:W-:Y:S01]  /*5290*/  ISETP.GT.U32.AND P2, PT, R0, R58, PT ;  /* 0x0000003a0000720c */ /* 0x000fe20003f44070 */
[----:B------:R-:W-:Y:S01]  /*52a0*/  @!P4 IMAD.IADD R52, R52, 0x1, -R0 ;  /* 0x000000013434c824 */ /* 0x000fe200078e0a00 */
[----:B------:R-:W-:Y:S01]  /*52b0*/  IABS R11, R15 ;  /* 0x0000000f000b7213 */ /* 0x000fe20000000000 */
[----:B------:R-:W-:Y:S01]  /*52c0*/  IMAD.MOV R5, RZ, RZ, -R5 ;  /* 0x000000ffff057224 */ /* 0x000fe200078e0a05 */
[----:B------:R-:W-:Y:S01]  /*52d0*/  LOP3.LUT R17, R3, 0x13, RZ, 0xfc, !PT ;  /* 0x0000001303117812 */ /* 0x000fe200078efcff */
[----:B------:R-:W-:Y:S01]  /*52e0*/  @!P1 IMAD.MOV R60, RZ, RZ, -R60 ;  /* 0x000000ffff3c9224 */ /* 0x000fe200078e0a3c */
[C---:B------:R-:W-:Y:S01]  /*52f0*/  ISETP.GT.U32.AND P1, PT, R0.reuse, R52, PT ;  /* 0x000000340000720c */ /* 0x040fe20003f24070 */
[----:B------:R-:W-:Y:S01]  /*5300*/  IMAD R50, R0, R5, R9 ;  /* 0x0000000500327224 */ /* 0x000fe200078e0209 */
[----:B------:R-:W-:Y:S01]  /*5310*/  IABS R9, R13 ;  /* 0x0000000d00097213 */ /* 0x000fe20000000000 */
[----:B------:R-:W-:-:S04]  /*5320*/  IMAD.HI.U32 R5, R4, R7, RZ ;  /* 0x0000000704057227 */ /* 0x000fc800078e00ff */
[----:B------:R-:W-:Y:S02]  /*5330*/  IMAD.MOV R5, RZ, RZ, -R5 ;  /* 0x000000ffff057224 */ /* 0x000fe400078e0a05 */
[----:B------:R-:W-:Y:S01]  /*5340*/  @!P3 IMAD.MOV R62, RZ, RZ, -R62 ;  /* 0x000000ffff3eb224 */ /* 0x000fe200078e0a3e */
[----:B------:R-:W-:Y:S01]  /*5350*/  ISETP.GT.U32.AND P3, PT, R0, R54, PT ;  /* 0x000000360000720c */ /* 0x000fe20003f64070 */
[--C-:B------:R-:W-:Y:S01]  /*5360*/  @!P2 IMAD.IADD R58, R58, 0x1, -R0.reuse ;  /* 0x000000013a3aa824 */ /* 0x100fe200078e0a00 */
        /* <DEDUP_REMOVED lines=8> */
[--C-:B------:R-:W-:Y:S01]  /*53f0*/  @!P2 IMAD.IADD R50, R50, 0x1, -R0.reuse ;  /* 0x000000013232a824 */ /* 0x100fe200078e0a00 */
[----:B------:R-:W-:Y:S01]  /*5400*/  ISETP.GE.AND P2, PT, R21, RZ, PT ;  /* 0x000000ff1500720c */ /* 0x000fe20003f46270 */
[C---:B------:R-:W-:Y:S01]  /*5410*/  IMAD R116, R0.reuse, R7, R11 ;  /* 0x0000000700747224 */ /* 0x040fe200078e020b */
[----:B------:R-:W-:Y:S01]  /*5420*/  ISETP.GT.U32.AND P4, PT, R0, R54, PT ;  /* 0x000000360000720c */ /* 0x000fe20003f84070 */
[----:B------:R-:W-:Y:S01]  /*5430*/  IMAD.HI.U32 R5, R4, R9, RZ ;  /* 0x0000000904057227 */ /* 0x000fe200078e00ff */
[----:B------:R-:W-:Y:S02]  /*5440*/  IABS R7, R17 ;  /* 0x0000001100077213 */ /* 0x000fe40000000000 */
[----:B------:R-:W-:Y:S01]  /*5450*/  LOP3.LUT R21, R3, 0xb, RZ, 0xfc, !PT ;  /* 0x0000000b03157812 */ /* 0x000fe200078efcff */
[----:B------:R-:W-:Y:S01]  /*5460*/  @!P1 IMAD.IADD R46, R46, 0x1, -R0 ;  /* 0x000000012e2e9824 */ /* 0x000fe200078e0a00 */
[----:B------:R-:W-:Y:S01]  /*5470*/  ISETP.GT.U32.AND P1, PT, R0, R50, PT ;  /* 0x000000320000720c */ /* 0x000fe20003f24070 */
[----:B------:R-:W-:-:S02]  /*5480*/  IMAD.MOV R5, RZ, RZ, -R5 ;  /* 0x000000ffff057224 */ /* 0x000fc400078e0a05 */
[----:B------:R-:W-:Y:S01]  /*5490*/  @!P6 IMAD.MOV R58, RZ, RZ, -R58 ;  /* 0x000000ffff3ae224 */ /* 0x000fe200078e0a3a */
[----:B------:R-:W-:Y:S01]  /*54a0*/  ISETP.GT.U32.AND P6, PT, R0, R46, PT ;  /* 0x0000002e0000720c */ /* 0x000fe20003fc4070 */
        /* <DEDUP_REMOVED lines=8> */
[----:B------:R-:W-:Y:S01]  /*5530*/  ISETP.GT.U32.AND P1, PT, R0, R116, PT ;  /* 0x000000740000720c */ /* 0x000fe20003f24070 */
[----:B------:R-:W-:Y:S01]  /*5540*/  IMAD.HI.U32 R5, R4, R7, RZ ;  /* 0x0000000704057227 */ /* 0x000fe200078e00ff */
[----:B------:R-:W-:-:S03]  /*5550*/  ISETP.GT.U32.AND P5, PT, R0, R44, PT ;  /* 0x0000002c0000720c */ /* 0x000fc60003fa4070 */
[----:B------:R-:W-:Y:S02]  /*5560*/  @!P2 IMAD.MOV R50, RZ, RZ, -R50 ;  /* 0x000000ffff32a224 */ /* 0x000fe400078e0a32 */
[----:B------:R-:W-:Y:S01]  /*5570*/  @!P4 IMAD.MOV R52, RZ, RZ, -R52 ;  /* 0x000000ffff34c224 */ /* 0x000fe200078e0a34 */
[----:B------:R-:W-:Y:S01]  /*5580*/  ISETP.GE.AND P4, PT, R8, RZ, PT ;  /* 0x000000ff0800720c */ /* 0x000fe20003f86270 */
[----:B------:R-:W-:Y:S01]  /*5590*/  IMAD.MOV R5, RZ, RZ, -R5 ;  /* 0x000000ffff057224 */ /* 0x000fe200078e0a05 */
[----:B------:R-:W-:Y:S01]  /*55a0*/  LOP3.LUT R8, R3, 0x12, RZ, 0xfc, !PT ;  /* 0x0000001203087812 */ /* 0x000fe200078efcff */
[--C-:B------:R-:W-:Y:S01]  /*55b0*/  @!P6 IMAD.IADD R46, R46, 0x1, -R0.reuse ;  /* 0x000000012e2ee824 */ /* 0x100fe200078e0a00 */
[----:B------:R-:W-:Y:S01]  /*55c0*/  ISETP.GE.AND P6, PT, R15, RZ, PT ;  /* 0x000000ff0f00720c */ /* 0x000fe20003fc6270 */
[--C-:B------:R-:W-:Y:S01]  /*55d0*/  @!P1 IMAD.IADD R116, R116, 0x1, -R0.reuse ;  /* 0x0000000174749824 */ /* 0x100fe200078e0a00 */
[----:B------:R-:W-:Y:S01]  /*55e0*/  IABS R9, R8 ;  /* 0x0000000800097213 */ /* 0x000fe20000000000 */
[----:B------:R-:W-:Y:S01]  /*55f0*/  @!P3 IMAD.IADD R48, R48, 0x1, -R0 ;  /* 0x000000013030b824 */ /* 0x000fe200078e0a00 */
[----:B------:R-:W-:Y:S01]  /*5600*/  ISETP.GE.AND P3, PT, R23, RZ, PT ;  /* 0x000000ff1700720c */ /* 0x000fe20003f66270 */
[C---:B------:R-:W-:Y:S01]  /*5610*/  IMAD R38, R0.reuse, R5, R7 ;  /* 0x0000000500267224 */ /* 0x040fe200078e0207 */
[----:B------:R-:W-:Y:S01]  /*5620*/  ISETP.GT.U32.AND P2, PT, R0, R116, PT ;  /* 0x000000740000720c */ /* 0x000fe20003f44070 */
[----:B------:R-:W-:Y:S01]  /*5630*/  IMAD.HI.U32 R5, R4, R9, RZ ;  /* 0x0000000904057227 */ /* 0x000fe200078e00ff */
[----:B------:R-:W-:-:S02]  /*5640*/  LOP3.LUT R7, R3, 0x10, RZ, 0xfc, !PT ;  /* 0x0000001003077812 */ /* 0x000fc400078efcff */
[----:B------:R-:W-:Y:S01]  /*5650*/  LOP3.LUT R23, R3, 0xa, RZ, 0xfc, !PT ;  /* 0x0000000a03177812 */ /* 0x000fe200078efcff */
[----:B------:R-:W-:Y:S01]  /*5660*/  @!P0 IMAD.MOV R56, RZ, RZ, -R56 ;  /* 0x000000ffff388224 */ /* 0x000fe200078e0a38 */
[----:B------:R-:W-:Y:S01]  /*5670*/  ISETP.GT.U32.AND P0, PT, R0, R48, PT ;  /* 0x000000300000720c */ /* 0x000fe20003f04070 */
[----:B------:R-:W-:Y:S01]  /*5680*/  @!P5 IMAD.IADD R44, R44, 0x1, -R0 ;  /* 0x000000012c2cd824 */ /* 0x000fe200078e0a00 */
[----:B------:R-:W-:Y:S01]  /*5690*/  IABS R11, R7 ;  /* 0x00000007000b7213 */ /* 0x000fe20000000000 */
[----:B------:R-:W-:Y:S01]  /*56a0*/  IMAD.MOV R5, RZ, RZ, -R5 ;  /* 0x000000ffff057224 */ /* 0x000fe200078e0a05 */
[----:B------:R-:W-:Y:S01]  /*56b0*/  ISETP.GE.AND P5, PT, R17, RZ, PT ;  /* 0x000000ff1100720c */ /* 0x000fe20003fa6270 */
[----:B------:R-:W-:Y:S01]  /*56c0*/  @!P4 IMAD.MOV R46, RZ, RZ, -R46 ;  /* 0x000000ffff2ec224 */ /* 0x000fe200078e0a2e */
[C---:B------:R-:W-:Y:S01]  /*56d0*/  ISETP.GT.U32.AND P1, PT, R0.reuse, R44, PT ;  /* 0x0000002c0000720c */ /* 0x040fe20003f24070 */
[C---:B------:R-:W-:Y:S01]  /*56e0*/  IMAD R36, R0.reuse, R5, R9 ;  /* 0x0000000500247224 */ /* 0x040fe200078e0209 */
[----:B------:R-:W-:Y:S01]  /*56f0*/  ISETP.GT.U32.AND P4, PT, R0, R38, PT ;  /* 0x000000260000720c */ /* 0x000fe20003f84070 */
[----:B------:R-:W-:Y:S01]  /*5700*/  @!P2 IMAD.IADD R116, R116, 0x1, -R0 ;  /* 0x000000017474a824 */ /* 0x000fe200078e0a00 */
[----:B------:R-:W-:-:S02]  /*5710*/  LOP3.LUT R5, R3, 0x11, RZ, 0xfc, !PT ;  /* 0x0000001103057812 */ /* 0x000fc400078efcff */
[----:B------:R-:W-:Y:S01]  /*5720*/  ISETP.GE.AND P2, PT, R7, RZ, PT ;  /* 0x000000ff0700720c */ /* 0x000fe20003f46270 */
[----:B------:R-:W-:Y:S01]  /*5730*/  @!P6 IMAD.MOV R116, RZ, RZ, -R116 ;  /* 0x000000ffff74e224 */ /* 0x000fe200078e0a74 */
[----:B------:R-:W-:Y:S01]  /*5740*/  ISETP.GT.U32.AND P6, PT, R0, R36, PT ;  /* 0x000000240000720c */ /* 0x000fe20003fc4070 */
[----:B------:R-:W-:Y:S01]  /*5750*/  @!P0 IMAD.IADD R48, R48, 0x1, -R0 ;  /* 0x0000000130308824 */ /* 0x000fe200078e0a00 */
[----:B------:R-:W-:Y:S01]  /*5760*/  IABS R9, R5 ;  /* 0x0000000500097213 */ /* 0x000fe20000000000 */
[----:B------:R-:W-:Y:S01]  /*5770*/  IMAD.HI.U32 R7, R4, R11, RZ ;  /* 0x0000000b04077227 */ /* 0x000fe200078e00ff */
[----:B------:R-:W-:Y:S02]  /*5780*/  ISETP.GE.AND P0, PT, R13, RZ, PT ;  /* 0x000000ff0d00720c */ /* 0x000fe40003f06270 */
[----:B------:R-:W-:Y:S01]  /*5790*/  LOP3.LUT R17, R3, 0xe, RZ, 0xfc, !PT ;  /* 0x0000000e03117812 */ /* 0x000fe200078efcff */
[----:B------:R-:W-:Y:S01]  /*57a0*/  @!P3 IMAD.MOV R48, RZ, RZ, -R48 ;  /* 0x000000ffff30b224 */ /* 0x000fe200078e0a30 */
[----:B------:R-:W-:Y:S01]  /*57b0*/  ISETP.GE.AND P3, PT, R8, RZ, PT ;  /* 0x000000ff0800720c */ /* 0x000fe20003f66270 */
[--C-:B------:R-:W-:Y:S01]  /*57c0*/  @!P1 IMAD.IADD R44, R44, 0x1, -R0.reuse ;  /* 0x000000012c2c9824 */ /* 0x100fe200078e0a00 */
[----:B------:R-:W-:Y:S01]  /*57d0*/  ISETP.GE.AND P1, PT, R5, RZ, PT ;  /* 0x000000ff0500720c */ /* 0x000fe20003f26270 */
[----:B------:R-:W-:Y:S01]  /*57e0*/  @!P4 IMAD.IADD R38, R38, 0x1, -R0 ;  /* 0x000000012626c824 */ /* 0x000fe200078e0a00 */
[----:B------:R-:W-:Y:S01]  /*57f0*/  LOP3.LUT R8, R3, 0xf, RZ, 0xfc, !PT ;  /* 0x0000000f03087812 */ /* 0x000fe200078efcff */
[----:B------:R-:W-:Y:S01]  /*5800*/  IMAD.HI.U32 R5, R4, R9, RZ ;  /* 0x0000000904057227 */ /* 0x000fe200078e00ff */
[----:B------:R-:W-:-:S02]  /*5810*/  IABS R15, R17 ;  /* 0x00000011000f7213 */ /* 0x000fc40000000000 */
[----:B------:R-:W-:Y:S01]  /*5820*/  IABS R13, R8 ;  /* 0x00000008000d7213 */ /* 0x000fe20000000000 */
[----:B------:R-:W-:Y:S01]  /*5830*/  @!P6 IMAD.IADD R36, R36, 0x1, -R0 ;  /* 0x000000012424e824 */ /* 0x000fe200078e0a00 */
[C---:B------:R-:W-:Y:S01]  /*5840*/  ISETP.GT.U32.AND P4, PT, R0.reuse, R38, PT ;  /* 0x000000260000720c */ /* 0x040fe20003f84070 */
[----:B------:R-:W-:Y:S02]  /*5850*/  IMAD.MOV R5, RZ, RZ, -R5 ;  /* 0x000000ffff057224 */ /* 0x000fe400078e0a05 */
[----:B------:R-:W-:Y:S01]  /*5860*/  IMAD.MOV R7, RZ, RZ, -R7 ;  /* 0x000000ffff077224 */ /* 0x000fe200078e0a07 */
[C---:B------:R-:W-:Y:S01]  /*5870*/  ISETP.GT.U32.AND P6, PT, R0.reuse, R36, PT ;  /* 0x000000240000720c */ /* 0x040fe20003fc4070 */
[----:B------:R-:W-:Y:S02]  /*5880*/  IMAD R34, R0, R5, R9 ;  /* 0x0000000500227224 */ /* 0x000fe400078e0209 */
[----:B------:R-:W-:-:S04]  /*5890*/  IMAD.HI.U32 R5, R4, R13, RZ ;  /* 0x0000000d04057227 */ /* 0x000fc800078e00ff */
[----:B------:R-:W-:Y:S02]  /*58a0*/  IMAD.MOV R5, RZ, RZ, -R5 ;  /* 0x000000ffff057224 */ /* 0x000fe400078e0a05 */
[----:B------:R-:W-:Y:S01]  /*58b0*/  IMAD R114, R0, R7, R11 ;  /* 0x0000000700727224 */ /* 0x000fe200078e020b */
[----:B------:R-:W-:Y:S01]  /*58c0*/  IABS R11, R21 ;  /* 0x00000015000b7213 */ /* 0x000fe20000000000 */
        /* <DEDUP_REMOVED lines=9> */
[----:B------:R-:W-:Y:S01]  /*5960*/  @!P6 IMAD.IADD R36, R36, 0x1, -R0 ;  /* 0x000000012424e824 */ /* 0x000fe200078e0a00 */
[C---:B------:R-:W-:Y:S01]  /*5970*/  ISETP.GT.U32.AND P6, PT, R0.reuse, R112, PT ;  /* 0x000000700000720c */ /* 0x040fe20003fc4070 */
[----:B------:R-:W-:Y:S01]  /*5980*/  IMAD.MOV R7, RZ, RZ, -R7 ;  /* 0x000000ffff077224 */ /* 0x000fe200078e0a07 */
[----:B------:R-:W-:Y:S01]  /*5990*/  IABS R8, R19 ;  /* 0x0000001300087213 */ /* 0x000fe20000000000 */
[----:B------:R-:W-:Y:S02]  /*59a0*/  @!P3 IMAD.MOV R36, RZ, RZ, -R36 ;  /* 0x000000ffff24b224 */ /* 0x000fe400078e0a24 */
[----:B------:R-:W-:Y:S01]  /*59b0*/  IMAD R108, R0, R7, R15 ;  /* 0x00000007006c7224 */ /* 0x000fe200078e020f */
[----:B------:R-:W-:Y:S01]  /*59c0*/  LOP3.LUT R15, R3, 0xc, RZ, 0xfc, !PT ;  /* 0x0000000c030f7812 */ /* 0x000fe200078efcff */
[----:B------:R-:W-:-:S02]  /*59d0*/  IMAD.MOV.U32 R7, RZ, RZ, R8 ;  /* 0x000000ffff077224 */ /* 0x000fc400078e0008 */
[----:B------:R-:W-:Y:S01]  /*59e0*/  @!P4 IMAD.IADD R34, R34, 0x1, -R0 ;  /* 0x000000012222c824 */ /* 0x000fe200078e0a00 */
[----:B------:R-:W-:Y:S01]  /*59f0*/  IABS R9, R15 ;  /* 0x0000000f00097213 */ /* 0x000fe20000000000 */
[----:B------:R-:W-:-:S03]  /*5a00*/  IMAD.HI.U32 R5, R4, R7, RZ ;  /* 0x0000000704057227 */ /* 0x000fc600078e00ff */
[----:B------:R-:W-:Y:S01]  /*5a10*/  ISETP.GT.U32.AND P4, PT, R0, R34, PT ;  /* 0x000000220000720c */ /* 0x000fe20003f84070 */
[--C-:B------:R-:W-:Y:S02]  /*5a20*/  @!P5 IMAD.IADD R114, R114, 0x1, -R0.reuse ;  /* 0x000000017272d824 */ /* 0x100fe400078e0a00 */
[----:B------:R-:W-:Y:S01]  /*5a30*/  @!P6 IMAD.IADD R112, R112, 0x1, -R0 ;  /* 0x000000017070e824 */ /* 0x000fe200078e0a00 */
[----:B------:R-:W-:Y:S01]  /*5a40*/  ISETP.GE.AND P6, PT, R17, RZ, PT ;  /* 0x000000ff1100720c */ /* 0x000fe20003fc6270 */
[----:B------:R-:W-:Y:S01]  /*5a50*/  IMAD.MOV R5, RZ, RZ, -R5 ;  /* 0x000000ffff057224 */ /* 0x000fe200078e0a05 */
[----:B------:R-:W-:Y:S01]  /*5a60*/  ISETP.GT.U32.AND P5, PT, R0, R114, PT ;  /* 0x000000720000720c */ /* 0x000fe20003fa4070 */
[----:B------:R-:W-:Y:S01]  /*5a70*/  IMAD.HI.U32 R8, R4, R13, RZ ;  /* 0x0000000d04087227 */ /* 0x000fe200078e00ff */
[C---:B------:R-:W-:Y:S02]  /*5a80*/  ISETP.GT.U32.AND P3, PT, R0.reuse, R112, PT ;  /* 0x000000700000720c */ /* 0x040fe40003f64070 */
[----:B------:R-:W-:Y:S01]  /*5a90*/  LOP3.LUT R17, R3, 0x6, RZ, 0xfc, !PT ;  /* 0x0000000603117812 */ /* 0x000fe200078efcff */
[----:B------:R-:W-:-:S02]  /*5aa0*/  IMAD R104, R0, R5, R7 ;  /* 0x0000000500687224 */ /* 0x000fc400078e0207 */
[----:B------:R-:W-:-:S04]  /*5ab0*/  IMAD.HI.U32 R5, R4, R9, RZ ;  /* 0x0000000904057227 */ /* 0x000fc800078e00ff */
[----:B------:R-:W-:-:S04]  /*5ac0*/  IMAD.HI.U32 R7, R4, R11, RZ ;  /* 0x0000000b04077227 */ /* 0x000fc800078e00ff */
[----:B------:R-:W-:Y:S02]  /*5ad0*/  IMAD.MOV R5, RZ, RZ, -R5 ;  /* 0x000000ffff057224 */ /* 0x000fe400078e0a05 */
[----:B------:R-:W-:Y:S02]  /*5ae0*/  IMAD.MOV R7, RZ, RZ, -R7 ;  /* 0x000000ffff077224 */ /* 0x000fe400078e0a07 */
[----:B------:R-:W-:Y:S01]  /*5af0*/  IMAD R110, R0, R5, R9 ;  /* 0x00000005006e7224 */ /* 0x000fe200078e0209 */
[----:B------:R-:W-:Y:S01]  /*5b00*/  LOP3.LUT R9, R3, 0x8, RZ, 0xfc, !PT ;  /* 0x0000000803097812 */ /* 0x000fe200078efcff */
        /* <DEDUP_REMOVED lines=8> */
[----:B------:R-:W-:-:S02]  /*5b90*/  IMAD.MOV R8, RZ, RZ, -R8 ;  /* 0x000000ffff087224 */ /* 0x000fc400078e0a08 */
[--C-:B------:R-:W-:Y:S01]  /*5ba0*/  @!P4 IMAD.IADD R34, R34, 0x1, -R0.reuse ;  /* 0x000000012222c824 */ /* 0x100fe200078e0a00 */
[C---:B------:R-:W-:Y:S01]  /*5bb0*/  ISETP.GT.U32.AND P4, PT, R0.reuse, R108, PT ;  /* 0x0000006c0000720c */ /* 0x040fe20003f84070 */
[----:B------:R-:W-:Y:S01]  /*5bc0*/  IMAD R102, R0, R8, R13 ;  /* 0x0000000800667224 */ /* 0x000fe200078e020d */
[----:B------:R-:W-:Y:S01]  /*5bd0*/  LOP3.LUT R8, R3, 0x9, RZ, 0xfc, !PT ;  /* 0x0000000903087812 */ /* 0x000fe200078efcff */
[----:B------:R-:W-:Y:S02]  /*5be0*/  @!P5 IMAD.IADD R104, R104, 0x1, -R0 ;  /* 0x000000016868d824 */ /* 0x000fe400078e0a00 */
        /* <DEDUP_REMOVED lines=9> */
[----:B------:R-:W-:Y:S01]  /*5c80*/  @!P4 IMAD.IADD R108, R108, 0x1, -R0 ;  /* 0x000000016c6cc824 */ /* 0x000fe200078e0a00 */
[----:B------:R-:W-:Y:S01]  /*5c90*/  ISETP.GE.AND P4, PT, R19, RZ, PT ;  /* 0x000000ff1300720c */ /* 0x000fe20003f86270 */
[----:B------:R-:W-:Y:S01]  /*5ca0*/  IMAD.MOV R5, RZ, RZ, -R5 ;  /* 0x000000ffff057224 */ /* 0x000fe200078e0a05 */
[----:B------:R-:W-:Y:S01]  /*5cb0*/  LOP3.LUT R19, R3, 0x5, RZ, 0xfc, !PT ;  /* 0x0000000503137812 */ /* 0x000fe200078efcff */
[----:B------:R-:W-:Y:S01]  /*5cc0*/  @!P0 IMAD.MOV R112, RZ, RZ, -R112 ;  /* 0x000000ffff708224 */ /* 0x000fe200078e0a70 */
[C---:B------:R-:W-:Y:S01]  /*5cd0*/  ISETP.GT.U32.AND P5, PT, R0.reuse, R108, PT ;  /* 0x0000006c0000720c */ /* 0x040fe20003fa4070 */
[C---:B------:R-:W-:Y:S01]  /*5ce0*/  IMAD R100, R0.reuse, R5, R7 ;  /* 0x0000000500647224 */ /* 0x040fe200078e0207 */
[----:B------:R-:W-:Y:S01]  /*5cf0*/  ISETP.GT.U32.AND P0, PT, R0, R102, PT ;  /* 0x000000660000720c */ /* 0x000fe20003f04070 */
[--C-:B------:R-:W-:Y:S01]  /*5d00*/  @!P1 IMAD.IADD R104, R104, 0x1, -R0.reuse ;  /* 0x0000000168689824 */ /* 0x100fe200078e0a00 */
[----:B------:R-:W-:Y:S01]  /*5d10*/  IABS R7, R9 ;  /* 0x0000000900077213 */ /* 0x000fe20000000000 */
[----:B------:R-:W-:Y:S01]  /*5d20*/  @!P2 IMAD.IADD R110, R110, 0x1, -R0 ;  /* 0x000000016e6ea824 */ /* 0x000fe200078e0a00 */
[----:B------:R-:W-:-:S02]  /*5d30*/  ISETP.GT.U32.AND P2, PT, R0, R100, PT ;  /* 0x000000640000720c */ /* 0x000fc40003f44070 */
[----:B------:R-:W-:Y:S01]  /*5d40*/  ISETP.GE.AND P1, PT, R21, RZ, PT ;  /* 0x000000ff1500720c */ /* 0x000fe20003f26270 */
[----:B------:R-:W-:Y:S01]  /*5d50*/  IMAD.HI.U32 R5, R4, R7, RZ ;  /* 0x0000000704057227 */ /* 0x000fe200078e00ff */
[----:B------:R-:W-:Y:S02]  /*5d60*/  LOP3.LUT R21, R3, 0x4, RZ, 0xfc, !PT ;  /* 0x0000000403157812 */ /* 0x000fe400078efcff */
[----:B------:R-:W-:Y:S01]  /*5d70*/  IABS R13, R19 ;  /* 0x00000013000d7213 */ /* 0x000fe20000000000 */
[----:B------:R-:W-:Y:S01]  /*5d80*/  @!P5 IMAD.IADD R108, R108, 0x1, -R0 ;  /* 0x000000016c6cd824 */ /* 0x000fe200078e0a00 */
[----:B------:R-:W-:Y:S01]  /*5d90*/  ISETP.GE.AND P5, PT, R15, RZ, PT ;  /* 0x000000ff0f00720c */ /* 0x000fe20003fa6270 */
[----:B------:R-:W-:Y:S01]  /*5da0*/  @!P4 IMAD.MOV R104, RZ, RZ, -R104 ;  /* 0x000000ffff68c224 */ /* 0x000fe200078e0a68 */
[----:B------:R-:W-:Y:S01]  /*5db0*/  ISETP.GE.AND P4, PT, R8, RZ, PT ;  /* 0x000000ff0800720c */ /* 0x000fe20003f86270 */
[----:B------:R-:W-:Y:S01]  /*5dc0*/  @!P6 IMAD.MOV R108, RZ, RZ, -R108 ;  /* 0x000000ffff6ce224 */ /* 0x000fe200078e0a6c */
[----:B------:R-:W-:Y:S01]  /*5dd0*/  ISETP.GT.U32.AND P6, PT, R0, R106, PT ;  /* 0x0000006a0000720c */ /* 0x000fe20003fc4070 */
[----:B------:R-:W-:Y:S01]  /*5de0*/  @!P2 IMAD.IADD R100, R100, 0x1, -R0 ;  /* 0x000000016464a824 */ /* 0x000fe200078e0a00 */
[----:B------:R-:W-:Y:S01]  /*5df0*/  LOP3.LUT R8, R3, 0x7, RZ, 0xfc, !PT ;  /* 0x0000000703087812 */ /* 0x000fe200078efcff */
[----:B------:R-:W-:-:S02]  /*5e00*/  IMAD.MOV R5, RZ, RZ, -R5 ;  /* 0x000000ffff057224 */ /* 0x000fc400078e0a05 */
[----:B------:R-:W-:Y:S01]  /*5e10*/  @!P0 IMAD.IADD R102, R102, 0x1, -R0 ;  /* 0x0000000166668824 */ /* 0x000fe200078e0a00 */
[C---:B------:R-:W-:Y:S01]  /*5e20*/  ISETP.GT.U32.AND P2, PT, R0.reuse, R100, PT ;  /* 0x000000640000720c */ /* 0x040fe20003f44070 */
[----:B------:R-:W-:Y:S02]  /*5e30*/  IMAD R98, R0, R5, R7 ;  /* 0x0000000500627224 */ /* 0x000fe400078e0207 */
[----:B------:R-:W-:Y:S01]  /*5e40*/  IMAD.HI.U32 R7, R4, R11, RZ ;  /* 0x0000000b04077227 */ /* 0x000fe200078e00ff */
[----:B------:R-:W-:-:S03]  /*5e50*/  ISETP.GT.U32.AND P0, PT, R0, R102, PT ;  /* 0x000000660000720c */ /* 0x000fc60003f04070 */
[----:B------:R-:W-:Y:S01]  /*5e60*/  @!P6 IMAD.IADD R106, R106, 0x1, -R0 ;  /* 0x000000016a6ae824 */ /* 0x000fe200078e0a00 */
[----:B------:R-:W-:Y:S01]  /*5e70*/  ISETP.GE.AND P6, PT, R9, RZ, PT ;  /* 0x000000ff0900720c */ /* 0x000fe20003fc6270 */
[----:B------:R-:W-:Y:S01]  /*5e80*/  IMAD.MOV R7, RZ, RZ, -R7 ;  /* 0x000000ffff077224 */ /* 0x000fe200078e0a07 */
[----:B------:R-:W-:Y:S01]  /*5e90*/  IABS R9, R8 ;  /* 0x0000000800097213 */ /* 0x000fe20000000000 */
[----:B------:R-:W-:Y:S02]  /*5ea0*/  @!P5 IMAD.MOV R110, RZ, RZ, -R110 ;  /* 0x000000ffff6ed224 */ /* 0x000fe400078e0a6e */
[----:B------:R-:W-:Y:S01]  /*5eb0*/  @!P2 IMAD.IADD R100, R100, 0x1, -R0 ;  /* 0x000000016464a824 */ /* 0x000fe200078e0a00 */
[----:B------:R-:W-:Y:S01]  /*5ec0*/  ISETP.GT.U32.AND P2, PT, R0, R98, PT ;  /* 0x000000620000720c */ /* 0x000fe20003f44070 */
[----:B------:R-:W-:-:S04]  /*5ed0*/  IMAD.HI.U32 R5, R4, R9, RZ ;  /* 0x0000000904057227 */ /* 0x000fc800078e00ff */
[----:B------:R-:W-:Y:S02]  /*5ee0*/  IMAD.MOV R5, RZ, RZ, -R5 ;  /* 0x000000ffff057224 */ /* 0x000fe400078e0a05 */
[--C-:B------:R-:W-:Y:S01]  /*5ef0*/  @!P0 IMAD.IADD R102, R102, 0x1, -R0.reuse ;  /* 0x0000000166668824 */ /* 0x100fe200078e0a00 */
[----:B------:R-:W-:Y:S01]  /*5f00*/  ISETP.GE.AND P0, PT, R8, RZ, PT ;  /* 0x000000ff0800720c */ /* 0x000fe20003f06270 */
[C---:B------:R-:W-:Y:S01]  /*5f10*/  IMAD R96, R0.reuse, R5, R9 ;  /* 0x0000000500607224 */ /* 0x040fe200078e0209 */
[----:B------:R-:W-:Y:S01]  /*5f20*/  IABS R8, R21 ;  /* 0x0000001500087213 */ /* 0x000fe20000000000 */
[----:B------:R-:W-:Y:S01]  /*5f30*/  IMAD R92, R0, R7, R11 ;  /* 0x00000007005c7224 */ /* 0x000fe200078e020b */
[----:B------:R-:W-:Y:S01]  /*5f40*/  LOP3.LUT R9, R3, 0x1, RZ, 0xfc, !PT ;  /* 0x0000000103097812 */ /* 0x000fe200078efcff */
[----:B------:R-:W-:Y:S01]  /*5f50*/  @!P2 IMAD.IADD R98, R98, 0x1, -R0 ;  /* 0x000000016262a824 */ /* 0x000fe200078e0a00 */
[----:B------:R-:W-:Y:S01]  /*5f60*/  ISETP.GT.U32.AND P2, PT, R0, R96, PT ;  /* 0x000000600000720c */ /* 0x000fe20003f44070 */
[----:B------:R-:W-:Y:S01]  /*5f70*/  IMAD.MOV.U32 R7, RZ, RZ, R8 ;  /* 0x000000ffff077224 */ /* 0x000fe200078e0008 */
[----:B------:R-:W-:Y:S01]  /*5f80*/  IABS R8, R26 ;  /* 0x0000001a00087213 */ /* 0x000fe20000000000 */
[----:B------:R-:W-:Y:S01]  /*5f90*/  IMAD.HI.U32 R5, R4, R13, RZ ;  /* 0x0000000d04057227 */ /* 0x000fe200078e00ff */
[----:B------:R-:W-:-:S02]  /*5fa0*/  IABS R11, R23 ;  /* 0x00000017000b7213 */ /* 0x000fc40000000000 */
[----:B------:R-:W-:Y:S01]  /*5fb0*/  IABS R15, R9 ;  /* 0x00000009000f7213 */ /* 0x000fe20000000000 */
[----:B------:R-:W-:Y:S02]  /*5fc0*/  IMAD.MOV R94, RZ, RZ, -R5 ;  /* 0x000000ffff5e7224 */ /* 0x000fe400078e0a05 */
[----:B------:R-:W-:-:S04]  /*5fd0*/  IMAD.HI.U32 R3, R4, R7, RZ ;  /* 0x0000000704037227 */ /* 0x000fc800078e00ff */
[----:B------:R-:W-:Y:S01]  /*5fe0*/  @!P2 IMAD.IADD R96, R96, 0x1, -R0 ;  /* 0x000000016060a824 */ /* 0x000fe200078e0a00 */
[C---:B------:R-:W-:Y:S01]  /*5ff0*/  ISETP.GT.U32.AND P2, PT, R0.reuse, R98, PT ;  /* 0x000000620000720c */ /* 0x040fe20003f44070 */
[C---:B------:R-:W-:Y:S02]  /*6000*/  IMAD R94, R0.reuse, R94, R13 ;  /* 0x0000005e005e7224 */ /* 0x040fe400078e020d */
[----:B------:R-:W-:Y:S01]  /*6010*/  IMAD.MOV R3, RZ, RZ, -R3 ;  /* 0x000000ffff037224 */ /* 0x000fe200078e0a03 */
[----:B------:R-:W-:Y:S01]  /*6020*/  ISETP.GT.U32.AND P5, PT, R0, R96, PT ;  /* 0x000000600000720c */ /* 0x000fe20003fa4070 */
[----:B------:R-:W-:Y:S02]  /*6030*/  IMAD.MOV.U32 R13, RZ, RZ, R8 ;  /* 0x000000ffff0d7224 */ /* 0x000fe400078e0008 */
[----:B------:R-:W-:-:S04]  /*6040*/  IMAD.HI.U32 R5, R4, R11, RZ ;  /* 0x0000000b04057227 */ /* 0x000fc800078e00ff */
[----:B------:R-:W-:Y:S02]  /*6050*/  IMAD R90, R0, R3, R7 ;  /* 0x00000003005a7224 */ /* 0x000fe400078e0207 */
[----:B------:R-:W-:Y:S02]  /*6060*/  IMAD.MOV.U32 R7, RZ, RZ, R15 ;  /* 0x000000ffff077224 */ /* 0x000fe400078e000f */
[----:B------:R-:W-:-:S04]  /*6070*/  IMAD.HI.U32 R3, R4, R13, RZ ;  /* 0x0000000d04037227 */ /* 0x000fc800078e00ff */
[----:B------:R-:W-:Y:S01]  /*6080*/  @!P1 IMAD.MOV R106, RZ, RZ, -R106 ;  /* 0x000000ffff6a9224 */ /* 0x000fe200078e0a6a */
[----:B------:R-:W-:Y:S01]  /*6090*/  ISETP.GT.U32.AND P1, PT, R0, R92, PT ;  /* 0x0000005c0000720c */ /* 0x000fe20003f24070 */
[----:B------:R-:W-:Y:S02]  /*60a0*/  IMAD.MOV R5, RZ, RZ, -R5 ;  /* 0x000000ffff057224 */ /* 0x000fe400078e0a05 */
[----:B------:R-:W-:-:S04]  /*60b0*/  IMAD.HI.U32 R4, R4, R7, RZ ;  /* 0x0000000704047227 */ /* 0x000fc800078e00ff */
[----:B------:R-:W-:Y:S02]  /*60c0*/  IMAD.MOV R3, RZ, RZ, -R3 ;  /* 0x000000ffff037224 */ /* 0x000fe400078e0a03 */
[C---:B------:R-:W-:Y:S02]  /*60d0*/  IMAD R72, R0.reuse, R5, R11 ;  /* 0x0000000500487224 */ /* 0x040fe400078e020b */
[----:B------:R-:W-:Y:S02]  /*60e0*/  IMAD.MOV R4, RZ, RZ, -R4 ;  /* 0x000000ffff047224 */ /* 0x000fe400078e0a04 */
[C---:B------:R-:W-:Y:S02]  /*60f0*/  IMAD R32, R0.reuse, R3, R13 ;  /* 0x0000000300207224 */ /* 0x040fe400078e020d */
[----:B------:R-:W-:Y:S01]  /*6100*/  @!P3 IMAD.MOV R102, RZ, RZ, -R102 ;  /* 0x000000ffff66b224 */ /* 0x000fe200078e0a66 */
[C---:B------:R-:W-:Y:S01]  /*6110*/  ISETP.GT.U32.AND P3, PT, R0.reuse, R94, PT ;  /* 0x0000005e0000720c */ /* 0x040fe20003f64070 */
[----:B------:R-:W-:Y:S01]  /*6120*/  @!P4 IMAD.MOV R100, RZ, RZ, -R100 ;  /* 0x000000ffff64c224 */ /* 0x000fe200078e0a64 */
[----:B------:R-:W-:Y:S01]  /*6130*/  ISETP.GT.U32.AND P4, PT, R0, R90, PT ;  /* 0x0000005a0000720c */ /* 0x000fe20003f84070 */
[----:B------:R-:W-:Y:S01]  /*6140*/  @!P2 IMAD.IADD R98, R98, 0x1, -R0 ;  /* 0x000000016262a824 */ /* 0x000fe200078e0a00 */
[C---:B------:R-:W-:Y:S01]  /*6150*/  ISETP.GT.U32.AND P2, PT, R0.reuse, R72, PT ;  /* 0x000000480000720c */ /* 0x040fe20003f44070 */
[----:B------:R-:W-:-:S02]  /*6160*/  IMAD R11, R0, R4, R7 ;  /* 0x00000004000b7224 */ /* 0x000fc400078e0207 */
[--C-:B------:R-:W-:Y:S01]  /*6170*/  @!P5 IMAD.IADD R96, R96, 0x1, -R0.reuse ;  /* 0x000000016060d824 */ /* 0x100fe200078e0a00 */
[----:B------:R-:W-:Y:S01]  /*6180*/  ISETP.GT.U32.AND P5, PT, R0, R32, PT ;  /* 0x000000200000720c */ /* 0x000fe20003fa4070 */
[----:B------:R-:W-:Y:S01]  /*6190*/  @!P1 IMAD.IADD R92, R92, 0x1, -R0 ;  /* 0x000000015c5c9824 */ /* 0x000fe200078e0a00 */
[----:B------:R-:W-:Y:S01]  /*61a0*/  ISETP.GT.U32.AND P1, PT, R0, R11, PT ;  /* 0x0000000b0000720c */ /* 0x000fe20003f24070 */
[----:B------:R-:W-:Y:S02]  /*61b0*/  @!P6 IMAD.MOV R98, RZ, RZ, -R98 ;  /* 0x000000ffff62e224 */ /* 0x000fe400078e0a62 */
[--C-:B------:R-:W-:Y:S01]  /*61c0*/  @!P3 IMAD.IADD R94, R94, 0x1, -R0.reuse ;  /* 0x000000015e5eb824 */ /* 0x100fe200078e0a00 */
[----:B------:R-:W-:Y:S01]  /*61d0*/  ISETP.GT.U32.AND P6, PT, R0, R92, PT ;  /* 0x0000005c0000720c */ /* 0x000fe20003fc4070 */
[--C-:B------:R-:W-:Y:S01]  /*61e0*/  @!P4 IMAD.IADD R90, R90, 0x1, -R0.reuse ;  /* 0x000000015a5ac824 */ /* 0x100fe200078e0a00 */
[----:B------:R-:W-:Y:S01]  /*61f0*/  ISETP.GE.AND P3, PT, R17, RZ, PT ;  /* 0x000000ff1100720c */ /* 0x000fe20003f66270 */
[----:B------:R-:W-:Y:S01]  /*6200*/  @!P2 IMAD.IADD R72, R72, 0x1, -R0 ;  /* 0x000000014848a824 */ /* 0x000fe200078e0a00 */
[C---:B------:R-:W-:Y:S01]  /*6210*/  ISETP.GT.U32.AND P4, PT, R0.reuse, R94, PT ;  /* 0x0000005e0000720c */ /* 0x040fe20003f84070 */
[----:B------:R-:W-:Y:S01]  /*6220*/  @!P0 IMAD.MOV R96, RZ, RZ, -R96 ;  /* 0x000000ffff608224 */ /* 0x000fe200078e0a60 */
[----:B------:R-:W-:Y:S01]  /*6230*/  ISETP.GT.U32.AND P2, PT, R0, R90, PT ;  /* 0x0000005a0000720c */ /* 0x000fe20003f44070 */
[--C-:B------:R-:W-:Y:S01]  /*6240*/  @!P5 IMAD.IADD R32, R32, 0x1, -R0.reuse ;  /* 0x000000012020d824 */ /* 0x100fe200078e0a00 */
[----:B------:R-:W-:Y:S01]  /*6250*/  ISETP.GT.U32.AND P5, PT, R0, R72, PT ;  /* 0x000000480000720c */ /* 0x000fe20003fa4070 */
[----:B------:R-:W-:-:S02]  /*6260*/  @!P1 IMAD.IADD R11, R11, 0x1, -R0 ;  /* 0x000000010b0b9824 */ /* 0x000fc400078e0a00 */
[----:B------:R-:W-:Y:S01]  /*6270*/  IMAD R3, R89, UR18, RZ ;  /* 0x0000001259037c24 */ /* 0x000fe2000f8e02ff */
[----:B------:R-:W-:Y:S01]  /*6280*/  ISETP.GT.U32.AND P1, PT, R0, R32, PT ;  /* 0x000000200000720c */ /* 0x000fe20003f24070 */
[--C-:B------:R-:W-:Y:S01]  /*6290*/  @!P6 IMAD.IADD R92, R92, 0x1, -R0.reuse ;  /* 0x000000015c5ce824 */ /* 0x100fe200078e0a00 */
[----:B------:R-:W-:Y:S01]  /*62a0*/  ISETP.GT.U32.AND P0, PT, R0, R11, PT ;  /* 0x0000000b0000720c */ /* 0x000fe20003f04070 */
[----:B------:R-:W-:Y:S01]  /*62b0*/  IMAD R5, R91, UR17, RZ ;  /* 0x000000115b057c24 */ /* 0x000fe2000f8e02ff */
[----:B------:R-:W-:Y:S01]  /*62c0*/  ISETP.GE.AND P6, PT, R19, RZ, PT ;  /* 0x000000ff1300720c */ /* 0x000fe20003fc6270 */
[--C-:B------:R-:W-:Y:S01]  /*62d0*/  @!P4 IMAD.IADD R94, R94, 0x1, -R0.reuse ;  /* 0x000000015e5ec824 */ /* 0x100fe200078e0a00 */
[----:B------:R-:W-:Y:S01]  /*62e0*/  ISETP.GE.AND P4, PT, R21, RZ, PT ;  /* 0x000000ff1500720c */ /* 0x000fe20003f86270 */
[--C-:B------:R-:W-:Y:S01]  /*62f0*/  @!P2 IMAD.IADD R90, R90, 0x1, -R0.reuse ;  /* 0x000000015a5aa824 */ /* 0x100fe200078e0a00 */
[----:B------:R-:W-:Y:S01]  /*6300*/  ISETP.GE.AND P2, PT, R23, RZ, PT ;  /* 0x000000ff1700720c */ /* 0x000fe20003f46270 */
[----:B------:R-:W-:Y:S01]  /*6310*/  @!P5 IMAD.IADD R72, R72, 0x1, -R0 ;  /* 0x000000014848d824 */ /* 0x000fe200078e0a00 */
[----:B------:R-:W-:Y:S01]  /*6320*/  ISETP.GE.AND P5, PT, R26, RZ, PT ;  /* 0x000000ff1a00720c */ /* 0x000fe20003fa6270 */
[----:B------:R-:W-:Y:S01]  /*6330*/  @!P3 IMAD.MOV R92, RZ, RZ, -R92 ;  /* 0x000000ffff5cb224 */ /* 0x000fe200078e0a5c */
[----:B------:R-:W-:Y:S01]  /*6340*/  ISETP.NE.AND P3, PT, R65, RZ, PT ;  /* 0x000000ff4100720c */ /* 0x000fe20003f65270 */
[--C-:B------:R-:W-:Y:S01]  /*6350*/  @!P1 IMAD.IADD R32, R32, 0x1, -R0.reuse ;  /* 0x0000000120209824 */ /* 0x100fe200078e0a00 */
[----:B------:R-:W-:Y:S01]  /*6360*/  ISETP.GE.AND P1, PT, R9, RZ, PT ;  /* 0x000000ff0900720c */ /* 0x000fe20003f26270 */
[----:B------:R-:W-:Y:S01]  /*6370*/  @!P0 IMAD.IADD R11, R11, 0x1, -R0 ;  /* 0x000000010b0b8824 */ /* 0x000fe200078e0a00 */
[----:B------:R-:W-:Y:S01]  /*6380*/  LOP3.LUT R65, RZ, R65, RZ, 0x33, !PT ;  /* 0x00000041ff417212 */ /* 0x000fe200078e33ff */
[----:B------:R-:W-:Y:S01]  /*6390*/  @!P6 IMAD.MOV R94, RZ, RZ, -R94 ;  /* 0x000000ffff5ee224 */ /* 0x000fe200078e0a5e */
[----:B------:R-:W-:Y:S01]  /*63a0*/  IADD3 R4, P0, R3, UR10, RZ ;  /* 0x0000000a03047c10 */ /* 0x000fe2000ff1e0ff */
[----:B------:R-:W-:Y:S01]  /*63b0*/  IMAD.MOV.U32 R0, RZ, RZ, R11 ;  /* 0x000000ffff007224 */ /* 0x000fe200078e000b */
[C---:B------:R-:W-:Y:S01]  /*63c0*/  SEL R23, R65.reuse, R20, !P3 ;  /* 0x0000001441177207 */ /* 0x040fe20005800000 */
[----:B------:R-:W-:Y:S01]  /*63d0*/  @!P4 IMAD.MOV R90, RZ, RZ, -R90 ;  /* 0x000000ffff5ac224 */ /* 0x000fe200078e0a5a */
[C---:B------:R-:W-:Y:S01]  /*63e0*/  SEL R101, R65.reuse, R14, !P3 ;  /* 0x0000000e41657207 */ /* 0x040fe20005800000 */
[----:B------:R-:W-:Y:S01]  /*63f0*/  @!P2 IMAD.MOV R72, RZ, RZ, -R72 ;  /* 0x000000ffff48a224 */ /* 0x000fe200078e0a48 */
[----:B------:R-:W-:Y:S01]  /*6400*/  SEL R117, R65, R18, !P3 ;  /* 0x0000001241757207 */ /* 0x000fe20005800000 */
[----:B------:R-:W-:Y:S01]  /*6410*/  IMAD R23, R23, UR4, RZ ;  /* 0x0000000417177c24 */ /* 0x000fe2000f8e02ff */
[----:B------:R-:W-:Y:S01]  /*6420*/  SEL R14, R65, R76, !P3 ;  /* 0x0000004c410e7207 */ /* 0x000fe20005800000 */
[----:B------:R-:W-:Y:S01]  /*6430*/  IMAD R101, R101, UR4, RZ ;  /* 0x0000000465657c24 */ /* 0x000fe2000f8e02ff */
[----:B------:R-:W-:Y:S01]  /*6440*/  SEL R9, R65, R22, !P3 ;  /* 0x0000001641097207 */ /* 0x000fe20005800000 */
[----:B------:R-:W-:Y:S01]  /*6450*/  IMAD R117, R117, UR4, RZ ;  /* 0x0000000475757c24 */ /* 0x000fe2000f8e02ff */
[C---:B------:R-:W-:Y:S01]  /*6460*/  SEL R17, R65.reuse, R12, !P3 ;  /* 0x0000000c41117207 */ /* 0x040fe20005800000 */
[----:B------:R-:W-:Y:S01]  /*6470*/  @!P5 IMAD.MOV R32, RZ, RZ, -R32 ;  /* 0x000000ffff20d224 */ /* 0x000fe200078e0a20 */
[C---:B------:R-:W-:Y:S01]  /*6480*/  SEL R19, R65.reuse, R10, !P3 ;  /* 0x0000000a41137207 */ /* 0x040fe20005800000 */
[----:B------:R-:W-:Y:S01]  /*6490*/  @!P1 IMAD.MOV R0, RZ, RZ, -R0 ;  /* 0x000000ffff009224 */ /* 0x000fe200078e0a00 */
[C---:B------:R-:W-:Y:S01]  /*64a0*/  SEL R15, R65.reuse, R80, !P3 ;  /* 0x00000050410f7207 */ /* 0x040fe20005800000 */
[----:B------:R-:W-:Y:S01]  /*64b0*/  IMAD R14, R14, UR4, RZ ;  /* 0x000000040e0e7c24 */ /* 0x000fe2000f8e02ff */
[----:B------:R-:W-:Y:S01]  /*64c0*/  SEL R10, R65, R66, !P3 ;  /* 0x00000042410a7207 */ /* 0x000fe20005800000 */
[----:B------:R-:W-:Y:S01]  /*64d0*/  IMAD R9, R9, UR4, RZ ;  /* 0x0000000409097c24 */ /* 0x000fe2000f8e02ff */
[----:B------:R-:W-:Y:S01]  /*64e0*/  SEL R53, R65, R96, !P3 ;  /* 0x0000006041357207 */ /* 0x000fe20005800000 */
[----:B------:R-:W-:Y:S01]  /*64f0*/  IMAD R17, R17, UR4, RZ ;  /* 0x0000000411117c24 */ /* 0x000fe2000f8e02ff */
[----:B------:R-:W-:Y:S01]  /*6500*/  SEL R21, R65, R16, !P3 ;  /* 0x0000001041157207 */ /* 0x000fe20005800000 */
[----:B------:R-:W-:Y:S01]  /*6510*/  IMAD R15, R15, UR4, RZ ;  /* 0x000000040f0f7c24 */ /* 0x000fe2000f8e02ff */
[----:B------:R-:W-:Y:S01]  /*6520*/  SEL R89, R65, R120, !P3 ;  /* 0x0000007841597207 */ /* 0x000fe20005800000 */
[----:B------:R-:W-:Y:S01]  /*6530*/  IMAD R10, R10, UR4, RZ ;  /* 0x000000040a0a7c24 */ /* 0x000fe2000f8e02ff */
[----:B------:R-:W-:Y:S01]  /*6540*/  LEA.HI.X.SX32 R3, R3, UR11, 0x1, P0 ;  /* 0x0000000b03037c11 */ /* 0x000fe200080f0eff */
[----:B------:R-:W-:Y:S01]  /*6550*/  IMAD R19, R19, UR4, RZ ;  /* 0x0000000413137c24 */ /* 0x000fe2000f8e02ff */
[----:B------:R-:W-:Y:S01]  /*6560*/  IADD3 R96, P6, R23, R4, RZ ;  /* 0x0000000417607210 */ /* 0x000fe20007fde0ff */
[----:B------:R-:W-:Y:S01]  /*6570*/  IMAD R89, R89, UR4, RZ ;  /* 0x0000000459597c24 */ /* 0x000fe2000f8e02ff */
[----:B------:R-:W-:Y:S01]  /*6580*/  SEL R11, R65, R68, !P3 ;  /* 0x00000044410b7207 */ /* 0x000fe20005800000 */
[----:B------:R-:W-:Y:S01]  /*6590*/  IMAD R21, R21, UR4, RZ ;  /* 0x0000000415157c24 */ /* 0x000fe2000f8e02ff */
[----:B------:R-:W-:Y:S01]  /*65a0*/  SEL R12, R65, R70, !P3 ;  /* 0x00000046410c7207 */ /* 0x000fe20005800000 */
[----:B------:R-:W-:Y:S01]  /*65b0*/  IMAD R53, R53, UR4, RZ ;  /* 0x0000000435357c24 */ /* 0x000fe2000f8e02ff */
[----:B------:R-:W-:Y:S01]  /*65c0*/  SEL R13, R65, R78, !P3 ;  /* 0x0000004e410d7207 */ /* 0x000fe20005800000 */
[----:B------:R-:W-:Y:S01]  /*65d0*/  IMAD R11, R11, UR4, RZ ;  /* 0x000000040b0b7c24 */ /* 0x000fe2000f8e02ff */
[C---:B------:R-:W-:Y:S01]  /*65e0*/  SEL R16, R65.reuse, R82, !P3 ;  /* 0x0000005241107207 */ /* 0x040fe20005800000 */
[----:B------:R-:W-:Y:S01]  /*65f0*/  IMAD R12, R12, UR4, RZ ;  /* 0x000000040c0c7c24 */ /* 0x000fe2000f8e02ff */
[----:B------:R-:W-:Y:S01]  /*6600*/  SEL R20, R65, R88, !P3 ;  /* 0x0000005841147207 */ /* 0x000fe20005800000 */
[----:B------:R-:W-:Y:S01]  /*6610*/  IMAD R13, R13, UR4, RZ ;  /* 0x000000040d0d7c24 */ /* 0x000fe2000f8e02ff */
[C---:B------:R-:W-:Y:S01]  /*6620*/  SEL R51, R65.reuse, R98, !P3 ;  /* 0x0000006241337207 */ /* 0x040fe20005800000 */
[----:B------:R-:W-:Y:S01]  /*6630*/  IMAD R16, R16, UR4, RZ ;  /* 0x0000000410107c24 */ /* 0x000fe2000f8e02ff */
[----:B------:R-:W-:Y:S01]  /*6640*/  SEL R57, R65, R94, !P3 ;  /* 0x0000005e41397207 */ /* 0x000fe20005800000 */
[----:B------:R-:W-:Y:S01]  /*6650*/  IMAD R20, R20, UR4, RZ ;  /* 0x0000000414147c24 */ /* 0x000fe2000f8e02ff */
[----:B------:R-:W-:Y:S01]  /*6660*/  IADD3 R2, P1, R73, UR8, RZ ;  /* 0x0000000849027c10 */ /* 0x000fe2000ff3e0ff */
[----:B------:R-:W-:Y:S01]  /*6670*/  IMAD R51, R51, UR4, RZ ;  /* 0x0000000433337c24 */ /* 0x000fe2000f8e02ff */
[----:B------:R-:W-:Y:S01]  /*6680*/  SEL R18, R65, R84, !P3 ;  /* 0x0000005441127207 */ /* 0x000fe20005800000 */
[----:B------:R-:W-:Y:S01]  /*6690*/  IMAD R57, R57, UR4, RZ ;  /* 0x0000000439397c24 */ /* 0x000fe2000f8e02ff */
[C---:B------:R-:W-:Y:S01]  /*66a0*/  SEL R22, R65.reuse, R86, !P3 ;  /* 0x0000005641167207 */ /* 0x040fe20005800000 */
[----:B------:R-:W-:Y:S01]  /*66b0*/  IMAD R40, R42, 0x2, R5 ;  /* 0x000000022a287824 */ /* 0x000fe200078e0205 */
[C---:B------:R-:W-:Y:S01]  /*66c0*/  SEL R88, R65.reuse, R118, !P3 ;  /* 0x0000007641587207 */ /* 0x040fe20005800000 */
[----:B------:R-:W-:Y:S01]  /*66d0*/  IMAD R18, R18, UR4, RZ ;  /* 0x0000000412127c24 */ /* 0x000fe2000f8e02ff */
[C---:B------:R-:W-:Y:S01]  /*66e0*/  SEL R91, R65.reuse, R122, !P3 ;  /* 0x0000007a415b7207 */ /* 0x040fe20005800000 */
[----:B------:R-:W-:Y:S01]  /*66f0*/  IMAD R22, R22, UR4, RZ ;  /* 0x0000000416167c24 */ /* 0x000fe2000f8e02ff */
        /* <DEDUP_REMOVED lines=26> */
[-C--:B------:R-:W-:Y:S01]  /*68a0*/  IADD3 R94, P2, R101, R4.reuse, RZ ;  /* 0x00000004655e7210 */ /* 0x080fe20007f5e0ff */
[----:B------:R-:W-:Y:S01]  /*68b0*/  IMAD R68, R68, UR4, RZ ;  /* 0x0000000444447c24 */ /* 0x000fe2000f8e02ff */
[----:B------:R-:W-:Y:S01]  /*68c0*/  IADD3 R98, P0, R117, R4, RZ ;  /* 0x0000000475627210 */ /* 0x000fe20007f1e0ff */
[----:B------:R-:W-:Y:S01]  /*68d0*/  IMAD R66, R66, UR4, RZ ;  /* 0x0000000442427c24 */ /* 0x000fe2000f8e02ff */
[C---:B------:R-:W-:Y:S01]  /*68e0*/  SEL R194, R65.reuse, R194, !P3 ;  /* 0x000000c241c27207 */ /* 0x040fe20005800000 */
[----:B------:R-:W-:Y:S01]  /*68f0*/  STL [R1+0x454], R94 ;  /* 0x0004545e01007387 */ /* 0x000fe20000100800 */
        /* <DEDUP_REMOVED lines=182> */
[-C--:B------:R-:W-:Y:S01]  /*7460*/  LEA.HI.X.SX32 R23, R23, R3.reuse, 0x1, P6 ;  /* 0x0000000317177211 */ /* 0x080fe200030f0eff */
[----:B------:R-:W-:Y:S01]  /*7470*/  IMAD R63, R63, UR4, RZ ;  /* 0x000000043f3f7c24 */ /* 0x000fe2000f8e02ff */
[----:B------:R-:W-:Y:S01]  /*7480*/  LEA.HI.X.SX32 R0, R73, UR9, 0x1, P1 ;  /* 0x0000000949007c11 */ /* 0x000fe200088f0eff */
[----:B------:R-:W-:Y:S01]  /*7490*/  IMAD R65, R65, UR4, RZ ;  /* 0x0000000441417c24 */ /* 0x000fe2000f8e02ff */
[-C--:B------:R-:W-:Y:S01]  /*74a0*/  IADD3 R105, P6, R14, R4.reuse, RZ ;  /* 0x000000040e697210 */ /* 0x080fe20007fde0ff */
[----:B------:R-:W-:Y:S01]  /*74b0*/  IMAD.WIDE R72, R6, UR17, RZ ;  /* 0x0000001106487c25 */ /* 0x000fe2000f8e02ff */
[-C--:B------:R-:W-:Y:S01]  /*74c0*/  IADD3 R100, P1, R9, R4.reuse, RZ ;  /* 0x0000000409647210 */ /* 0x080fe20007f3e0ff */
[----:B------:R-:W-:Y:S01]  /*74d0*/  UIADD3 UR8, UR7, 0x4000, URZ ;  /* 0x0000400007087890 */ /* 0x000fe2000fffe03f */
[-C--:B------:R-:W-:Y:S01]  /*74e0*/  LEA.HI.X.SX32 R102, R101, R3.reuse, 0x1, P2 ;  /* 0x0000000365667211 */ /* 0x080fe200010f0eff */
[C---:B------:R-:W-:Y:S01]  /*74f0*/  IMAD R7, R42.reuse, 0x2, R67 ;  /* 0x000000022a077824 */ /* 0x040fe200078e0243 */
[-C--:B------:R-:W-:Y:S01]  /*7500*/  LEA.HI.X.SX32 R117, R117, R3.reuse, 0x1, P0 ;  /* 0x0000000375757211 */ /* 0x080fe200000f0eff */
[----:B------:R-:W-:Y:S01]  /*7510*/  USHF.R.U32.HI UR8, URZ, 0x4, UR8 ;  /* 0x000000043f087899 */ /* 0x000fe20008011608 */
[-C--:B------:R-:W-:Y:S01]  /*7520*/  IADD3 R90, P3, R17, R4.reuse, RZ ;  /* 0x00000004115a7210 */ /* 0x080fe20007f7e0ff */
[----:B------:R0:W-:Y:S01]  /*7530*/  STL [R1+0x450], R102 ;  /* 0x0004506601007387 */ /* 0x0001e20000100800 */
[-C--:B------:R-:W-:Y:S01]  /*7540*/  IADD3 R106, P0, R15, R4.reuse, RZ ;  /* 0x000000040f6a7210 */ /* 0x080fe20007f1e0ff */
[----:B------:R-:W-:Y:S01]  /*7550*/  IMAD R8, R42, 0x2, R7 ;  /* 0x000000022a087824 */ /* 0x000fe200078e0207 */
[-C--:B------:R-:W-:Y:S01]  /*7560*/  IADD3 R101, P2, R10, R4.reuse, RZ ;  /* 0x000000040a657210 */ /* 0x080fe20007f5e0ff */
[----:B------:R-:W-:Y:S01]  /*7570*/  USGXT.U32 UR12, UR8, 0xe ;  /* 0x0000000e080c789a */ /* 0x000fe20008000000 */
[-C--:B------:R-:W-:Y:S01]  /*7580*/  IADD3 R92, P4, R19, R4.reuse, RZ ;  /* 0x00000004135c7210 */ /* 0x080fe20007f9e0ff */
[----:B------:R-:W-:Y:S01]  /*7590*/  IMAD R24, R42, 0x2, R8 ;  /* 0x000000022a187824 */ /* 0x000fe200078e0208 */
[-C--:B------:R-:W-:Y:S01]  /*75a0*/  LEA.HI.X.SX32 R14, R14, R3.reuse, 0x1, P6 ;  /* 0x000000030e0e7211 */ /* 0x080fe200030f0eff */
[----:B------:R-:W-:Y:S01]  /*75b0*/  UIADD3 UR10, UP1, UR14, 0x2, URZ ;  /* 0x000000020e0a7890 */ /* 0x000fe2000ff3e03f */
[-C--:B------:R-:W-:Y:S01]  /*75c0*/  LEA.HI.X.SX32 R9, R9, R3.reuse, 0x1, P1 ;  /* 0x0000000309097211 */ /* 0x080fe200008f0eff */
[C---:B------:R-:W-:Y:S01]  /*75d0*/  IMAD R25, R42.reuse, 0x2, R24 ;  /* 0x000000022a197824 */ /* 0x040fe200078e0218 */
[-C--:B------:R-:W-:Y:S01]  /*75e0*/  IADD3 R112, P6, R89, R4.reuse, RZ ;  /* 0x0000000459707210 */ /* 0x080fe20007fde0ff */
[----:B------:R-:W-:Y:S01]  /*75f0*/  UIADD3 UR8, UP0, UR12, 0x2, URZ ;  /* 0x000000020c087890 */ /* 0x000fe2000ff1e03f */
[-C--:B------:R-:W-:Y:S01]  /*7600*/  LEA.HI.X.SX32 R17, R17, R3.reuse, 0x1, P3 ;  /* 0x0000000311117211 */ /* 0x080fe200018f0eff */
[----:B------:R-:W-:Y:S01]  /*7610*/  IMAD R26, R42, 0x4, R25 ;  /* 0x000000042a1a7824 */ /* 0x000fe200078e0219 */
[-C--:B------:R-:W-:Y:S01]  /*7620*/  IADD3 R107, P1, R16, R4.reuse, RZ ;  /* 0x00000004106b7210 */ /* 0x080fe20007f3e0ff */
[----:B------:R-:W-:Y:S01]  /*7630*/  USHF.L.U32 UR18, UR18, 0x7, URZ ;  /* 0x0000000712127899 */ /* 0x000fe2000800063f */
[-C--:B------:R-:W-:Y:S01]  /*7640*/  LEA.HI.X.SX32 R15, R15, R3.reuse, 0x1, P0 ;  /* 0x000000030f0f7211 */ /* 0x080fe200000f0eff */
[----:B------:R-:W-:Y:S01]  /*7650*/  IMAD R27, R42, 0x2, R26 ;  /* 0x000000022a1b7824 */ /* 0x000fe200078e021a */
[-C--:B0-----:R-:W-:Y:S01]  /*7660*/  IADD3 R102, P3, R11, R4.reuse, RZ ;  /* 0x000000040b667210 */ /* 0x081fe20007f7e0ff */
[----:B------:R-:W-:Y:S01]  /*7670*/  UIADD3.X UR11, UR6, 0x40000040, URZ, UP1, !UPT ;  /* 0x40000040060b7890 */ /* 0x000fe20008ffe43f */
[-C--:B------:R-:W-:Y:S01]  /*7680*/  LEA.HI.X.SX32 R10, R10, R3.reuse, 0x1, P2 ;  /* 0x000000030a0a7211 */ /* 0x080fe200010f0eff */
[C---:B------:R-:W-:Y:S01]  /*7690*/  IMAD R28, R42.reuse, 0x2, R27 ;  /* 0x000000022a1c7824 */ /* 0x040fe200078e021b */
[-C--:B------:R-:W-:Y:S01]  /*76a0*/  IADD3 R113, P0, R91, R4.reuse, RZ ;  /* 0x000000045b717210 */ /* 0x080fe20007f1e0ff */
[----:B------:R-:W-:Y:S01]  /*76b0*/  UIADD3.X UR9, UR5, 0x40000040, URZ, UP0, !UPT ;  /* 0x4000004005097890 */ /* 0x000fe200087fe43f */
[-C--:B------:R-:W-:Y:S01]  /*76c0*/  IADD3 R94, P5, R21, R4.reuse, RZ ;  /* 0x00000004155e7210 */ /* 0x080fe20007fbe0ff */
[----:B------:R-:W-:Y:S01]  /*76d0*/  IMAD R29, R42, 0x2, R28 ;  /* 0x000000022a1d7824 */ /* 0x000fe200078e021c */
[-C--:B------:R-:W-:Y:S01]  /*76e0*/  LEA.HI.X.SX32 R19, R19, R3.reuse, 0x1, P4 ;  /* 0x0000000313137211 */ /* 0x080fe200020f0eff */
[----:B------:R-:W-:Y:S01]  /*76f0*/  UMOV UR4, URZ ;  /* 0x0000003f00047c82 */ /* 0x000fe20008000000 */
[-C--:B------:R-:W-:Y:S01]  /*7700*/  IADD3 R108, P2, R18, R4.reuse, RZ ;  /* 0x00000004126c7210 */ /* 0x080fe20007f5e0ff */
[----:B------:R-:W-:Y:S01]  /*7710*/  IMAD R30, R42, 0x2, R29 ;  /* 0x000000022a1e7824 */ /* 0x000fe200078e021d */
[-C--:B------:R-:W-:Y:S01]  /*7720*/  IADD3 R103, P4, R12, R4.reuse, RZ ;  /* 0x000000040c677210 */ /* 0x080fe20007f9e0ff */
[----:B------:R-:W-:Y:S01]  /*7730*/  USHF.R.S32.HI UR19, URZ, 0x1f, UR18 ;  /* 0x0000001f3f137899 */ /* 0x000fe20008011412 */
[-C--:B------:R-:W-:Y:S01]  /*7740*/  LEA.HI.X.SX32 R89, R89, R3.reuse, 0x1, P6 ;  /* 0x0000000359597211 */ /* 0x080fe200030f0eff */
[----:B------:R-:W-:Y:S01]  /*7750*/  IMAD R31, R42, 0x2, R30 ;  /* 0x000000022a1f7824 */ /* 0x000fe200078e021e */
[-C--:B------:R-:W-:Y:S01]  /*7760*/  LEA.HI.X.SX32 R16, R16, R3.reuse, 0x1, P1 ;  /* 0x0000000310107211 */ /* 0x080fe200008f0eff */
[----:B------:R-:W-:Y:S01]  /*7770*/  UIADD3.64 UR30, UR10, 0x2, URZ ;  /* 0x000000020a1e7897 */ /* 0x000fe2000fffe03f */
[-C--:B------:R-:W-:Y:S01]  /*7780*/  IADD3 R197, P6, R196, R4.reuse, RZ ;  /* 0x00000004c4c57210 */ /* 0x080fe20007fde0ff */
[----:B------:R-:W-:Y:S01]  /*7790*/  IMAD R32, R42, 0x2, R31 ;  /* 0x000000022a207824 */ /* 0x000fe200078e021f */
[-C--:B------:R-:W-:Y:S01]  /*77a0*/  LEA.HI.X.SX32 R11, R11, R3.reuse, 0x1, P3 ;  /* 0x000000030b0b7211 */ /* 0x080fe200018f0eff */
[----:B------:R-:W-:Y:S01]  /*77b0*/  UIADD3.64 UR26, UR10, 0x4, URZ ;  /* 0x000000040a1a7897 */ /* 0x000fe2000fffe03f */
[-C--:B------:R-:W-:Y:S01]  /*77c0*/  IADD3 R114, P1, R93, R4.reuse, RZ ;  /* 0x000000045d727210 */ /* 0x080fe20007f3e0ff */
[----:B------:R-:W-:Y:S01]  /*77d0*/  UIADD3.64 UR28, UR8, 0x2, URZ ;  /* 0x00000002081c7897 */ /* 0x000fe2000fffe03f */
[-C--:B------:R-:W-:Y:S01]  /*77e0*/  LEA.HI.X.SX32 R91, R91, R3.reuse, 0x1, P0 ;  /* 0x000000035b5b7211 */ /* 0x080fe200000f0eff */
[----:B------:R-:W-:Y:S01]  /*77f0*/  UIADD3.64 UR24, UR8, 0x4, URZ ;  /* 0x0000000408187897 */ /* 0x000fe2000fffe03f */
[----:B------:R-:W-:Y:S01]  /*7800*/  LEA.HI.X.SX32 R21, R21, R3, 0x1, P5 ;  /* 0x0000000315157211 */ /* 0x000fe200028f0eff */
[----:B------:R-:W-:Y:S01]  /*7810*/  ULDC UR5, c[0x0][0x230] ;  /* 0x00008c0000057ab9 */ /* 0x000fe20000000800 */
[----:B------:R-:W-:-:S02]  /*7820*/  IADD3 R109, P3, R20, R4, RZ ;  /* 0x00000004146d7210 */ /* 0x000fc40007f7e0ff */
[-C--:B------:R-:W-:Y:S02]  /*7830*/  LEA.HI.X.SX32 R18, R18, R3.reuse, 0x1, P2 ;  /* 0x0000000312127211 */ /* 0x080fe400010f0eff */
[-C--:B------:R-:W-:Y:S02]  /*7840*/  IADD3 R199, P0, R198, R4.reuse, RZ ;  /* 0x00000004c6c77210 */ /* 0x080fe40007f1e0ff */
[-C--:B------:R-:W-:Y:S02]  /*7850*/  IADD3 R104, P5, R13, R4.reuse, RZ ;  /* 0x000000040d687210 */ /* 0x080fe40007fbe0ff */
[----:B------:R-:W-:Y:S02]  /*7860*/  LEA.HI.X.SX32 R12, R12, R3, 0x1, P4 ;  /* 0x000000030c0c7211 */ /* 0x000fe400020f0eff */
[-C--:B------:R-:W-:Y:S02]  /*7870*/  IADD3 R115, P2, R95, R4.reuse, RZ ;  /* 0x000000045f737210 */ /* 0x080fe40007f5e0ff */
[----:B------:R-:W-:-:S02]  /*7880*/  IADD3 R110, P4, R22, R4, RZ ;  /* 0x00000004166e7210 */ /* 0x000fc40007f9e0ff */
[-C--:B------:R-:W-:Y:S02]  /*7890*/  LEA.HI.X.SX32 R196, R196, R3.reuse, 0x1, P6 ;  /* 0x00000003c4c47211 */ /* 0x080fe400030f0eff */
[-C--:B------:R-:W-:Y:S02]  /*78a0*/  LEA.HI.X.SX32 R93, R93, R3.reuse, 0x1, P1 ;  /* 0x000000035d5d7211 */ /* 0x080fe400008f0eff */
[-C--:B------:R-:W-:Y:S02]  /*78b0*/  IADD3 R211, P6, R210, R4.reuse, RZ ;  /* 0x00000004d2d37210 */ /* 0x080fe40007fde0ff */
[-C--:B------:R-:W-:Y:S02]  /*78c0*/  LEA.HI.X.SX32 R20, R20, R3.reuse, 0x1, P3 ;  /* 0x0000000314147211 */ /* 0x080fe400018f0eff */
[----:B------:R-:W-:Y:S02]  /*78d0*/  IADD3 R201, P1, R200, R4, RZ ;  /* 0x00000004c8c97210 */ /* 0x000fe40007f3e0ff */
[----:B------:R-:W-:-:S02]  /*78e0*/  LEA.HI.X.SX32 R198, R198, R3, 0x1, P0 ;  /* 0x00000003c6c67211 */ /* 0x000fc400000f0eff */
[-C--:B------:R-:W-:Y:S02]  /*78f0*/  LEA.HI.X.SX32 R13, R13, R3.reuse, 0x1, P5 ;  /* 0x000000030d0d7211 */ /* 0x080fe400028f0eff */
[-C--:B------:R-:W-:Y:S02]  /*7900*/  IADD3 R116, P3, R97, R4.reuse, RZ ;  /* 0x0000000461747210 */ /* 0x080fe40007f7e0ff */
[-C--:B------:R-:W-:Y:S02]  /*7910*/  LEA.HI.X.SX32 R95, R95, R3.reuse, 0x1, P2 ;  /* 0x000000035f5f7211 */ /* 0x080fe400010f0eff */
[-C--:B------:R-:W-:Y:S02]  /*7920*/  IADD3 R213, P0, R212, R4.reuse, RZ ;  /* 0x00000004d4d57210 */ /* 0x080fe40007f1e0ff */
[----:B------:R-:W-:Y:S02]  /*7930*/  IADD3 R111, P5, R88, R4, RZ ;  /* 0x00000004586f7210 */ /* 0x000fe40007fbe0ff */
[----:B------:R-:W-:-:S02]  /*7940*/  LEA.HI.X.SX32 R22, R22, R3, 0x1, P4 ;  /* 0x0000000316167211 */ /* 0x000fc400020f0eff */
[-C--:B------:R-:W-:Y:S02]  /*7950*/  IADD3 R203, P2, R202, R4.reuse, RZ ;  /* 0x00000004cacb7210 */ /* 0x080fe40007f5e0ff */
[-C--:B------:R-:W-:Y:S02]  /*7960*/  IADD3 R193, P4, R99, R4.reuse, RZ ;  /* 0x0000000463c17210 */ /* 0x080fe40007f9e0ff */
[-C--:B------:R-:W-:Y:S02]  /*7970*/  LEA.HI.X.SX32 R210, R210, R3.reuse, 0x1, P6 ;  /* 0x00000003d2d27211 */ /* 0x080fe400030f0eff */
[-C--:B------:R-:W-:Y:S02]  /*7980*/  LEA.HI.X.SX32 R200, R200, R3.reuse, 0x1, P1 ;  /* 0x00000003c8c87211 */ /* 0x080fe400008f0eff */
[----:B------:R-:W-:Y:S02]  /*7990*/  IADD3 R225, P6, R224, R4, RZ ;  /* 0x00000004e0e17210 */ /* 0x000fe40007fde0ff */
[----:B------:R-:W-:-:S02]  /*79a0*/  LEA.HI.X.SX32 R97, R97, R3, 0x1, P3 ;  /* 0x0000000361617211 */ /* 0x000fc400018f0eff */
[-C--:B------:R-:W-:Y:S02]  /*79b0*/  IADD3 R215, P1, R214, R4.reuse, RZ ;  /* 0x00000004d6d77210 */ /* 0x080fe40007f3e0ff */
[-C--:B------:R-:W-:Y:S02]  /*79c0*/  LEA.HI.X.SX32 R212, R212, R3.reuse, 0x1, P0 ;  /* 0x00000003d4d47211 */ /* 0x080fe400000f0eff */
[-C--:B------:R-:W-:Y:S02]  /*79d0*/  LEA.HI.X.SX32 R88, R88, R3.reuse, 0x1, P5 ;  /* 0x0000000358587211 */ /* 0x080fe400028f0eff */
[-C--:B------:R-:W-:Y:S02]  /*79e0*/  IADD3 R205, P3, R204, R4.reuse, RZ ;  /* 0x00000004cccd7210 */ /* 0x080fe40007f7e0ff */
[----:B------:R-:W-:Y:S02]  /*79f0*/  LEA.HI.X.SX32 R202, R202, R3, 0x1, P2 ;  /* 0x00000003caca7211 */ /* 0x000fe400010f0eff */
[----:B------:R-:W-:-:S02]  /*7a00*/  IADD3 R227, P0, R226, R4, RZ ;  /* 0x00000004e2e37210 */ /* 0x000fc40007f1e0ff */
[-C--:B------:R-:W-:Y:S02]  /*7a10*/  IADD3 R195, P5, R194, R4.reuse, RZ ;  /* 0x00000004c2c37210 */ /* 0x080fe40007fbe0ff */
[-C--:B------:R-:W-:Y:S02]  /*7a20*/  LEA.HI.X.SX32 R99, R99, R3.reuse, 0x1, P4 ;  /* 0x0000000363637211 */ /* 0x080fe400020f0eff */
[-C--:B------:R-:W-:Y:S02]  /*7a30*/  IADD3 R217, P2, R216, R4.reuse, RZ ;  /* 0x00000004d8d97210 */ /* 0x080fe40007f5e0ff */
[----:B------:R-:W-:Y:S02]  /*7a40*/  IADD3 R207, P4, R206, R4, RZ ;  /* 0x00000004cecf7210 */ /* 0x000fe40007f9e0ff */
[-C--:B------:R-:W-:Y:S02]  /*7a50*/  LEA.HI.X.SX32 R224, R224, R3.reuse, 0x1, P6 ;  /* 0x00000003e0e07211 */ /* 0x080fe400030f0eff */
[----:B------:R-:W-:-:S02]  /*7a60*/  LEA.HI.X.SX32 R214, R214, R3, 0x1, P1 ;  /* 0x00000003d6d67211 */ /* 0x000fc400008f0eff */
[-C--:B------:R-:W-:Y:S02]  /*7a70*/  IADD3 R239, P6, R238, R4.reuse, RZ ;  /* 0x00000004eeef7210 */ /* 0x080fe40007fde0ff */
[-C--:B------:R-:W-:Y:S02]  /*7a80*/  LEA.HI.X.SX32 R204, R204, R3.reuse, 0x1, P3 ;  /* 0x00000003cccc7211 */ /* 0x080fe400018f0eff */
[-C--:B------:R-:W-:Y:S02]  /*7a90*/  IADD3 R229, P1, R228, R4.reuse, RZ ;  /* 0x00000004e4e57210 */ /* 0x080fe40007f3e0ff */
[-C--:B------:R-:W-:Y:S02]  /*7aa0*/  LEA.HI.X.SX32 R226, R226, R3.reuse, 0x1, P0 ;  /* 0x00000003e2e27211 */ /* 0x080fe400000f0eff */
[----:B------:R-:W-:Y:S02]  /*7ab0*/  LEA.HI.X.SX32 R194, R194, R3, 0x1, P5 ;  /* 0x00000003c2c27211 */ /* 0x000fe400028f0eff */
        /* <DEDUP_REMOVED lines=11> */
[----:B------:R-:W-:Y:S01]  /*7b70*/  IADD3 R243, P1, R242, R4, RZ ;  /* 0x00000004f2f37210 */ /* 0x000fe20007f3e0ff */
[----:B------:R0:W-:Y:S01]  /*7b80*/  STL [R1], R145 ;  /* 0x0000009101007387 */ /* 0x0001e20000100800 */
[----:B------:R-:W-:-:S02]  /*7b90*/  LEA.HI.X.SX32 R240, R240, R3, 0x1, P0 ;  /* 0x00000003f0f07211 */ /* 0x000fc400000f0eff */
[-C--:B------:R-:W-:Y:S02]  /*7ba0*/  LEA.HI.X.SX32 R208, R208, R3.reuse, 0x1, P5 ;  /* 0x00000003d0d07211 */ /* 0x080fe400028f0eff */
[-C--:B------:R-:W-:Y:S02]  /*7bb0*/  IADD3 R233, P3, R232, R4.reuse, RZ ;  /* 0x00000004e8e97210 */ /* 0x080fe40007f7e0ff */
[-C--:B------:R-:W-:Y:S02]  /*7bc0*/  LEA.HI.X.SX32 R230, R230, R3.reuse, 0x1, P2 ;  /* 0x00000003e6e67211 */ /* 0x080fe400010f0eff */
[-C--:B------:R-:W-:Y:S02]  /*7bd0*/  IADD3 R144, P0, R143, R4.reuse, RZ ;  /* 0x000000048f907210 */ /* 0x080fe40007f1e0ff */
[-C--:B------:R-:W-:Y:S02]  /*7be0*/  IADD3 R223, P5, R222, R4.reuse, RZ ;  /* 0x00000004dedf7210 */ /* 0x080fe40007fbe0ff */
[----:B------:R-:W-:Y:S01]  /*7bf0*/  LEA.HI.X.SX32 R220, R220, R3, 0x1, P4 ;  /* 0x00000003dcdc7211 */ /* 0x000fe200020f0eff */
[----:B------:R1:W-:Y:S01]  /*7c00*/  STL [R1+0x8], R144 ;  /* 0x0000089001007387 */ /* 0x0003e20000100800 */
[----:B------:R-:W-:-:S02]  /*7c10*/  IADD3 R245, P2, R244, R4, RZ ;  /* 0x00000004f4f57210 */ /* 0x000fc40007f5e0ff */
[-C--:B------:R-:W-:Y:S02]  /*7c20*/  IADD3 R235, P4, R234, R4.reuse, RZ ;  /* 0x00000004eaeb7210 */ /* 0x080fe40007f9e0ff */
[-C--:B------:R-:W-:Y:S02]  /*7c30*/  LEA.HI.X.SX32 R242, R242, R3.reuse, 0x1, P1 ;  /* 0x00000003f2f27211 */ /* 0x080fe400008f0eff */
[-C--:B------:R-:W-:Y:S02]  /*7c40*/  LEA.HI.X.SX32 R232, R232, R3.reuse, 0x1, P3 ;  /* 0x00000003e8e87211 */ /* 0x080fe400018f0eff */
[-C--:B0-----:R-:W-:Y:S02]  /*7c50*/  IADD3 R145, P1, R142, R4.reuse, RZ ;  /* 0x000000048e917210 */ /* 0x081fe40007f3e0ff */
[-C--:B------:R-:W-:Y:S02]  /*7c60*/  LEA.HI.X.SX32 R222, R222, R3.reuse, 0x1, P5 ;  /* 0x00000003dede7211 */ /* 0x080fe400028f0eff */
[----:B------:R-:W-:Y:S01]  /*7c70*/  IADD3 R247, P3, R246, R4, RZ ;  /* 0x00000004f6f77210 */ /* 0x000fe20007f7e0ff */
[----:B------:R0:W-:Y:S01]  /*7c80*/  STL [R1+0x10], R145 ;  /* 0x0000109101007387 */ /* 0x0001e20000100800 */
[----:B------:R-:W-:-:S02]  /*7c90*/  LEA.HI.X.SX32 R244, R244, R3, 0x1, P2 ;  /* 0x00000003f4f47211 */ /* 0x000fc400010f0eff */
[-C--:B------:R-:W-:Y:S02]  /*7ca0*/  IADD3 R237, P5, R236, R4.reuse, RZ ;  /* 0x00000004eced7210 */ /* 0x080fe40007fbe0ff */
[-C--:B------:R-:W-:Y:S02]  /*7cb0*/  LEA.HI.X.SX32 R234, R234, R3.reuse, 0x1, P4 ;  /* 0x00000003eaea7211 */ /* 0x080fe400020f0eff */
[-C--:B-1----:R-:W-:Y:S02]  /*7cc0*/  IADD3 R144, P2, R141, R4.reuse, RZ ;  /* 0x000000048d907210 */ /* 0x082fe40007f5e0ff */
[----:B------:R-:W-:Y:S02]  /*7cd0*/  IADD3 R249, P4, R248, R4, RZ ;  /* 0x00000004f8f97210 */ /* 0x000fe40007f9e0ff */
[-C--:B------:R-:W-:Y:S01]  /*7ce0*/  LEA.HI.X.SX32 R246, R246, R3.reuse, 0x1, P3 ;  /* 0x00000003f6f67211 */ /* 0x080fe200018f0eff */
[----:B------:R1:W-:Y:S01]  /*7cf0*/  STL [R1+0x18], R144 ;  /* 0x0000189001007387 */ /* 0x0003e20000100800 */
[----:B------:R-:W-:-:S02]  /*7d00*/  LEA.HI.X.SX32 R236, R236, R3, 0x1, P5 ;  /* 0x00000003ecec7211 */ /* 0x000fc400028f0eff */
[-C--:B0-----:R-:W-:Y:S02]  /*7d10*/  IADD3 R145, P3, R140, R4.reuse, RZ ;  /* 0x000000048c917210 */ /* 0x081fe40007f7e0ff */
[-C--:B------:R-:W-:Y:S02]  /*7d20*/  IADD3 R251, P5, R250, R4.reuse, RZ ;  /* 0x00000004fafb7210 */ /* 0x080fe40007fbe0ff */
[-C--:B------:R-:W-:Y:S01]  /*7d30*/  LEA.HI.X.SX32 R248, R248, R3.reuse, 0x1, P4 ;  /* 0x00000003f8f87211 */ /* 0x080fe200020f0eff */
[----:B------:R0:W-:Y:S01]  /*7d40*/  STL [R1+0x20], R145 ;  /* 0x0000209101007387 */ /* 0x0001e20000100800 */
[-C--:B------:R-:W-:Y:S02]  /*7d50*/  LEA.HI.X.SX32 R250, R250, R3.reuse, 0x1, P5 ;  /* 0x00000003fafa7211 */ /* 0x080fe400028f0eff */
[----:B-1----:R-:W-:Y:S02]  /*7d60*/  IADD3 R144, P4, R139, R4, RZ ;  /* 0x000000048b907210 */ /* 0x002fe40007f9e0ff */
[----:B------:R-:W-:-:S03]  /*7d70*/  LEA.HI.X.SX32 R252, R252, R3, 0x1, P6 ;  /* 0x00000003fcfc7211 */ /* 0x000fc600030f0eff */
[----:B------:R1:W-:Y:S01]  /*7d80*/  STL [R1+0x28], R144 ;  /* 0x0000289001007387 */ /* 0x0003e20000100800 */
[----:B0-----:R-:W-:-:S05]  /*7d90*/  IADD3 R145, P5, R138, R4, RZ ;  /* 0x000000048a917210 */ /* 0x001fca0007fbe0ff */
[----:B------:R0:W-:Y:S01]  /*7da0*/  STL [R1+0x30], R145 ;  /* 0x0000309101007387 */ /* 0x0001e20000100800 */
[----:B-1----:R-:W-:-:S05]  /*7db0*/  IADD3 R144, P6, R137, R4, RZ ;  /* 0x0000000489907210 */ /* 0x002fca0007fde0ff */
[----:B------:R1:W-:Y:S01]  /*7dc0*/  STL [R1+0x38], R144 ;  /* 0x0000389001007387 */ /* 0x0003e20000100800 */
[----:B0-----:R-:W-:Y:S02]  /*7dd0*/  LEA.HI.X.SX32 R145, R143, R3, 0x1, P0 ;  /* 0x000000038f917211 */ /* 0x001fe400000f0eff */
[----:B------:R-:W-:-:S03]  /*7de0*/  IADD3 R143, P0, R136, R4, RZ ;  /* 0x00000004888f7210 */ /* 0x000fc60007f1e0ff */
[----:B------:R-:W-:Y:S01]  /*7df0*/  STL [R1+0x4], R145 ;  /* 0x0000049101007387 */ /* 0x000fe20000100800 */
[----:B-1----:R-:W-:-:S03]  /*7e00*/  LEA.HI.X.SX32 R144, R142, R3, 0x1, P1 ;  /* 0x000000038e907211 */ /* 0x002fc600008f0eff */
[----:B------:R0:W-:Y:S01]  /*7e10*/  STL [R1+0x40], R143 ;  /* 0x0000408f01007387 */ /* 0x0001e20000100800 */
[----:B------:R-:W-:-:S03]  /*7e20*/  IADD3 R142, P1, R135, R4, RZ ;  /* 0x00000004878e7210 */ /* 0x000fc60007f3e0ff */
[----:B------:R-:W-:Y:S04]  /*7e30*/  STL [R1+0xc], R144 ;  /* 0x00000c9001007387 */ /* 0x000fe80000100800 */
        /* <DEDUP_REMOVED lines=75> */
[----:B------:R0:W-:Y:S01]  /*82f0*/  STL [R1+0xa4], R125 ;  /* 0x0000a47d01007387 */ /* 0x0001e20000100800 */
[----:B-1----:R-:W-:-:S03]  /*8300*/  LEA.HI.X.SX32 R124, R122, R3, 0x1, P0 ;  /* 0x000000037a7c7211 */ /* 0x002fc600000f0eff */
[----:B------:R1:W-:Y:S01]  /*8310*/  STL [R1+0xe0], R123 ;  /* 0x0000e07b01007387 */ /* 0x0003e20000100800 */
[----:B------:R-:W-:-:S03]  /*8320*/  IADD3 R122, P0, R85, R4, RZ ;  /* 0x00000004557a7210 */ /* 0x000fc60007f1e0ff */
[----:B------:R2:W-:Y:S01]  /*8330*/  STL [R1+0xac], R124 ;  /* 0x0000ac7c01007387 */ /* 0x0005e20000100800 */
[----:B0-----:R-:W-:-:S03]  /*8340*/  LEA.HI R125, R77, 0x7e, RZ, 0x1a ;  /* 0x0000007e4d7d7811 */ /* 0x001fc600078fd0ff */
[----:B------:R0:W-:Y:S01]  /*8350*/  STL [R1+0xe8], R122 ;  /* 0x0000e87a01007387 */ /* 0x0001e20000100800 */
[-C--:B-1----:R-:W-:Y:S02]  /*8360*/  LEA.HI.X.SX32 R123, R121, R3.reuse, 0x1, P1 ;  /* 0x00000003797b7211 */ /* 0x082fe400008f0eff */
[----:B------:R-:W-:Y:S02]  /*8370*/  IADD3 R121, P1, R84, R4, RZ ;  /* 0x0000000454797210 */ /* 0x000fe40007f3e0ff */
[----:B--2---:R-:W-:Y:S01]  /*8380*/  LEA.HI R124, R77, 0x6e, RZ, 0x1a ;  /* 0x0000006e4d7c7811 */ /* 0x004fe200078fd0ff */
[----:B------:R1:W-:Y:S01]  /*8390*/  STL [R1+0xb4], R123 ;  /* 0x0000b47b01007387 */ /* 0x0003e20000100800 */
[----:B0-----:R-:W-:-:S03]  /*83a0*/  LEA.HI.X.SX32 R122, R120, R3, 0x1, P2 ;  /* 0x00000003787a7211 */ /* 0x001fc600010f0eff */
[----:B------:R0:W-:Y:S01]  /*83b0*/  STL [R1+0xf0], R121 ;  /* 0x0000f07901007387 */ /* 0x0001e20000100800 */
[----:B------:R-:W-:-:S03]  /*83c0*/  IADD3 R120, P2, R83, R4, RZ ;  /* 0x0000000453787210 */ /* 0x000fc60007f5e0ff */
[----:B------:R2:W-:Y:S01]  /*83d0*/  STL [R1+0xbc], R122 ;  /* 0x0000bc7a01007387 */ /* 0x0005e20000100800 */
[----:B-1----:R-:W-:-:S03]  /*83e0*/  LEA.HI R123, R77, 0x5e, RZ, 0x1a ;  /* 0x0000005e4d7b7811 */ /* 0x002fc600078fd0ff */
[----:B------:R1:W-:Y:S01]  /*83f0*/  STL [R1+0xf8], R120 ;  /* 0x0000f87801007387 */ /* 0x0003e20000100800 */
[-C--:B0-----:R-:W-:Y:S02]  /*8400*/  LEA.HI.X.SX32 R121, R119, R3.reuse, 0x1, P3 ;  /* 0x0000000377797211 */ /* 0x081fe400018f0eff */
[----:B------:R-:W-:Y:S02]  /*8410*/  IADD3 R119, P3, R82, R4, RZ ;  /* 0x0000000452777210 */ /* 0x000fe40007f7e0ff */
[----:B--2---:R-:W-:Y:S01]  /*8420*/  LEA.HI R122, R77, 0x4e, RZ, 0x1a ;  /* 0x0000004e4d7a7811 */ /* 0x004fe200078fd0ff */
[----:B------:R0:W-:Y:S01]  /*8430*/  STL [R1+0xc4], R121 ;  /* 0x0000c47901007387 */ /* 0x0001e20000100800 */
[----:B-1----:R-:W-:-:S03]  /*8440*/  LEA.HI.X.SX32 R120, R118, R3, 0x1, P4 ;  /* 0x0000000376787211 */ /* 0x002fc600020f0eff */
[----:B------:R1:W-:Y:S01]  /*8450*/  STL [R1+0x100], R119 ;  /* 0x0001007701007387 */ /* 0x0003e20000100800 */
[----:B------:R-:W-:-:S03]  /*8460*/  IADD3 R118, P4, R81, R4, RZ ;  /* 0x0000000451767210 */ /* 0x000fc60007f9e0ff */
[----:B------:R2:W-:Y:S01]  /*8470*/  STL [R1+0xcc], R120 ;  /* 0x0000cc7801007387 */ /* 0x0005e20000100800 */
[----:B0-----:R-:W-:-:S03]  /*8480*/  LEA.HI R121, R77, 0x3e, RZ, 0x1a ;  /* 0x0000003e4d797811 */ /* 0x001fc600078fd0ff */
[----:B------:R0:W-:Y:S01]  /*8490*/  STL [R1+0x108], R118 ;  /* 0x0001087601007387 */ /* 0x0001e20000100800 */
[----:B-1----:R-:W-:Y:S02]  /*84a0*/  LEA.HI.X.SX32 R119, R87, R3, 0x1, P5 ;  /* 0x0000000357777211 */ /* 0x002fe400028f0eff */
[----:B--2---:R-:W-:-:S03]  /*84b0*/  IADD3 R120, P5, R80, R4, RZ ;  /* 0x0000000450787210 */ /* 0x004fc60007fbe0ff */
[----:B------:R1:W-:Y:S01]  /*84c0*/  STL [R1+0xd4], R119 ;  /* 0x0000d47701007387 */ /* 0x0003e20000100800 */
[----:B0-----:R-:W-:-:S03]  /*84d0*/  LEA.HI.X.SX32 R118, R86, R3, 0x1, P6 ;  /* 0x0000000356767211 */ /* 0x001fc600030f0eff */
[----:B------:R0:W-:Y:S01]  /*84e0*/  STL [R1+0x110], R120 ;  /* 0x0001107801007387 */ /* 0x0001e20000100800 */
[----:B------:R-:W-:-:S03]  /*84f0*/  CS2R R86, SRZ ;  /* 0x0000000000567805 */ /* 0x000fc6000001ff00 */
[----:B------:R2:W-:Y:S01]  /*8500*/  STL [R1+0xdc], R118 ;  /* 0x0000dc7601007387 */ /* 0x0005e20000100800 */
[----:B-1----:R-:W-:Y:S02]  /*8510*/  IADD3 R119, P6, R79, R4, RZ ;  /* 0x000000044f777210 */ /* 0x002fe40007fde0ff */
[----:B0-----:R-:W-:-:S03]  /*8520*/  LEA.HI.X.SX32 R120, R85, R3, 0x1, P0 ;  /* 0x0000000355787211 */ /* 0x001fc600000f0eff */
[----:B------:R0:W-:Y:S01]  /*8530*/  STL [R1+0x118], R119 ;  /* 0x0001187701007387 */ /* 0x0001e20000100800 */
[----:B--2---:R-:W-:-:S03]  /*8540*/  IADD3 R118, P0, R78, R4, RZ ;  /* 0x000000044e767210 */ /* 0x004fc60007f1e0ff */
[----:B------:R1:W-:Y:S04]  /*8550*/  STL [R1+0xe4], R120 ;  /* 0x0000e47801007387 */ /* 0x0003e80000100800 */
[----:B------:R2:W-:Y:S01]  /*8560*/  STL [R1+0x120], R118 ;  /* 0x0001207601007387 */ /* 0x0005e20000100800 */
[-C--:B0-----:R-:W-:Y:S02]  /*8570*/  LEA.HI.X.SX32 R119, R84, R3.reuse, 0x1, P1 ;  /* 0x0000000354777211 */ /* 0x081fe400008f0eff */
[----:B------:R-:W-:Y:S02]  /*8580*/  CS2R R84, SRZ ;  /* 0x0000000000547805 */ /* 0x000fe4000001ff00 */
[----:B-1----:R-:W-:Y:S01]  /*8590*/  IADD3 R120, P1, R76, R4, RZ ;  /* 0x000000044c787210 */ /* 0x002fe20007f3e0ff */
[----:B------:R0:W-:Y:S01]  /*85a0*/  STL [R1+0xec], R119 ;  /* 0x0000ec7701007387 */ /* 0x0001e20000100800 */
[----:B--2---:R-:W-:-:S03]  /*85b0*/  LEA.HI.X.SX32 R118, R83, R3, 0x1, P2 ;  /* 0x0000000353767211 */ /* 0x004fc600010f0eff */
[----:B------:R1:W-:Y:S04]  /*85c0*/  STL [R1+0x128], R120 ;  /* 0x0001287801007387 */ /* 0x0003e80000100800 */
[----:B------:R2:W-:Y:S01]  /*85d0*/  STL [R1+0xf4], R118 ;  /* 0x0000f47601007387 */ /* 0x0005e20000100800 */
[----:B0-----:R-:W-:Y:S02]  /*85e0*/  IADD3 R119, P2, R75, R4, RZ ;  /* 0x000000044b777210 */ /* 0x001fe40007f5e0ff */
[----:B-1----:R-:W-:-:S03]  /*85f0*/  LEA.HI.X.SX32 R120, R82, R3, 0x1, P3 ;  /* 0x0000000352787211 */ /* 0x002fc600018f0eff */
[----:B------:R0:W-:Y:S01]  /*8600*/  STL [R1+0x130], R119 ;  /* 0x0001307701007387 */ /* 0x0001e20000100800 */
[----:B------:R-:W-:Y:S02]  /*8610*/  CS2R R82, SRZ ;  /* 0x0000000000527805 */ /* 0x000fe4000001ff00 */
[-C--:B--2---:R-:W-:Y:S01]  /*8620*/  IADD3 R118, P3, R71, R4.reuse, RZ ;  /* 0x0000000447767210 */ /* 0x084fe20007f7e0ff */
[----:B------:R1:W-:Y:S04]  /*8630*/  STL [R1+0xfc], R120 ;  /* 0x0000fc7801007387 */ /* 0x0003e80000100800 */
[----:B------:R2:W-:Y:S01]  /*8640*/  STL [R1+0x138], R118 ;  /* 0x0001387601007387 */ /* 0x0005e20000100800 */
[----:B0-----:R-:W-:Y:S02]  /*8650*/  LEA.HI.X.SX32 R119, R81, R3, 0x1, P4 ;  /* 0x0000000351777211 */ /* 0x001fe400020f0eff */
[----:B-1----:R-:W-:-:S03]  /*8660*/  IADD3 R120, P4, R70, R4, RZ ;  /* 0x0000000446787210 */ /* 0x002fc60007f9e0ff */
[----:B------:R0:W-:Y:S01]  /*8670*/  STL [R1+0x104], R119 ;  /* 0x0001047701007387 */ /* 0x0001e20000100800 */
[----:B--2---:R-:W-:-:S03]  /*8680*/  LEA.HI.X.SX32 R118, R80, R3, 0x1, P5 ;  /* 0x0000000350767211 */ /* 0x004fc600028f0eff */
[----:B------:R1:W-:Y:S01]  /*8690*/  STL [R1+0x140], R120 ;  /* 0x0001407801007387 */ /* 0x0003e20000100800 */
[----:B------:R-:W-:-:S03]  /*86a0*/  CS2R R80, SRZ ;  /* 0x0000000000507805 */ /* 0x000fc6000001ff00 */
[----:B------:R2:W-:Y:S01]  /*86b0*/  STL [R1+0x10c], R118 ;  /* 0x00010c7601007387 */ /* 0x0005e20000100800 */
[----:B0-----:R-:W-:Y:S02]  /*86c0*/  IADD3 R119, P5, R69, R4, RZ ;  /* 0x0000000445777210 */ /* 0x001fe40007fbe0ff */
[----:B-1----:R-:W-:-:S03]  /*86d0*/  LEA.HI.X.SX32 R120, R79, R3, 0x1, P6 ;  /* 0x000000034f787211 */ /* 0x002fc600030f0eff */
        /* <DEDUP_REMOVED lines=14> */
[----:B--2---:R-:W-:-:S03]  /*87c0*/  IADD3 R118, P2, R62, R4, RZ ;  /* 0x000000043e767210 */ /* 0x004fc60007f5e0ff */
        /* <DEDUP_REMOVED lines=64> */
[----:B0-----:R-:W-:Y:S01]  /*8bd0*/  LEA.HI.X.SX32 R119, R44, R3, 0x1, P4 ;  /* 0x000000032c777211 */ /* 0x001fe200020f0eff */
[----:B------:R-:W-:Y:S01]  /*8be0*/  IMAD R44, R121, UR17, RZ ;  /* 0x00000011792c7c24 */ /* 0x000fe2000f8e02ff */
[----:B-1----:R-:W-:-:S03]  /*8bf0*/  IADD3 R120, P4, R37, R4, RZ ;  /* 0x0000000425787210 */ /* 0x002fc60007f9e0ff */
[----:B------:R0:W-:Y:S01]  /*8c00*/  STL [R1+0x1ac], R119 ;  /* 0x0001ac7701007387 */ /* 0x0001e20000100800 */
[----:B--2---:R-:W-:-:S03]  /*8c10*/  LEA.HI.X.SX32 R118, R41, R3, 0x1, P5 ;  /* 0x0000000329767211 */ /* 0x004fc600028f0eff */
[----:B------:R1:W-:Y:S01]  /*8c20*/  STL [R1+0x1e8], R120 ;  /* 0x0001e87801007387 */ /* 0x0003e20000100800 */
[----:B------:R-:W-:-:S03]  /*8c30*/  IMAD R41, R123, UR17, RZ ;  /* 0x000000117b297c24 */ /* 0x000fc6000f8e02ff */
[----:B------:R2:W-:Y:S01]  /*8c40*/  STL [R1+0x1b4], R118 ;  /* 0x0001b47601007387 */ /* 0x0005e20000100800 */
[----:B0-----:R-:W-:Y:S02]  /*8c50*/  IADD3 R119, P5, R39, R4, RZ ;  /* 0x0000000427777210 */ /* 0x001fe40007fbe0ff */
[----:B-1----:R-:W-:-:S03]  /*8c60*/  LEA.HI.X.SX32 R120, R38, R3, 0x1, P6 ;  /* 0x0000000326787211 */ /* 0x002fc600030f0eff */
[----:B------:R0:W-:Y:S01]  /*8c70*/  STL [R1+0x1f0], R119 ;  /* 0x0001f07701007387 */ /* 0x0001e20000100800 */
[----:B------:R-:W-:Y:S01]  /*8c80*/  IMAD R38, R125, UR17, RZ ;  /* 0x000000117d267c24 */ /* 0x000fe2000f8e02ff */
[-C--:B--2---:R-:W-:Y:S02]  /*8c90*/  IADD3 R118, P6, R43, R4.reuse, RZ ;  /* 0x000000042b767210 */ /* 0x084fe40007fde0ff */
        /* <DEDUP_REMOVED lines=27> */
[----:B0-----:R-:W-:Y:S01]  /*8e50*/  LEA.HI.X.SX32 R119, R43, R3, 0x1, P6 ;  /* 0x000000032b777211 */ /* 0x001fe200030f0eff */
[----:B------:R-:W-:Y:S01]  /*8e60*/  IMAD R43, R122, UR17, RZ ;  /* 0x000000117a2b7c24 */ /* 0x000fe2000f8e02ff */
        /* <DEDUP_REMOVED lines=16> */
[----:B------:R1:W-:Y:S01]  /*8f70*/  STL [R1+0x448], R120 ;  /* 0x0004487801007387 */ /* 0x0003e20000100800 */
[----:B------:R-:W-:-:S03]  /*8f80*/  CS2R R50, SRZ ;  /* 0x0000000000327805 */ /* 0x000fc6000001ff00 */
[----:B------:R2:W-:Y:S01]  /*8f90*/  STL [R1+0x214], R118 ;  /* 0x0002147601007387 */ /* 0x0005e20000100800 */
[----:B0-----:R-:W-:Y:S02]  /*8fa0*/  IADD3 R119, P3, R65, R4, RZ ;  /* 0x0000000441777210 */ /* 0x001fe40007f7e0ff */
[-C--:B------:R-:W-:Y:S02]  /*8fb0*/  LEA.HI.X.SX32 R4, R53, R3.reuse, 0x1, P4 ;  /* 0x0000000335047211 */ /* 0x080fe400020f0eff */
[----:B------:R-:W-:Y:S02]  /*8fc0*/  CS2R R52, SRZ ;  /* 0x0000000000347805 */ /* 0x000fe4000001ff00 */
[----:B-1----:R-:W-:Y:S01]  /*8fd0*/  LEA.HI R120, R77, 0x2e, RZ, 0x1a ;  /* 0x0000002e4d787811 */ /* 0x002fe200078fd0ff */
[----:B------:R0:W-:Y:S01]  /*8fe0*/  STL [R1+0x44c], R119 ;  /* 0x00044c7701007387 */ /* 0x0001e20000100800 */
[----:B--2---:R-:W-:-:S03]  /*8ff0*/  LEA.HI.X.SX32 R118, R55, R3, 0x1, P5 ;  /* 0x0000000337767211 */ /* 0x004fc600028f0eff */
[----:B------:R1:W-:Y:S01]  /*9000*/  STL [R1+0x21c], R4 ;  /* 0x00021c0401007387 */ /* 0x0003e20000100800 */
[----:B------:R-:W-:Y:S01]  /*9010*/  IMAD R45, R120, UR17, RZ ;  /* 0x00000011782d7c24 */ /* 0x000fe2000f8e02ff */
[----:B------:R-:W-:Y:S02]  /*9020*/  CS2R R54, SRZ ;  /* 0x0000000000367805 */ /* 0x000fe4000001ff00 */
[----:B------:R2:W-:Y:S01]  /*9030*/  STL [R1+0x224], R118 ;  /* 0x0002247601007387 */ /* 0x0005e20000100800 */
[-C--:B0-----:R-:W-:Y:S02]  /*9040*/  LEA.HI.X.SX32 R119, R57, R3.reuse, 0x1, P6 ;  /* 0x0000000339777211 */ /* 0x081fe400030f0eff */
[----:B------:R-:W-:Y:S02]  /*9050*/  CS2R R56, SRZ ;  /* 0x0000000000387805 */ /* 0x000fe4000001ff00 */
[----:B-1----:R-:W-:Y:S01]  /*9060*/  LEA.HI.X.SX32 R4, R59, R3, 0x1, P0 ;  /* 0x000000033b047211 */ /* 0x002fe200000f0eff */
[----:B------:R0:W-:Y:S01]  /*9070*/  STL [R1+0x22c], R119 ;  /* 0x00022c7701007387 */ /* 0x0001e20000100800 */
[----:B------:R-:W-:-:S02]  /*9080*/  CS2R R58, SRZ ;  /* 0x00000000003a7805 */ /* 0x000fc4000001ff00 */
[----:B--2---:R-:W-:Y:S01]  /*9090*/  LEA.HI.X.SX32 R118, R61, R3, 0x1, P1 ;  /* 0x000000033d767211 */ /* 0x004fe200008f0eff */
[----:B------:R1:W-:Y:S01]  /*90a0*/  STL [R1+0x234], R4 ;  /* 0x0002340401007387 */ /* 0x0003e20000100800 */
[----:B------:R-:W-:-:S03]  /*90b0*/  CS2R R60, SRZ ;  /* 0x00000000003c7805 */ /* 0x000fc6000001ff00 */
[----:B------:R2:W-:Y:S01]  /*90c0*/  STL [R1+0x23c], R118 ;  /* 0x00023c7601007387 */ /* 0x0005e20000100800 */
[----:B0-----:R-:W-:Y:S02]  /*90d0*/  IADD3 R119, P0, R72, R2, RZ ;  /* 0x0000000248777210 */ /* 0x001fe40007f1e0ff */
[----:B-1----:R-:W-:-:S03]  /*90e0*/  LEA.HI.X.SX32 R4, R63, R3, 0x1, P2 ;  /* 0x000000033f047211 */ /* 0x002fc600010f0eff */
[----:B------:R0:W-:Y:S01]  /*90f0*/  STL [R1+0x458], R119 ;  /* 0x0004587701007387 */ /* 0x0001e20000100800 */
[----:B------:R-:W-:Y:S02]  /*9100*/  CS2R R62, SRZ ;  /* 0x00000000003e7805 */ /* 0x000fe4000001ff00 */
[----:B--2---:R-:W-:Y:S01]  /*9110*/  LEA.HI.X.SX32 R118, R65, R3, 0x1, P3 ;  /* 0x0000000341767211 */ /* 0x004fe200018f0eff */
[----:B------:R1:W-:Y:S01]  /*9120*/  STL [R1+0x444], R4 ;  /* 0x0004440401007387 */ /* 0x0003e20000100800 */
[----:B------:R-:W-:Y:S01]  /*9130*/  IMAD R3, R42, 0x4, R32 ;  /* 0x000000042a037824 */ /* 0x000fe200078e0220 */
[----:B------:R-:W-:Y:S02]  /*9140*/  CS2R R64, SRZ ;  /* 0x0000000000407805 */ /* 0x000fe4000001ff00 */
[----:B------:R2:W-:Y:S01]  /*9150*/  STL [R1+0x240], R118 ;  /* 0x0002407601007387 */ /* 0x0005e20000100800 */
[----:B0-----:R-:W-:Y:S01]  /*9160*/  LEA.HI R119, R77, 0x1e, RZ, 0x1a ;  /* 0x0000001e4d777811 */ /* 0x001fe200078fd0ff */
[----:B-1----:R-:W-:Y:S01]  /*9170*/  IMAD.X R4, R73, 0x1, R0, P0 ;  /* 0x0000000149047824 */ /* 0x002fe200000e0600 */
[----:B------:R-:W-:-:S03]  /*9180*/  IADD3 R120, P0, R38, R2, RZ ;  /* 0x0000000226787210 */ /* 0x000fc60007f1e0ff */
[----:B------:R-:W-:Y:S01]  /*9190*/  IMAD R46, R119, UR17, RZ ;  /* 0x00000011772e7c24 */ /* 0x000fe2000f8e02ff */
[-C--:B------:R-:W-:Y:S02]  /*91a0*/  IADD3 R119, P2, R41, R2.reuse, RZ ;  /* 0x0000000229777210 */ /* 0x080fe40007f5e0ff */
[----:B------:R-:W-:Y:S02]  /*91b0*/  CS2R R72, SRZ ;  /* 0x0000000000487805 */ /* 0x000fe4000001ff00 */
[----:B--2---:R-:W-:Y:S01]  /*91c0*/  LEA.HI R118, R77, 0xe, RZ, 0x1a ;  /* 0x0000000e4d767811 */ /* 0x004fe200078fd0ff */
[----:B------:R0:W-:Y:S04]  /*91d0*/  STL [R1+0x43c], R4 ;  /* 0x00043c0401007387 */ /* 0x0001e80000100800 */
[----:B------:R-:W-:Y:S01]  /*91e0*/  IMAD R47, R118, UR17, RZ ;  /* 0x00000011762f7c24 */ /* 0x000fe2000f8e02ff */
[----:B------:R-:W-:Y:S01]  /*91f0*/  IADD3 R118, P6, R39, R2, RZ ;  /* 0x0000000227767210 */ /* 0x000fe20007fde0ff */
[----:B------:R1:W-:Y:S01]  /*9200*/  STL [R1+0x25c], R120 ;  /* 0x00025c7801007387 */ /* 0x0003e20000100800 */
[----:B------:R-:W-:-:S03]  /*9210*/  USHF.L.U32 UR17, UR17, 0x7, URZ ;  /* 0x0000000711117899 */ /* 0x000fc6000800063f */
[----:B------:R2:W-:Y:S01]  /*9220*/  STL [R1+0x29c], R118 ;  /* 0x00029c7601007387 */ /* 0x0005e20000100800 */
[C---:B0-----:R-:W-:Y:S01]  /*9230*/  IMAD R4, R42.reuse, 0x2, R3 ;  /* 0x000000022a047824 */ /* 0x041fe200078e0203 */
[----:B------:R-:W-:Y:S02]  /*9240*/  USHF.R.S32.HI UR6, URZ, 0x1f, UR17 ;  /* 0x0000001f3f067899 */ /* 0x000fe40008011411 */
[----:B------:R0:W-:Y:S01]  /*9250*/  STL [R1+0x2dc], R119 ;  /* 0x0002dc7701007387 */ /* 0x0001e20000100800 */
[----:B------:R-:W-:Y:S01]  /*9260*/  IMAD R33, R42, 0x2, R4 ;  /* 0x000000022a217824 */ /* 0x000fe200078e0204 */
[----:B-1----:R-:W-:-:S03]  /*9270*/  IADD3 R120, P1, R43, R2, RZ ;  /* 0x000000022b787210 */ /* 0x002fc60007f3e0ff */
[----:B------:R-:W-:Y:S01]  /*9280*/  IMAD R34, R42, 0x2, R33 ;  /* 0x000000022a227824 */ /* 0x000fe200078e0221 */
[-C--:B--2---:R-:W-:Y:S01]  /*9290*/  IADD3 R118, P4, R44, R2.reuse, RZ ;  /* 0x000000022c767210 */ /* 0x084fe20007f9e0ff */
[----:B------:R1:W-:Y:S02]  /*92a0*/  STL [R1+0x31c], R120 ;  /* 0x00031c7801007387 */ /* 0x0003e40000100800 */
[C---:B------:R-:W-:Y:S01]  /*92b0*/  IMAD R35, R42.reuse, 0x2, R34 ;  /* 0x000000022a237824 */ /* 0x040fe200078e0222 */
[----:B0-----:R-:W-:Y:S01]  /*92c0*/  IADD3 R119, P5, R45, R2, RZ ;  /* 0x000000022d777210 */ /* 0x001fe20007fbe0ff */
[----:B------:R0:W-:Y:S02]  /*92d0*/  STL [R1+0x35c], R118 ;  /* 0x00035c7601007387 */ /* 0x0001e40000100800 */
[----:B------:R-:W-:Y:S02]  /*92e0*/  IMAD R36, R42, 0x2, R35 ;  /* 0x000000022a247824 */ /* 0x000fe400078e0223 */
[----:B------:R2:W-:Y:S01]  /*92f0*/  STL [R1+0x39c], R119 ;  /* 0x00039c7701007387 */ /* 0x0005e20000100800 */
[----:B-1----:R-:W-:Y:S01]  /*9300*/  LEA.HI.X.SX32 R120, R38, R0, 0x1, P0 ;  /* 0x0000000026787211 */ /* 0x002fe200000f0eff */
[----:B------:R-:W-:Y:S01]  /*9310*/  IMAD R37, R42, 0x2, R36 ;  /* 0x000000022a257824 */ /* 0x000fe200078e0224 */
[----:B0-----:R-:W-:-:S03]  /*9320*/  IADD3 R118, P3, R46, R2, RZ ;  /* 0x000000022e767210 */ /* 0x001fc60007f7e0ff */
[----:B------:R0:W-:Y:S01]  /*9330*/  STL [R1+0x258], R120 ;  /* 0x0002587801007387 */ /* 0x0001e20000100800 */
[C---:B------:R-:W-:Y:S01]  /*9340*/  IMAD R38, R42.reuse, 0x4, R37 ;  /* 0x000000042a267824 */ /* 0x040fe200078e0225 */
[----:B--2---:R-:W-:Y:S02]  /*9350*/  LEA.HI.X.SX32 R119, R39, R0, 0x1, P6 ;  /* 0x0000000027777211 */ /* 0x004fe400030f0eff */
[----:B------:R1:W-:Y:S01]  /*9360*/  STL [R1+0x3dc], R118 ;  /* 0x0003dc7601007387 */ /* 0x0003e20000100800 */
[----:B------:R-:W-:-:S03]  /*9370*/  IMAD R39, R42, 0x2, R38 ;  /* 0x000000022a277824 */ /* 0x000fc600078e0226 */
[----:B------:R2:W-:Y:S01]  /*9380*/  STL [R1+0x298], R119 ;  /* 0x0002987701007387 */ /* 0x0005e20000100800 */
[----:B0-----:R-:W-:Y:S02]  /*9390*/  IADD3 R120, P0, R47, R2, RZ ;  /* 0x000000022f787210 */ /* 0x001fe40007f1e0ff */
[----:B-1----:R-:W-:-:S03]  /*93a0*/  LEA.HI.X.SX32 R118, R41, R0, 0x1, P2 ;  /* 0x0000000029767211 */ /* 0x002fc600010f0eff */
[----:B------:R0:W-:Y:S01]  /*93b0*/  STL [R1+0x41c], R120 ;  /* 0x00041c7801007387 */ /* 0x0001e20000100800 */
[----:B--2---:R-:W-:-:S03]  /*93c0*/  IADD3 R119, P2, R5, R2, RZ ;  /* 0x0000000205777210 */ /* 0x004fc60007f5e0ff */
[----:B------:R1:W-:Y:S01]  /*93d0*/  STL [R1+0x2d8], R118 ;  /* 0x0002d87601007387 */ /* 0x0003e20000100800 */
[----:B------:R-:W-:-:S03]  /*93e0*/  LEA.HI.X.SX32 R5, R5, R0, 0x1, P2 ;  /* 0x0000000005057211 */ /* 0x000fc600010f0eff */
        /* <DEDUP_REMOVED lines=9> */
[----:B------:R-:W-:Y:S01]  /*9480*/  STL [R1+0x274], R120 ;  /* 0x0002747801007387 */ /* 0x000fe20000100800 */
[----:B------:R-:W-:Y:S02]  /*9490*/  CS2R R44, SRZ ;  /* 0x00000000002c7805 */ /* 0x000fe4000001ff00 */
[----:B--2---:R-:W-:Y:S01]  /*94a0*/  IADD3 R119, P5, R7, R2, RZ ;  /* 0x0000000207777210 */ /* 0x004fe20007fbe0ff */
[----:B------:R0:W-:Y:S04]  /*94b0*/  STL [R1+0x398], R118 ;  /* 0x0003987601007387 */ /* 0x0001e80000100800 */
[----:B------:R1:W-:Y:S01]  /*94c0*/  STL [R1+0x27c], R119 ;  /* 0x00027c7701007387 */ /* 0x0003e20000100800 */
[----:B0-----:R-:W-:Y:S02]  /*94d0*/  LEA.HI.X.SX32 R118, R46, R0, 0x1, P3 ;  /* 0x000000002e767211 */ /* 0x001fe400018f0eff */
[----:B------:R-:W-:-:S02]  /*94e0*/  IADD3 R120, P3, R8, R2, RZ ;  /* 0x0000000208787210 */ /* 0x000fc40007f7e0ff */
[----:B-1----:R-:W-:Y:S01]  /*94f0*/  LEA.HI.X.SX32 R119, R47, R0, 0x1, P0 ;  /* 0x000000002f777211 */ /* 0x002fe200000f0eff */
[----:B------:R0:W-:Y:S01]  /*9500*/  STL [R1+0x3d8], R118 ;  /* 0x0003d87601007387 */ /* 0x0001e20000100800 */
[----:B------:R-:W-:-:S03]  /*9510*/  CS2R R46, SRZ ;  /* 0x00000000002e7805 */ /* 0x000fc6000001ff00 */
[----:B------:R-:W-:Y:S04]  /*9520*/  STL [R1+0x284], R120 ;  /* 0x0002847801007387 */ /* 0x000fe80000100800 */
[----:B------:R1:W-:Y:S01]  /*9530*/  STL [R1+0x418], R119 ;  /* 0x0004187701007387 */ /* 0x0003e20000100800 */
[----:B0-----:R-:W-:-:S05]  /*9540*/  IADD3 R118, P0, R24, R2, RZ ;  /* 0x0000000218767210 */ /* 0x001fca0007f1e0ff */
[----:B------:R0:W-:Y:S01]  /*9550*/  STL [R1+0x28c], R118 ;  /* 0x00028c7601007387 */ /* 0x0001e20000100800 */
[----:B-1----:R-:W-:-:S03]  /*9560*/  IADD3 R119, P2, R25, R2, RZ ;  /* 0x0000000219777210 */ /* 0x002fc60007f5e0ff */
[----:B------:R1:W-:Y:S04]  /*9570*/  STL [R1+0x260], R5 ;  /* 0x0002600501007387 */ /* 0x0003e80000100800 */
[----:B------:R2:W-:Y:S01]  /*9580*/  STL [R1+0x294], R119 ;  /* 0x0002947701007387 */ /* 0x0005e20000100800 */
[----:B0-----:R-:W-:Y:S02]  /*9590*/  LEA.HI.X.SX32 R118, R40, R0, 0x1, P1 ;  /* 0x0000000028767211 */ /* 0x001fe400008f0eff */
[----:B------:R-:W-:Y:S01]  /*95a0*/  IADD3 R120, P1, R26, R2, RZ ;  /* 0x000000021a787210 */ /* 0x000fe20007f3e0ff */
[----:B-1----:R-:W-:Y:S02]  /*95b0*/  IMAD R5, R42, 0x2, R39 ;  /* 0x000000022a057824 */ /* 0x002fe400078e0227 */
[----:B------:R0:W-:Y:S01]  /*95c0*/  STL [R1+0x268], R118 ;  /* 0x0002687601007387 */ /* 0x0001e20000100800 */
[----:B--2---:R-:W-:-:S03]  /*95d0*/  LEA.HI.X.SX32 R119, R67, R0, 0x1, P4 ;  /* 0x0000000043777211 */ /* 0x004fc600020f0eff */
[----:B------:R1:W-:Y:S01]  /*95e0*/  STL [R1+0x2a4], R120 ;  /* 0x0002a47801007387 */ /* 0x0003e20000100800 */
[----:B------:R-:W-:Y:S01]  /*95f0*/  IMAD R40, R42, 0x2, R5 ;  /* 0x000000022a287824 */ /* 0x000fe200078e0205 */
[----:B------:R-:W-:Y:S02]  /*9600*/  CS2R R66, SRZ ;  /* 0x0000000000427805 */ /* 0x000fe4000001ff00 */
[----:B------:R2:W-:Y:S01]  /*9610*/  STL [R1+0x270], R119 ;  /* 0x0002707701007387 */ /* 0x0005e20000100800 */
[----:B0-----:R-:W-:Y:S02]  /*9620*/  IADD3 R118, P4, R27, R2, RZ ;  /* 0x000000021b767210 */ /* 0x001fe40007f9e0ff */
[----:B-1----:R-:W-:-:S03]  /*9630*/  LEA.HI.X.SX32 R120, R25, R0, 0x1, P2 ;  /* 0x0000000019787211 */ /* 0x002fc600010f0eff */
[----:B------:R0:W-:Y:S01]  /*9640*/  STL [R1+0x2ac], R118 ;  /* 0x0002ac7601007387 */ /* 0x0001e20000100800 */
[----:B--2---:R-:W-:Y:S02]  /*9650*/  LEA.HI.X.SX32 R119, R7, R0, 0x1, P5 ;  /* 0x0000000007777211 */ /* 0x004fe400028f0eff */
[----:B------:R-:W-:-:S03]  /*9660*/  IADD3 R7, P5, R28, R2, RZ ;  /* 0x000000021c077210 */ /* 0x000fc60007fbe0ff */
[----:B------:R1:W-:Y:S01]  /*9670*/  STL [R1+0x278], R119 ;  /* 0x0002787701007387 */ /* 0x0003e20000100800 */
[-C--:B0-----:R-:W-:Y:S01]  /*9680*/  LEA.HI.X.SX32 R118, R8, R0.reuse, 0x1, P3 ;  /* 0x0000000008767211 */ /* 0x081fe200018f0eff */
[----:B------:R-:W-:Y:S02]  /*9690*/  IMAD R8, R42, 0x2, R40 ;  /* 0x000000022a087824 */ /* 0x000fe400078e0228 */
[----:B------:R0:W-:Y:S04]  /*96a0*/  STL [R1+0x2b4], R7 ;  /* 0x0002b40701007387 */ /* 0x0001e80000100800 */
[----:B------:R2:W-:Y:S01]  /*96b0*/  STL [R1+0x280], R118 ;  /* 0x0002807601007387 */ /* 0x0005e20000100800 */
[----:B-1----:R-:W-:Y:S02]  /*96c0*/  LEA.HI.X.SX32 R119, R24, R0, 0x1, P0 ;  /* 0x0000000018777211 */ /* 0x002fe400000f0eff */
[----:B0-----:R-:W-:-:S02]  /*96d0*/  IADD3 R7, P3, R29, R2, RZ ;  /* 0x000000021d077210 */ /* 0x001fc40007f7e0ff */
[----:B--2---:R-:W-:-:S03]  /*96e0*/  IADD3 R118, P0, R30, R2, RZ ;  /* 0x000000021e767210 */ /* 0x004fc60007f1e0ff */
[----:B------:R0:W-:Y:S04]  /*96f0*/  STL [R1+0x2bc], R7 ;  /* 0x0002bc0701007387 */ /* 0x0001e80000100800 */
[----:B------:R1:W-:Y:S04]  /*9700*/  STL [R1+0x288], R119 ;  /* 0x0002887701007387 */ /* 0x0003e80000100800 */
[----:B------:R2:W-:Y:S01]  /*9710*/  STL [R1+0x2c4], R118 ;  /* 0x0002c47601007387 */ /* 0x0005e20000100800 */
[----:B0-----:R-:W-:-:S03]  /*9720*/  IMAD R7, R42, 0x2, R8 ;  /* 0x000000022a077824 */ /* 0x001fc600078e0208 */
[----:B------:R0:W-:Y:S01]  /*9730*/  STL [R1+0x290], R120 ;  /* 0x0002907801007387 */ /* 0x0001e20000100800 */
[----:B-1----:R-:W-:Y:S02]  /*9740*/  IADD3 R119, P2, R31, R2, RZ ;  /* 0x000000021f777210 */ /* 0x002fe40007f5e0ff */
[----:B--2---:R-:W-:-:S03]  /*9750*/  LEA.HI.X.SX32 R118, R26, R0, 0x1, P1 ;  /* 0x000000001a767211 */ /* 0x004fc600008f0eff */
[----:B------:R1:W-:Y:S01]  /*9760*/  STL [R1+0x2cc], R119 ;  /* 0x0002cc7701007387 */ /* 0x0003e20000100800 */
[----:B------:R-:W-:Y:S01]  /*9770*/  IMAD R26, R42, 0x2, R7 ;  /* 0x000000022a1a7824 */ /* 0x000fe200078e0207 */
[----:B0-----:R-:W-:Y:S02]  /*9780*/  IADD3 R120, P1, R32, R2, RZ ;  /* 0x0000000220787210 */ /* 0x001fe40007f3e0ff */
[----:B------:R0:W-:Y:S01]  /*9790*/  STL [R1+0x2a0], R118 ;  /* 0x0002a07601007387 */ /* 0x0001e20000100800 */
[----:B------:R-:W-:-:S03]  /*97a0*/  IMAD R25, R42, 0x4, R26 ;  /* 0x000000042a197824 */ /* 0x000fc600078e021a */
[----:B------:R2:W-:Y:S01]  /*97b0*/  STL [R1+0x2d4], R120 ;  /* 0x0002d47801007387 */ /* 0x0005e20000100800 */
[----:B------:R-:W-:Y:S01]  /*97c0*/  IMAD R24, R42, 0x2, R25 ;  /* 0x000000022a187824 */ /* 0x000fe200078e0219 */
[----:B-1----:R-:W-:-:S03]  /*97d0*/  LEA.HI.X.SX32 R119, R27, R0, 0x1, P4 ;  /* 0x000000001b777211 */ /* 0x002fc600020f0eff */
[----:B------:R-:W-:Y:S01]  /*97e0*/  IMAD R41, R42, 0x2, R24 ;  /* 0x000000022a297824 */ /* 0x000fe200078e0218 */
[----:B0-----:R-:W-:Y:S01]  /*97f0*/  IADD3 R118, P4, R3, R2, RZ ;  /* 0x0000000203767210 */ /* 0x001fe20007f9e0ff */
[----:B------:R0:W-:Y:S01]  /*9800*/  STL [R1+0x2a8], R119 ;  /* 0x0002a87701007387 */ /* 0x0001e20000100800 */
[----:B--2---:R-:W-:-:S03]  /*9810*/  LEA.HI.X.SX32 R120, R28, R0, 0x1, P5 ;  /* 0x000000001c787211 */ /* 0x004fc600028f0eff */
[----:B------:R1:W-:Y:S04]  /*9820*/  STL [R1+0x2e4], R118 ;  /* 0x0002e47601007387 */ /* 0x0003e80000100800 */
[----:B------:R2:W-:Y:S01]  /*9830*/  STL [R1+0x2b0], R120 ;  /* 0x0002b07801007387 */ /* 0x0005e20000100800 */
[----:B0-----:R-:W-:Y:S02]  /*9840*/  IADD3 R119, P5, R4, R2, RZ ;  /* 0x0000000204777210 */ /* 0x001fe40007fbe0ff */
[----:B-1----:R-:W-:-:S03]  /*9850*/  LEA.HI.X.SX32 R118, R29, R0, 0x1, P3 ;  /* 0x000000001d767211 */ /* 0x002fc600018f0eff */
[----:B------:R0:W-:Y:S01]  /*9860*/  STL [R1+0x2ec], R119 ;  /* 0x0002ec7701007387 */ /* 0x0001e20000100800 */
[C---:B------:R-:W-:Y:S01]  /*9870*/  IMAD R29, R42.reuse, 0x2, R41 ;  /* 0x000000022a1d7824 */ /* 0x040fe200078e0229 */
[----:B--2---:R-:W-:Y:S02]  /*9880*/  IADD3 R120, P3, R33, R2, RZ ;  /* 0x0000000221787210 */ /* 0x004fe40007f7e0ff */
[----:B------:R1:W-:Y:S01]  /*9890*/  STL [R1+0x2b8], R118 ;  /* 0x0002b87601007387 */ /* 0x0003e20000100800 */
[----:B------:R-:W-:-:S03]  /*98a0*/  IMAD R28, R42, 0x2, R29 ;  /* 0x000000022a1c7824 */ /* 0x000fc600078e021d */
[----:B------:R2:W-:Y:S01]  /*98b0*/  STL [R1+0x2f4], R120 ;  /* 0x0002f47801007387 */ /* 0x0005e20000100800 */
[----:B0-----:R-:W-:Y:S01]  /*98c0*/  LEA.HI.X.SX32 R119, R30, R0, 0x1, P0 ;  /* 0x000000001e777211 */ /* 0x001fe200000f0eff */
[----:B------:R-:W-:Y:S01]  /*98d0*/  IMAD R30, R42, 0x2, R28 ;  /* 0x000000022a1e7824 */ /* 0x000fe200078e021c */
[----:B-1----:R-:W-:-:S03]  /*98e0*/  IADD3 R118, P0, R34, R2, RZ ;  /* 0x0000000222767210 */ /* 0x002fc60007f1e0ff */
[----:B------:R0:W-:Y:S01]  /*98f0*/  STL [R1+0x2c0], R119 ;  /* 0x0002c07701007387 */ /* 0x0001e20000100800 */
[----:B--2---:R-:W-:-:S03]  /*9900*/  LEA.HI.X.SX32 R120, R31, R0, 0x1, P2 ;  /* 0x000000001f787211 */ /* 0x004fc600010f0eff */
[----:B------:R1:W-:Y:S04]  /*9910*/  STL [R1+0x2fc], R118 ;  /* 0x0002fc7601007387 */ /* 0x0003e80000100800 */
[----:B------:R-:W-:Y:S01]  /*9920*/  STL [R1+0x2c8], R120 ;  /* 0x0002c87801007387 */ /* 0x000fe20000100800 */
[----:B0-----:R-:W-:Y:S02]  /*9930*/  IADD3 R119, P2, R35, R2, RZ ;  /* 0x0000000223777210 */ /* 0x001fe40007f5e0ff */
[----:B-1----:R-:W-:-:S03]  /*9940*/  LEA.HI.X.SX32 R118, R32, R0, 0x1, P1 ;  /* 0x0000000020767211 */ /* 0x002fc600008f0eff */
[----:B------:R0:W-:Y:S04]  /*9950*/  STL [R1+0x304], R119 ;  /* 0x0003047701007387 */ /* 0x0001e80000100800 */
[----:B------:R1:W-:Y:S01]  /*9960*/  STL [R1+0x2d0], R118 ;  /* 0x0002d07601007387 */ /* 0x0003e20000100800 */
[----:B0-----:R-:W-:Y:S02]  /*9970*/  IADD3 R119, P1, R36, R2, RZ ;  /* 0x0000000224777210 */ /* 0x001fe40007f3e0ff */
[----:B-1----:R-:W-:-:S03]  /*9980*/  LEA.HI.X.SX32 R118, R3, R0, 0x1, P4 ;  /* 0x0000000003767211 */ /* 0x002fc600020f0eff */
[----:B------:R-:W-:Y:S01]  /*9990*/  STL [R1+0x30c], R119 ;  /* 0x00030c7701007387 */ /* 0x000fe20000100800 */
[----:B------:R-:W-:-:S03]  /*99a0*/  IADD3 R3, P4, R37, R2, RZ ;  /* 0x0000000225037210 */ /* 0x000fc60007f9e0ff */
[----:B------:R0:W-:Y:S04]  /*99b0*/  STL [R1+0x2e0], R118 ;  /* 0x0002e07601007387 */ /* 0x0001e80000100800 */
[----:B------:R1:W-:Y:S01]  /*99c0*/  STL [R1+0x314], R3 ;  /* 0x0003140301007387 */ /* 0x0003e20000100800 */
[-C--:B0-----:R-:W-:Y:S02]  /*99d0*/  LEA.HI.X.SX32 R118, R4, R0.reuse, 0x1, P5 ;  /* 0x0000000004767211 */ /* 0x081fe400028f0eff */
[-C--:B------:R-:W-:Y:S02]  /*99e0*/  LEA.HI.X.SX32 R4, R34, R0.reuse, 0x1, P0 ;  /* 0x0000000022047211 */ /* 0x080fe400000f0eff */
[----:B-1----:R-:W-:Y:S01]  /*99f0*/  LEA.HI.X.SX32 R3, R33, R0, 0x1, P3 ;  /* 0x0000000021037211 */ /* 0x002fe200018f0eff */
[----:B------:R0:W-:Y:S01]  /*9a00*/  STL [R1+0x2e8], R118 ;  /* 0x0002e87601007387 */ /* 0x0001e20000100800 */
[----:B------:R-:W-:-:S03]  /*9a10*/  IADD3 R119, P0, R38, R2, RZ ;  /* 0x0000000226777210 */ /* 0x000fc60007f1e0ff */
[----:B------:R1:W-:Y:S04]  /*9a20*/  STL [R1+0x2f0], R3 ;  /* 0x0002f00301007387 */ /* 0x0003e80000100800 */
[----:B------:R2:W-:Y:S01]  /*9a30*/  STL [R1+0x2f8], R4 ;  /* 0x0002f80401007387 */ /* 0x0005e20000100800 */
[-C--:B0-----:R-:W-:Y:S02]  /*9a40*/  LEA.HI.X.SX32 R118, R36, R0.reuse, 0x1, P1 ;  /* 0x0000000024767211 */ /* 0x081fe400008f0eff */
[-C--:B-1----:R-:W-:Y:S02]  /*9a50*/  LEA.HI.X.SX32 R3, R35, R0.reuse, 0x1, P2 ;  /* 0x0000000023037211 */ /* 0x082fe400010f0eff */
[----:B------:R-:W-:Y:S02]  /*9a60*/  CS2R R34, SRZ ;  /* 0x0000000000227805 */ /* 0x000fe4000001ff00 */
[----:B--2---:R-:W-:Y:S01]  /*9a70*/  LEA.HI.X.SX32 R4, R37, R0, 0x1, P4 ;  /* 0x0000000025047211 */ /* 0x004fe200020f0eff */
[----:B------:R0:W-:Y:S01]  /*9a80*/  STL [R1+0x300], R3 ;  /* 0x0003000301007387 */ /* 0x0001e20000100800 */
[----:B------:R-:W-:-:S03]  /*9a90*/  CS2R R36, SRZ ;  /* 0x0000000000247805 */ /* 0x000fc6000001ff00 */
[----:B------:R1:W-:Y:S04]  /*9aa0*/  STL [R1+0x308], R118 ;  /* 0x0003087601007387 */ /* 0x0003e80000100800 */
[----:B------:R2:W-:Y:S01]  /*9ab0*/  STL [R1+0x310], R4 ;  /* 0x0003100401007387 */ /* 0x0005e20000100800 */
[----:B0-----:R-:W-:-:S03]  /*9ac0*/  IMAD R3, R42, 0x2, R30 ;  /* 0x000000022a037824 */ /* 0x001fc600078e021e */
[----:B------:R0:W-:Y:S01]  /*9ad0*/  STL [R1+0x324], R119 ;  /* 0x0003247701007387 */ /* 0x0001e20000100800 */
[-C--:B-1----:R-:W-:Y:S01]  /*9ae0*/  IADD3 R118, P1, R39, R2.reuse, RZ ;  /* 0x0000000227767210 */ /* 0x082fe20007f3e0ff */
[----:B------:R-:W-:Y:S01]  /*9af0*/  IMAD R27, R42, 0x4, R3 ;  /* 0x000000042a1b7824 */ /* 0x000fe200078e0203 */
[----:B--2---:R-:W-:-:S03]  /*9b00*/  IADD3 R4, P2, R5, R2, RZ ;  /* 0x0000000205047210 */ /* 0x004fc60007f5e0ff */
[----:B------:R1:W-:Y:S01]  /*9b10*/  STL [R1+0x32c], R118 ;  /* 0x00032c7601007387 */ /* 0x0003e20000100800 */
[----:B0-----:R-:W-:-:S03]  /*9b20*/  LEA.HI.X.SX32 R119, R38, R0, 0x1, P0 ;  /* 0x0000000026777211 */ /* 0x001fc600000f0eff */
[----:B------:R0:W-:Y:S04]  /*9b30*/  STL [R1+0x334], R4 ;  /* 0x0003340401007387 */ /* 0x0001e80000100800 */
[----:B------:R2:W-:Y:S01]  /*9b40*/  STL [R1+0x320], R119 ;  /* 0x0003207701007387 */ /* 0x0005e20000100800 */
[-C--:B-1----:R-:W-:Y:S02]  /*9b50*/  LEA.HI.X.SX32 R118, R39, R0.reuse, 0x1, P1 ;  /* 0x0000000027767211 */ /* 0x082fe400008f0eff */
[----:B------:R-:W-:Y:S02]  /*9b60*/  CS2R R38, SRZ ;  /* 0x0000000000267805 */ /* 0x000fe4000001ff00 */
[----:B0-----:R-:W-:Y:S01]  /*9b70*/  LEA.HI.X.SX32 R4, R5, R0, 0x1, P2 ;  /* 0x0000000005047211 */ /* 0x001fe200010f0eff */
[----:B------:R0:W-:Y:S01]  /*9b80*/  STL [R1+0x328], R118 ;  /* 0x0003287601007387 */ /* 0x0001e20000100800 */
[----:B------:R-:W-:Y:S01]  /*9b90*/  IMAD R5, R42, 0x2, R27 ;  /* 0x000000022a057824 */ /* 0x000fe200078e021b */
[----:B--2---:R-:W-:-:S02]  /*9ba0*/  IADD3 R119, P0, R40, R2, RZ ;  /* 0x0000000228777210 */ /* 0x004fc40007f1e0ff */
[----:B------:R1:W-:Y:S01]  /*9bb0*/  STL [R1+0x330], R4 ;  /* 0x0003300401007387 */ /* 0x0003e20000100800 */
[----:B------:R-:W-:-:S03]  /*9bc0*/  IMAD R31, R42, 0x2, R5 ;  /* 0x000000022a1f7824 */ /* 0x000fc600078e0205 */
[----:B------:R-:W-:Y:S01]  /*9bd0*/  STL [R1+0x33c], R119 ;  /* 0x00033c7701007387 */ /* 0x000fe20000100800 */
[CC--:B0-----:R-:W-:Y:S02]  /*9be0*/  IADD3 R118, P2, R7.reuse, R2.reuse, RZ ;  /* 0x0000000207767210 */ /* 0x0c1fe40007f5e0ff */
[C---:B-1----:R-:W-:Y:S02]  /*9bf0*/  IADD3 R4, P1, R8.reuse, R2, RZ ;  /* 0x0000000208047210 */ /* 0x042fe40007f3e0ff */
[-C--:B------:R-:W-:Y:S02]  /*9c00*/  LEA.HI.X.SX32 R7, R7, R0.reuse, 0x1, P2 ;  /* 0x0000000007077211 */ /* 0x080fe400010f0eff */
[-C--:B------:R-:W-:Y:S01]  /*9c10*/  LEA.HI.X.SX32 R8, R8, R0.reuse, 0x1, P1 ;  /* 0x0000000008087211 */ /* 0x080fe200008f0eff */
[----:B------:R0:W-:Y:S04]  /*9c20*/  STL [R1+0x344], R4 ;  /* 0x0003440401007387 */ /* 0x0001e80000100800 */
[----:B------:R1:W-:Y:S01]  /*9c30*/  STL [R1+0x34c], R118 ;  /* 0x00034c7601007387 */ /* 0x0003e20000100800 */
[----:B0-----:R-:W-:-:S02]  /*9c40*/  LEA.HI.X.SX32 R4, R40, R0, 0x1, P0 ;  /* 0x0000000028047211 */ /* 0x001fc400000f0eff */
[----:B-1----:R-:W-:-:S03]  /*9c50*/  IADD3 R118, P0, R26, R2, RZ ;  /* 0x000000021a767210 */ /* 0x002fc60007f1e0ff */
[----:B------:R0:W-:Y:S04]  /*9c60*/  STL [R1+0x338], R4 ;  /* 0x0003380401007387 */ /* 0x0001e80000100800 */
[----:B------:R1:W-:Y:S04]  /*9c70*/  STL [R1+0x340], R8 ;  /* 0x0003400801007387 */ /* 0x0003e80000100800 */
[----:B------:R2:W-:Y:S01]  /*9c80*/  STL [R1+0x348], R7 ;  /* 0x0003480701007387 */ /* 0x0005e20000100800 */
[----:B0-----:R-:W-:-:S03]  /*9c90*/  IMAD R4, R42, 0x2, R31 ;  /* 0x000000022a047824 */ /* 0x001fc600078e021f */
[----:B------:R0:W-:Y:S01]  /*9ca0*/  STL [R1+0x354], R118 ;  /* 0x0003547601007387 */ /* 0x0001e20000100800 */
[-C--:B-1----:R-:W-:Y:S01]  /*9cb0*/  IADD3 R8, P2, R24, R2.reuse, RZ ;  /* 0x0000000218087210 */ /* 0x082fe20007f5e0ff */
[----:B------:R-:W-:Y:S01]  /*9cc0*/  IMAD R32, R42, 0x2, R4 ;  /* 0x000000022a207824 */ /* 0x000fe200078e0204 */
[----:B--2---:R-:W-:Y:S02]  /*9cd0*/  IADD3 R7, P1, R25, R2, RZ ;  /* 0x0000000219077210 */ /* 0x004fe40007f3e0ff */
[----:B0-----:R-:W-:-:S03]  /*9ce0*/  LEA.HI.X.SX32 R118, R24, R0, 0x1, P2 ;  /* 0x0000000018767211 */ /* 0x001fc600010f0eff */
[----:B------:R0:W-:Y:S04]  /*9cf0*/  STL [R1+0x364], R7 ;  /* 0x0003640701007387 */ /* 0x0001e80000100800 */
[----:B------:R1:W-:Y:S01]  /*9d00*/  STL [R1+0x36c], R8 ;  /* 0x00036c0801007387 */ /* 0x0003e20000100800 */
[-C--:B0-----:R-:W-:Y:S02]  /*9d10*/  LEA.HI.X.SX32 R7, R26, R0.reuse, 0x1, P0 ;  /* 0x000000001a077211 */ /* 0x081fe400000f0eff */
[----:B-1----:R-:W-:-:S03]  /*9d20*/  LEA.HI.X.SX32 R8, R25, R0, 0x1, P1 ;  /* 0x0000000019087211 */ /* 0x002fc600008f0eff */
[----:B------:R0:W-:Y:S01]  /*9d30*/  STL [R1+0x350], R7 ;  /* 0x0003500701007387 */ /* 0x0001e20000100800 */
[----:B------:R-:W-:-:S03]  /*9d40*/  IADD3 R119, P1, R29, R2, RZ ;  /* 0x000000021d777210 */ /* 0x000fc60007f3e0ff */
[----:B------:R1:W-:Y:S04]  /*9d50*/  STL [R1+0x360], R8 ;  /* 0x0003600801007387 */ /* 0x0003e80000100800 */
[----:B------:R2:W-:Y:S01]  /*9d60*/  STL [R1+0x368], R118 ;  /* 0x0003687601007387 */ /* 0x0005e20000100800 */
[----:B0-----:R-:W-:Y:S01]  /*9d70*/  IMAD R7, R42, 0x2, R32 ;  /* 0x000000022a077824 */ /* 0x001fe200078e0220 */
[-C--:B-1----:R-:W-:Y:S02]  /*9d80*/  IADD3 R8, P0, R41, R2.reuse, RZ ;  /* 0x0000000229087210 */ /* 0x082fe40007f1e0ff */
[----:B--2---:R-:W-:-:S03]  /*9d90*/  IADD3 R118, P2, R28, R2, RZ ;  /* 0x000000021c767210 */ /* 0x004fc60007f5e0ff */
[----:B------:R0:W-:Y:S01]  /*9da0*/  STL [R1+0x374], R8 ;  /* 0x0003740801007387 */ /* 0x0001e20000100800 */
[----:B------:R-:W-:Y:S02]  /*9db0*/  LEA.HI.X.SX32 R120, R41, R0, 0x1, P0 ;  /* 0x0000000029787211 */ /* 0x000fe400000f0eff */
[----:B------:R-:W-:Y:S01]  /*9dc0*/  CS2R R40, SRZ ;  /* 0x0000000000287805 */ /* 0x000fe2000001ff00 */
[----:B------:R1:W-:Y:S04]  /*9dd0*/  STL [R1+0x37c], R119 ;  /* 0x00037c7701007387 */ /* 0x0003e80000100800 */
[----:B------:R2:W-:Y:S01]  /*9de0*/  STL [R1+0x384], R118 ;  /* 0x0003847601007387 */ /* 0x0005e20000100800 */
[----:B0-----:R-:W-:-:S03]  /*9df0*/  IMAD R8, R42, 0x2, R7 ;  /* 0x000000022a087824 */ /* 0x001fc600078e0207 */
[----:B------:R0:W-:Y:S01]  /*9e00*/  STL [R1+0x370], R120 ;  /* 0x0003707801007387 */ /* 0x0001e20000100800 */
[-C--:B-1----:R-:W-:Y:S01]  /*9e10*/  LEA.HI.X.SX32 R119, R29, R0.reuse, 0x1, P1 ;  /* 0x000000001d777211 */ /* 0x082fe200008f0eff */
[----:B------:R-:W-:Y:S01]  /*9e20*/  IMAD R24, R42, 0x4, R8 ;  /* 0x000000042a187824 */ /* 0x000fe200078e0208 */
[----:B--2---:R-:W-:-:S03]  /*9e30*/  LEA.HI.X.SX32 R118, R28, R0, 0x1, P2 ;  /* 0x000000001c767211 */ /* 0x004fc600010f0eff */
[----:B------:R1:W-:Y:S01]  /*9e40*/  STL [R1+0x378], R119 ;  /* 0x0003787701007387 */ /* 0x0003e20000100800 */
[----:B------:R-:W-:Y:S01]  /*9e50*/  IMAD R25, R42, 0x2, R24 ;  /* 0x000000022a197824 */ /* 0x000fe200078e0218 */
[----:B------:R-:W-:Y:S02]  /*9e60*/  CS2R R28, SRZ ;  /* 0x00000000001c7805 */ /* 0x000fe4000001ff00 */
[-C--:B0-----:R-:W-:Y:S01]  /*9e70*/  IADD3 R120, P0, R30, R2.reuse, RZ ;  /* 0x000000021e787210 */ /* 0x081fe20007f1e0ff */
[----:B------:R0:W-:Y:S04]  /*9e80*/  STL [R1+0x380], R118 ;  /* 0x0003807601007387 */ /* 0x0001e80000100800 */
[----:B------:R2:W-:Y:S01]  /*9e90*/  STL [R1+0x38c], R120 ;  /* 0x00038c7801007387 */ /* 0x0005e20000100800 */
[----:B-1----:R-:W-:-:S02]  /*9ea0*/  IADD3 R119, P1, R3, R2, RZ ;  /* 0x0000000203777210 */ /* 0x002fc40007f3e0ff */
[----:B0-----:R-:W-:-:S03]  /*9eb0*/  IADD3 R118, P2, R27, R2, RZ ;  /* 0x000000021b767210 */ /* 0x001fc60007f5e0ff */
[----:B------:R0:W-:Y:S01]  /*9ec0*/  STL [R1+0x394], R119 ;  /* 0x0003947701007387 */ /* 0x0001e20000100800 */
[----:B--2---:R-:W-:-:S03]  /*9ed0*/  LEA.HI.X.SX32 R120, R30, R0, 0x1, P0 ;  /* 0x000000001e787211 */ /* 0x004fc600000f0eff */
[----:B------:R1:W-:Y:S04]  /*9ee0*/  STL [R1+0x3a4], R118 ;  /* 0x0003a47601007387 */ /* 0x0003e80000100800 */
[----:B------:R2:W-:Y:S01]  /*9ef0*/  STL [R1+0x388], R120 ;  /* 0x0003887801007387 */ /* 0x0005e20000100800 */
[-C--:B0-----:R-:W-:Y:S01]  /*9f00*/  LEA.HI.X.SX32 R119, R3, R0.reuse, 0x1, P1 ;  /* 0x0000000003777211 */ /* 0x081fe200008f0eff */
[----:B------:R-:W-:Y:S01]  /*9f10*/  IMAD R3, R42, 0x2, R25 ;  /* 0x000000022a037824 */ /* 0x000fe200078e0219 */
[----:B-1----:R-:W-:-:S03]  /*9f20*/  LEA.HI.X.SX32 R118, R27, R0, 0x1, P2 ;  /* 0x000000001b767211 */ /* 0x002fc600010f0eff */
[----:B------:R0:W-:Y:S01]  /*9f30*/  STL [R1+0x390], R119 ;  /* 0x0003907701007387 */ /* 0x0001e20000100800 */
[----:B------:R-:W-:Y:S01]  /*9f40*/  IMAD R26, R42, 0x2, R3 ;  /* 0x000000022a1a7824 */ /* 0x000fe200078e0203 */
[-C--:B--2---:R-:W-:Y:S02]  /*9f50*/  IADD3 R120, P0, R5, R2.reuse, RZ ;  /* 0x0000000205787210 */ /* 0x084fe40007f1e0ff */
[----:B------:R1:W-:Y:S04]  /*9f60*/  STL [R1+0x3a0], R118 ;  /* 0x0003a07601007387 */ /* 0x0003e80000100800 */
[----:B------:R-:W-:Y:S01]  /*9f70*/  STL [R1+0x3ac], R120 ;  /* 0x0003ac7801007387 */ /* 0x000fe20000100800 */
[-C--:B0-----:R-:W-:Y:S02]  /*9f80*/  IADD3 R119, P1, R31, R2.reuse, RZ ;  /* 0x000000021f777210 */ /* 0x081fe40007f3e0ff */
[----:B-1----:R-:W-:-:S03]  /*9f90*/  IADD3 R118, P2, R4, R2, RZ ;  /* 0x0000000204767210 */ /* 0x002fc60007f5e0ff */
[----:B------:R0:W-:Y:S04]  /*9fa0*/  STL [R1+0x3b4], R119 ;  /* 0x0003b47701007387 */ /* 0x0001e80000100800 */
[----:B------:R1:W-:Y:S01]  /*9fb0*/  STL [R1+0x3bc], R118 ;  /* 0x0003bc7601007387 */ /* 0x0003e20000100800 */
[-C--:B0-----:R-:W-:Y:S02]  /*9fc0*/  LEA.HI.X.SX32 R119, R5, R0.reuse, 0x1, P0 ;  /* 0x0000000005777211 */ /* 0x081fe400000f0eff */
[-C--:B------:R-:W-:Y:S02]  /*9fd0*/  LEA.HI.X.SX32 R5, R31, R0.reuse, 0x1, P1 ;  /* 0x000000001f057211 */ /* 0x080fe400008f0eff */
[----:B------:R-:W-:Y:S02]  /*9fe0*/  CS2R R30, SRZ ;  /* 0x00000000001e7805 */ /* 0x000fe4000001ff00 */
[----:B-1----:R-:W-:Y:S01]  /*9ff0*/  LEA.HI.X.SX32 R118, R4, R0, 0x1, P2 ;  /* 0x0000000004767211 */ /* 0x002fe200010f0eff */
[----:B------:R0:W-:Y:S01]  /*a000*/  STL [R1+0x3a8], R119 ;  /* 0x0003a87701007387 */ /* 0x0001e20000100800 */
[----:B------:R-:W-:-:S03]  /*a010*/  IMAD R4, R42, 0x2, R26 ;  /* 0x000000022a047824 */ /* 0x000fc600078e021a */
[----:B------:R1:W-:Y:S04]  /*a020*/  STL [R1+0x3b0], R5 ;  /* 0x0003b00501007387 */ /* 0x0003e80000100800 */
[----:B------:R2:W-:Y:S01]  /*a030*/  STL [R1+0x3b8], R118 ;  /* 0x0003b87601007387 */ /* 0x0005e20000100800 */
[-C--:B0-----:R-:W-:Y:S02]  /*a040*/  IADD3 R119, P1, R7, R2.reuse, RZ ;  /* 0x0000000207777210 */ /* 0x081fe40007f3e0ff */
        /* <DEDUP_REMOVED lines=13> */
[----:B------:R-:W-:-:S03]  /*a120*/  IADD3 R8, P0, R24, R2, RZ ;  /* 0x0000000218087210 */ /* 0x000fc60007f1e0ff */
[----:B------:R2:W-:Y:S01]  /*a130*/  STL [R1+0x3d0], R118 ;  /* 0x0003d07601007387 */ /* 0x0005e20000100800 */
[----:B0-----:R-:W-:-:S03]  /*a140*/  LEA.HI.X.SX32 R120, R24, R0, 0x1, P0 ;  /* 0x0000000018787211 */ /* 0x001fc600000f0eff */
[----:B------:R0:W-:Y:S01]  /*a150*/  STL [R1+0x3e4], R8 ;  /* 0x0003e40801007387 */ /* 0x0001e20000100800 */
[-C--:B-1----:R-:W-:Y:S02]  /*a160*/  IADD3 R119, P1, R25, R2.reuse, RZ ;  /* 0x0000000219777210 */ /* 0x082fe40007f3e0ff */
[----:B--2---:R-:W-:-:S03]  /*a170*/  IADD3 R118, P2, R3, R2, RZ ;  /* 0x0000000203767210 */ /* 0x004fc60007f5e0ff */
[----:B------:R1:W-:Y:S01]  /*a180*/  STL [R1+0x3ec], R119 ;  /* 0x0003ec7701007387 */ /* 0x0003e20000100800 */
[----:B0-----:R-:W-:-:S03]  /*a190*/  IMAD R8, R42, 0x4, R7 ;  /* 0x000000042a087824 */ /* 0x001fc600078e0207 */
[----:B------:R0:W-:Y:S04]  /*a1a0*/  STL [R1+0x3f4], R118 ;  /* 0x0003f47601007387 */ /* 0x0001e80000100800 */
[----:B------:R2:W-:Y:S01]  /*a1b0*/  STL [R1+0x3e0], R120 ;  /* 0x0003e07801007387 */ /* 0x0005e20000100800 */
[-C--:B-1----:R-:W-:Y:S02]  /*a1c0*/  LEA.HI.X.SX32 R119, R25, R0.reuse, 0x1, P1 ;  /* 0x0000000019777211 */ /* 0x082fe400008f0eff */
[----:B0-----:R-:W-:-:S03]  /*a1d0*/  LEA.HI.X.SX32 R118, R3, R0, 0x1, P2 ;  /* 0x0000000003767211 */ /* 0x001fc600010f0eff */
[----:B------:R0:W-:Y:S01]  /*a1e0*/  STL [R1+0x3e8], R119 ;  /* 0x0003e87701007387 */ /* 0x0001e20000100800 */
[----:B------:R-:W-:Y:S01]  /*a1f0*/  IMAD R3, R42, 0x2, R8 ;  /* 0x000000022a037824 */ /* 0x000fe200078e0208 */
[----:B--2---:R-:W-:Y:S02]  /*a200*/  IADD3 R120, P0, R26, R2, RZ ;  /* 0x000000021a787210 */ /* 0x004fe40007f1e0ff */
[----:B------:R1:W-:Y:S01]  /*a210*/  STL [R1+0x3f0], R118 ;  /* 0x0003f07601007387 */ /* 0x0003e20000100800 */
[----:B------:R-:W-:-:S03]  /*a220*/  IMAD R24, R42, 0x2, R3 ;  /* 0x000000022a187824 */ /* 0x000fc600078e0203 */
[----:B------:R2:W-:Y:S01]  /*a230*/  STL [R1+0x3fc], R120 ;  /* 0x0003fc7801007387 */ /* 0x0005e20000100800 */
[-C--:B0-----:R-:W-:Y:S02]  /*a240*/  IADD3 R119, P1, R4, R2.reuse, RZ ;  /* 0x0000000204777210 */ /* 0x081fe40007f3e0ff */
[----:B-1----:R-:W-:-:S03]  /*a250*/  IADD3 R118, P2, R5, R2, RZ ;  /* 0x0000000205767210 */ /* 0x002fc60007f5e0ff */
[----:B------:R0:W-:Y:S01]  /*a260*/  STL [R1+0x404], R119 ;  /* 0x0004047701007387 */ /* 0x0001e20000100800 */
[----:B--2---:R-:W-:-:S03]  /*a270*/  LEA.HI.X.SX32 R120, R26, R0, 0x1, P0 ;  /* 0x000000001a787211 */ /* 0x004fc600000f0eff */
[----:B------:R1:W-:Y:S01]  /*a280*/  STL [R1+0x40c], R118 ;  /* 0x00040c7601007387 */ /* 0x0003e20000100800 */
[----:B------:R-:W-:-:S03]  /*a290*/  CS2R R26, SRZ ;  /* 0x00000000001a7805 */ /* 0x000fc6000001ff00 */
[----:B------:R-:W-:Y:S01]  /*a2a0*/  STL [R1+0x3f8], R120 ;  /* 0x0003f87801007387 */ /* 0x000fe20000100800 */
[-C--:B0-----:R-:W-:Y:S01]  /*a2b0*/  LEA.HI.X.SX32 R119, R4, R0.reuse, 0x1, P1 ;  /* 0x0000000004777211 */ /* 0x081fe200008f0eff */
[----:B------:R-:W-:Y:S01]  /*a2c0*/  IMAD R4, R42, 0x2, R24 ;  /* 0x000000022a047824 */ /* 0x000fe200078e0218 */
[----:B-1----:R-:W-:-:S03]  /*a2d0*/  LEA.HI.X.SX32 R118, R5, R0, 0x1, P2 ;  /* 0x0000000005767211 */ /* 0x002fc600010f0eff */
[----:B------:R0:W-:Y:S01]  /*a2e0*/  STL [R1+0x400], R119 ;  /* 0x0004007701007387 */ /* 0x0001e20000100800 */
[----:B------:R-:W-:-:S03]  /*a2f0*/  IADD3 R5, P0, R7, R2, RZ ;  /* 0x0000000207057210 */ /* 0x000fc60007f1e0ff */
[----:B------:R1:W-:Y:S04]  /*a300*/  STL [R1+0x408], R118 ;  /* 0x0004087601007387 */ /* 0x0003e80000100800 */
[----:B------:R2:W-:Y:S01]  /*a310*/  STL [R1+0x414], R5 ;  /* 0x0004140501007387 */ /* 0x0005e20000100800 */
[CC--:B0-----:R-:W-:Y:S02]  /*a320*/  IADD3 R119, P2, R3.reuse, R2.reuse, RZ ;  /* 0x0000000203777210 */ /* 0x0c1fe40007f5e0ff */
[----:B-1----:R-:W-:Y:S02]  /*a330*/  IADD3 R118, P1, R8, R2, RZ ;  /* 0x0000000208767210 */ /* 0x002fe40007f3e0ff */
[----:B------:R-:W-:Y:S01]  /*a340*/  LEA.HI.X.SX32 R3, R3, R0, 0x1, P2 ;  /* 0x0000000003037211 */ /* 0x000fe200010f0eff */
[----:B--2---:R-:W-:-:S02]  /*a350*/  IMAD R5, R42, 0x2, R4 ;  /* 0x000000022a057824 */ /* 0x004fc400078e0204 */
[----:B------:R0:W-:Y:S02]  /*a360*/  STL [R1+0x424], R118 ;  /* 0x0004247601007387 */ /* 0x0001e40000100800 */
[----:B------:R-:W-:Y:S02]  /*a370*/  IMAD R42, R42, 0x2, R5 ;  /* 0x000000022a2a7824 */ /* 0x000fe400078e0205 */
[----:B------:R-:W-:Y:S01]  /*a380*/  STL [R1+0x42c], R119 ;  /* 0x00042c7701007387 */ /* 0x000fe20000100800 */
[-C--:B0-----:R-:W-:Y:S02]  /*a390*/  LEA.HI.X.SX32 R118, R7, R0.reuse, 0x1, P0 ;  /* 0x0000000007767211 */ /* 0x081fe400000f0eff */
[----:B------:R-:W-:Y:S02]  /*a3a0*/  LEA.HI.X.SX32 R7, R8, R0, 0x1, P1 ;  /* 0x0000000008077211 */ /* 0x000fe400008f0eff */
[-C--:B------:R-:W-:Y:S01]  /*a3b0*/  IADD3 R8, P0, R24, R2.reuse, RZ ;  /* 0x0000000218087210 */ /* 0x080fe20007f1e0ff */
[----:B------:R-:W-:Y:S04]  /*a3c0*/  STL [R1+0x410], R118 ;  /* 0x0004107601007387 */ /* 0x000fe80000100800 */
[----:B------:R0:W-:Y:S04]  /*a3d0*/  STL [R1+0x420], R7 ;  /* 0x0004200701007387 */ /* 0x0001e80000100800 */
[----:B------:R1:W-:Y:S04]  /*a3e0*/  STL [R1+0x428], R3 ;  /* 0x0004280301007387 */ /* 0x0003e80000100800 */
[----:B------:R-:W-:Y:S01]  /*a3f0*/  STL [R1+0x430], R8 ;  /* 0x0004300801007387 */ /* 0x000fe20000100800 */
[----:B0-----:R-:W-:-:S02]  /*a400*/  IADD3 R7, P1, R4, R2, RZ ;  /* 0x0000000204077210 */ /* 0x001fc40007f3e0ff */
[----:B-1----:R-:W-:-:S03]  /*a410*/  IADD3 R3, P2, R5, R2, RZ ;  /* 0x0000000205037210 */ /* 0x002fc60007f5e0ff */
[----:B------:R0:W-:Y:S01]  /*a420*/  STL [R1+0x434], R7 ;  /* 0x0004340701007387 */ /* 0x0001e20000100800 */
[----:B------:R-:W-:-:S03]  /*a430*/  IADD3 R2, P3, R42, R2, RZ ;  /* 0x000000022a027210 */ /* 0x000fc60007f7e0ff */
[----:B------:R1:W-:Y:S04]  /*a440*/  STL [R1+0x438], R3 ;  /* 0x0004380301007387 */ /* 0x0003e80000100800 */
[----:B------:R2:W-:Y:S01]  /*a450*/  STL [R1+0x254], R2 ;  /* 0x0002540201007387 */ /* 0x0005e20000100800 */
[-C--:B0-----:R-:W-:Y:S02]  /*a460*/  LEA.HI.X.SX32 R7, R24, R0.reuse, 0x1, P0 ;  /* 0x0000000018077211 */ /* 0x081fe400000f0eff */
[----:B------:R-:W-:Y:S02]  /*a470*/  CS2R R24, SRZ ;  /* 0x0000000000187805 */ /* 0x000fe4000001ff00 */
[----:B-1----:R-:W-:Y:S01]  /*a480*/  LEA.HI.X.SX32 R3, R4, R0, 0x1, P1 ;  /* 0x0000000004037211 */ /* 0x002fe200008f0eff */
[----:B------:R-:W-:Y:S01]  /*a490*/  STL [R1+0x244], R7 ;  /* 0x0002440701007387 */ /* 0x000fe20000100800 */
[----:B------:R-:W-:-:S02]  /*a4a0*/  LOP3.LUT R4, R6, 0x8, RZ, 0xfc, !PT ;  /* 0x0000000806047812 */ /* 0x000fc400078efcff */
[-C--:B--2---:R-:W-:Y:S01]  /*a4b0*/  LEA.HI.X.SX32 R2, R5, R0.reuse, 0x1, P2 ;  /* 0x0000000005027211 */ /* 0x084fe200010f0eff */
[----:B------:R0:W-:Y:S01]  /*a4c0*/  STL [R1+0x24c], R3 ;  /* 0x00024c0301007387 */ /* 0x0001e20000100800 */
[----:B------:R-:W-:Y:S02]  /*a4d0*/  LEA.HI.X.SX32 R0, R42, R0, 0x1, P3 ;  /* 0x000000002a007211 */ /* 0x000fe400018f0eff */
[----:B------:R-:W-:Y:S02]  /*a4e0*/  CS2R R42, SRZ ;  /* 0x00000000002a7805 */ /* 0x000fe4000001ff00 */
[C---:B------:R-:W-:Y:S01]  /*a4f0*/  LOP3.LUT R4, R6.reuse, 0x10, RZ, 0xfc, !PT ;  /* 0x0000001006047812 */ /* 0x040fe200078efcff */
[----:B------:R1:W-:Y:S01]  /*a500*/  STL [R1+0x250], R2 ;  /* 0x0002500201007387 */ /* 0x0003e20000100800 */
[C---:B------:R-:W-:Y:S02]  /*a510*/  LOP3.LUT R4, R6.reuse, 0x16, RZ, 0xfc, !PT ;  /* 0x0000001606047812 */ /* 0x040fe400078efcff */
[C---:B------:R-:W-:Y:S01]  /*a520*/  LOP3.LUT R4, R6.reuse, 0x1c, RZ, 0xfc, !PT ;  /* 0x0000001c06047812 */ /* 0x040fe200078efcff */
[----:B------:R2:W-:Y:S01]  /*a530*/  STL [R1+0x248], R0 ;  /* 0x0002480001007387 */ /* 0x0005e20000100800 */
[----:B------:R-:W-:-:S02]  /*a540*/  LOP3.LUT R4, R6, 0x24, RZ, 0xfc, !PT ;  /* 0x0000002406047812 */ /* 0x000fc400078efcff */
[C---:B0-----:R-:W-:Y:S02]  /*a550*/  LOP3.LUT R3, R6.reuse, 0x4, RZ, 0xfc, !PT ;  /* 0x0000000406037812 */ /* 0x041fe400078efcff */
[C---:B------:R-:W-:Y:S01]  /*a560*/  LOP3.LUT R3, R6.reuse, 0xa, RZ, 0xfc, !PT ;  /* 0x0000000a06037812 */ /* 0x040fe200078efcff */
[C---:B-1----:R-:W-:Y:S01]  /*a570*/  IMAD.SHL.U32 R2, R77.reuse, 0x80, RZ ;  /* 0x000000804d027824 */ /* 0x042fe200078e00ff */
[C---:B------:R-:W-:Y:S01]  /*a580*/  LOP3.LUT R3, R6.reuse, 0x12, RZ, 0xfc, !PT ;  /* 0x0000001206037812 */ /* 0x040fe200078efcff */
[----:B------:R-:W-:Y:S01]  /*a590*/  IMAD.SHL.U32 R77, R77, 0x10, RZ ;  /* 0x000000104d4d7824 */ /* 0x000fe200078e00ff */
[C---:B------:R-:W-:Y:S02]  /*a5a0*/  LOP3.LUT R3, R6.reuse, 0x18, RZ, 0xfc, !PT ;  /* 0x0000001806037812 */ /* 0x040fe400078efcff */
[C---:B--2---:R-:W-:Y:S01]  /*a5b0*/  LOP3.LUT R0, R6.reuse, 0x2, RZ, 0xfc, !PT ;  /* 0x0000000206007812 */ /* 0x044fe200078efcff */
[----:B------:R-:W-:Y:S01]  /*a5c0*/  STL [R1+0x564], R2 ;  /* 0x0005640201007387 */ /* 0x000fe20000100800 */
[----:B------:R-:W-:-:S02]  /*a5d0*/  LOP3.LUT R0, R6, 0x6, RZ, 0xfc, !PT ;  /* 0x0000000606007812 */ /* 0x000fc400078efcff */
[C---:B------:R-:W-:Y:S02]  /*a5e0*/  LOP3.LUT R0, R6.reuse, 0xc, RZ, 0xfc, !PT ;  /* 0x0000000c06007812 */ /* 0x040fe400078efcff */
[C---:B------:R-:W-:Y:S02]  /*a5f0*/  LOP3.LUT R0, R6.reuse, 0x14, RZ, 0xfc, !PT ;  /* 0x0000001406007812 */ /* 0x040fe400078efcff */
[C---:B------:R-:W-:Y:S02]  /*a600*/  LOP3.LUT R0, R6.reuse, 0x1a, RZ, 0xfc, !PT ;  /* 0x0000001a06007812 */ /* 0x040fe400078efcff */
[C---:B------:R-:W-:Y:S02]  /*a610*/  LOP3.LUT R0, R6.reuse, 0x22, RZ, 0xfc, !PT ;  /* 0x0000002206007812 */ /* 0x040fe400078efcff */
[C---:B------:R-:W-:Y:S02]  /*a620*/  LOP3.LUT R0, R6.reuse, 0x28, RZ, 0xfc, !PT ;  /* 0x0000002806007812 */ /* 0x040fe400078efcff */
        /* <DEDUP_REMOVED lines=10> */
[----:B------:R-:W-:Y:S02]  /*a6d0*/  LOP3.LUT R0, R77, 0x70, RZ, 0xc0, !PT ;  /* 0x000000704d007812 */ /* 0x000fe400078ec0ff */
[----:B------:R-:W-:Y:S02]  /*a6e0*/  CS2R R76, SRZ ;  /* 0x00000000004c7805 */ /* 0x000fe4000001ff00 */
[----:B------:R-:W-:-:S02]  /*a6f0*/  LOP3.LUT R3, R6, 0x26, RZ, 0xfc, !PT ;  /* 0x0000002606037812 */ /* 0x000fc400078efcff */
[C---:B------:R-:W-:Y:S01]  /*a700*/  LOP3.LUT R3, R6.reuse, 0x2c, RZ, 0xfc, !PT ;  /* 0x0000002c06037812 */ /* 0x040fe200078efcff */
[----:B------:R0:W-:Y:S01]  /*a710*/  STL [R1+0x560], R0 ;  /* 0x0005600001007387 */ /* 0x0001e20000100800 */
[C---:B------:R-:W-:Y:S02]  /*a720*/  LOP3.LUT R4, R6.reuse, 0x2a, RZ, 0xfc, !PT ;  /* 0x0000002a06047812 */ /* 0x040fe400078efcff */
[C---:B------:R-:W-:Y:S02]  /*a730*/  LOP3.LUT R3, R6.reuse, 0x34, RZ, 0xfc, !PT ;  /* 0x0000003406037812 */ /* 0x040fe400078efcff */
[C---:B------:R-:W-:Y:S02]  /*a740*/  LOP3.LUT R4, R6.reuse, 0x32, RZ, 0xfc, !PT ;  /* 0x0000003206047812 */ /* 0x040fe400078efcff */
[C---:B------:R-:W-:Y:S02]  /*a750*/  LOP3.LUT R3, R6.reuse, 0x3a, RZ, 0xfc, !PT ;  /* 0x0000003a06037812 */ /* 0x040fe400078efcff */
[----:B------:R-:W-:-:S02]  /*a760*/  LOP3.LUT R4, R6, 0x38, RZ, 0xfc, !PT ;  /* 0x0000003806047812 */ /* 0x000fc400078efcff */
[----:B------:R-:W-:Y:S02]  /*a770*/  LOP3.LUT R3, R6, 0x42, RZ, 0xfc, !PT ;  /* 0x0000004206037812 */ /* 0x000fe400078efcff */
[----:B------:R-:W-:Y:S02]  /*a780*/  LOP3.LUT R8, R0, 0x1f80, R2, 0xf8, !PT ;  /* 0x00001f8000087812 */ /* 0x000fe400078ef802 */
[C---:B------:R-:W-:Y:S02]  /*a790*/  LOP3.LUT R4, R6.reuse, 0x40, RZ, 0xfc, !PT ;  /* 0x0000004006047812 */ /* 0x040fe400078efcff */
[C---:B------:R-:W-:Y:S02]  /*a7a0*/  LOP3.LUT R3, R6.reuse, 0x48, RZ, 0xfc, !PT ;  /* 0x0000004806037812 */ /* 0x040fe400078efcff */
[C---:B0-----:R-:W-:Y:S02]  /*a7b0*/  LOP3.LUT R0, R6.reuse, 0x76, RZ, 0xfc, !PT ;  /* 0x0000007606007812 */ /* 0x041fe400078efcff */
[----:B------:R-:W-:-:S02]  /*a7c0*/  LOP3.LUT R4, R6, 0x46, RZ, 0xfc, !PT ;  /* 0x0000004606047812 */ /* 0x000fc400078efcff */
[C---:B------:R-:W-:Y:S02]  /*a7d0*/  LOP3.LUT R3, R6.reuse, 0x50, RZ, 0xfc, !PT ;  /* 0x0000005006037812 */ /* 0x040fe400078efcff */
[C---:B------:R-:W-:Y:S02]  /*a7e0*/  LOP3.LUT R0, R6.reuse, 0x7a, RZ, 0xfc, !PT ;  /* 0x0000007a06007812 */ /* 0x040fe400078efcff */
[C---:B------:R-:W-:Y:S02]  /*a7f0*/  LOP3.LUT R4, R6.reuse, 0x4c, RZ, 0xfc, !PT ;  /* 0x0000004c06047812 */ /* 0x040fe400078efcff */
[----:B------:R-:W-:Y:S02]  /*a800*/  LOP3.LUT R3, R6, 0x56, RZ, 0xfc, !PT ;  /* 0x0000005606037812 */ /* 0x000fe400078efcff */
[----:B------:R-:W-:Y:S02]  /*a810*/  SHF.R.S32.HI R0, RZ, 0x7, R74 ;  /* 0x00000007ff007819 */ /* 0x000fe4000001144a */
[----:B------:R-:W-:-:S02]  /*a820*/  CS2R R74, SRZ ;  /* 0x00000000004a7805 */ /* 0x000fc4000001ff00 */
[C---:B------:R-:W-:Y:S02]  /*a830*/  LOP3.LUT R4, R6.reuse, 0x54, RZ, 0xfc, !PT ;  /* 0x0000005406047812 */ /* 0x040fe400078efcff */
[C---:B------:R-:W-:Y:S01]  /*a840*/  LOP3.LUT R3, R6.reuse, 0x5c, RZ, 0xfc, !PT ;  /* 0x0000005c06037812 */ /* 0x040fe200078efcff */
[----:B------:R0:W-:Y:S01]  /*a850*/  STL [R1+0x47c], R0 ;  /* 0x00047c0001007387 */ /* 0x0001e20000100800 */
[C---:B------:R-:W-:Y:S02]  /*a860*/  LOP3.LUT R4, R6.reuse, 0x5a, RZ, 0xfc, !PT ;  /* 0x0000005a06047812 */ /* 0x040fe400078efcff */
[----:B------:R-:W-:Y:S02]  /*a870*/  LOP3.LUT R3, R6, 0x64, RZ, 0xfc, !PT ;  /* 0x0000006406037812 */ /* 0x000fe400078efcff */
[----:B------:R-:W-:Y:S02]  /*a880*/  LOP3.LUT R8, R8, R6, RZ, 0xfc, !PT ;  /* 0x0000000608087212 */ /* 0x000fe400078efcff */
[----:B------:R-:W-:-:S02]  /*a890*/  LOP3.LUT R4, R6, 0x62, RZ, 0xfc, !PT ;  /* 0x0000006206047812 */ /* 0x000fc400078efcff */
[C---:B------:R-:W-:Y:S02]  /*a8a0*/  LOP3.LUT R3, R6.reuse, 0x6a, RZ, 0xfc, !PT ;  /* 0x0000006a06037812 */ /* 0x040fe400078efcff */
[C---:B------:R-:W-:Y:S02]  /*a8b0*/  LOP3.LUT R4, R6.reuse, 0x68, RZ, 0xfc, !PT ;  /* 0x0000006806047812 */ /* 0x040fe400078efcff */
[C---:B------:R-:W-:Y:S02]  /*a8c0*/  LOP3.LUT R3, R6.reuse, 0x72, RZ, 0xfc, !PT ;  /* 0x0000007206037812 */ /* 0x040fe400078efcff */
[C---:B------:R-:W-:Y:S02]  /*a8d0*/  LOP3.LUT R5, R6.reuse, 0x6c, RZ, 0xfc, !PT ;  /* 0x0000006c06057812 */ /* 0x040fe400078efcff */
[C---:B------:R-:W-:Y:S02]  /*a8e0*/  LOP3.LUT R4, R6.reuse, 0x70, RZ, 0xfc, !PT ;  /* 0x0000007006047812 */ /* 0x040fe400078efcff */
[----:B------:R-:W-:-:S02]  /*a8f0*/  LOP3.LUT R3, R6, 0x74, RZ, 0xfc, !PT ;  /* 0x0000007406037812 */ /* 0x000fc400078efcff */
[----:B------:R-:W-:Y:S02]  /*a900*/  LOP3.LUT R2, R6, 0x78, RZ, 0xfc, !PT ;  /* 0x0000007806027812 */ /* 0x000fe400078efcff */
[C---:B------:R-:W-:Y:S02]  /*a910*/  LOP3.LUT R7, R8.reuse, 0x10, RZ, 0x3c, !PT ;  /* 0x0000001008077812 */ /* 0x040fe400078e3cff */
[C---:B------:R-:W-:Y:S02]  /*a920*/  LOP3.LUT R6, R8.reuse, 0x20, RZ, 0x3c, !PT ;  /* 0x0000002008067812 */ /* 0x040fe400078e3cff */
[C---:B------:R-:W-:Y:S02]  /*a930*/  LOP3.LUT R5, R8.reuse, 0x30, RZ, 0x3c, !PT ;  /* 0x0000003008057812 */ /* 0x040fe400078e3cff */
[C---:B------:R-:W-:Y:S02]  /*a940*/  LOP3.LUT R4, R8.reuse, 0x40, RZ, 0x3c, !PT ;  /* 0x0000004008047812 */ /* 0x040fe400078e3cff */
[----:B------:R-:W-:-:S02]  /*a950*/  LOP3.LUT R3, R8, 0x50, RZ, 0x3c, !PT ;  /* 0x0000005008037812 */ /* 0x000fc400078e3cff */
[C---:B------:R-:W-:Y:S02]  /*a960*/  LOP3.LUT R2, R8.reuse, 0x60, RZ, 0x3c, !PT ;  /* 0x0000006008027812 */ /* 0x040fe400078e3cff */
[----:B0-----:R-:W-:-:S07]  /*a970*/  LOP3.LUT R0, R8, 0x70, RZ, 0x3c, !PT ;  /* 0x0000007008007812 */ /* 0x001fce00078e3cff */
.L_x_2:
[----:B------:R-:W2:Y:S04]  /*a980*/  LDL R119, [R1+0x248] ;  /* 0x0002480001777983 */ /* 0x000ea80000100800 */
[----:B------:R-:W2:Y:S04]  /*a990*/  LDL R118, [R1+0x254] ;  /* 0x0002540001767983 */ /* 0x000ea80000100800 */
[----:B------:R-:W3:Y:S04]  /*a9a0*/  LDL R159, [R1+0x250] ;  /* 0x00025000019f7983 */ /* 0x000ee80000100800 */
[----:B------:R-:W4:Y:S01]  /*a9b0*/  LDL R120, [R1+0x438] ;  /* 0x0004380001787983 */ /* 0x000f220000100800 */
[----:B------:R-:W-:Y:S01]  /*a9c0*/  UIMAD UR13, UR4, -0x80, UR5 ;  /* 0xffffff80040d78a4 */ /* 0x000fe2000f8e0205 */
[----:B------:R-:W-:-:S02]  /*a9d0*/  PRMT R141, RZ, 0x7610, R141 ;  /* 0x00007610ff8d7816 */ /* 0x000fc4000000008d */
[----:B0-----:R0:W-:Y:S01]  /*a9e0*/  STL [R1+0x6cc], R196 ;  /* 0x0006ccc401007387 */ /* 0x0011e20000100800 */
[----:B------:R-:W-:Y:S01]  /*a9f0*/  PRMT R140, RZ, 0x7610, R140 ;  /* 0x00007610ff8c7816 */ /* 0x000fe2000000008c */
[----:B------:R-:W1:Y:S02]  /*aa00*/  S2R R121, SR_TID.X ;  /* 0x0000000000797919 */ /* 0x000e640000002100 */
[----:B------:R1:W-:Y:S01]  /*aa10*/  STL [R1+0x6c8], R111 ;  /* 0x0006c86f01007387 */ /* 0x0003e20000100800 */
[----:B0-----:R-:W0:Y:S03]  /*aa20*/  S2R R196, SR_TID.X ;  /* 0x0000000000c47919 */ /* 0x001e260000002100 */
[----:B------:R0:W-:Y:S01]  /*aa30*/  STL [R1+0x6c4], R88 ;  /* 0x0006c45801007387 */ /* 0x0001e20000100800 */
[----:B-1----:R-:W-:Y:S01]  /*aa40*/  SHF.R.U32.HI R121, RZ, 0x6, R121 ;  /* 0x00000006ff797819 */ /* 0x002fe20000011679 */
[----:B------:R-:W1:Y:S03]  /*aa50*/  S2R R111, SR_TID.X ;  /* 0x00000000006f7919 */ /* 0x000e660000002100 */
[----:B------:R-:W-:Y:S01]  /*aa60*/  SGXT.U32 R121, R121, 0x1 ;  /* 0x000000017979781a */ /* 0x000fe20000000000 */
[----:B------:R0:W-:Y:S02]  /*aa70*/  STL [R1+0x6c0], R103 ;  /* 0x0006c06701007387 */ /* 0x0001e40000100800 */
[----:B0-----:R-:W-:-:S02]  /*aa80*/  SHF.R.U32.HI R196, RZ, 0x6, R196 ;  /* 0x00000006ffc47819 */ /* 0x001fc400000116c4 */
[----:B------:R0:W-:Y:S01]  /*aa90*/  STL [R1+0x6bc], R12 ;  /* 0x0006bc0c01007387 */ /* 0x0001e20000100800 */
[----:B------:R-:W-:Y:S02]  /*aaa0*/  LOP3.LUT R121, R121, 0x4, RZ, 0xfc, !PT ;  /* 0x0000000479797812 */ /* 0x000fe400078efcff */
[----:B------:R-:W-:Y:S01]  /*aab0*/  SGXT.U32 R196, R196, 0x1 ;  /* 0x00000001c4c4781a */ /* 0x000fe20000000000 */
[----:B------:R-:W3:Y:S01]  /*aac0*/  LDL R88, [R1+0x420] ;  /* 0x0004200001587983 */ /* 0x000ee20000100800 */
[----:B------:R-:W-:Y:S02]  /*aad0*/  ISETP.GE.AND P1, PT, R121, UR13, PT ;  /* 0x0000000d79007c0c */ /* 0x000fe4000bf26270 */
[----:B------:R-:W-:Y:S01]  /*aae0*/  LOP3.LUT R196, R196, 0x2, RZ, 0xfc, !PT ;  /* 0x00000002c4c47812 */ /* 0x000fe200078efcff */
[----:B------:R-:W1:Y:S03]  /*aaf0*/  S2R R121, SR_TID.X ;  /* 0x0000000000797919 */ /* 0x000e660000002100 */
[----:B------:R-:W-:Y:S01]  /*ab00*/  ISETP.GE.AND P0, PT, R196, UR13, PT ;  /* 0x0000000dc4007c0c */ /* 0x000fe2000bf06270 */
[----:B------:R-:W3:Y:S01]  /*ab10*/  LDL R103, [R1+0x430] ;  /* 0x0004300001677983 */ /* 0x000ee20000100800 */
[----:B------:R-:W1:Y:S03]  /*ab20*/  S2R R196, SR_TID.X ;  /* 0x0000000000c47919 */ /* 0x000e660000002100 */
[----:B0-----:R-:W3:Y:S01]  /*ab30*/  LDL R12, [R1+0x424] ;  /* 0x00042400010c7983 */ /* 0x001ee20000100800 */
[----:B-1----:R-:W-:-:S04]  /*ab40*/  SHF.R.U32.HI R111, RZ, 0x6, R111 ;  /* 0x00000006ff6f7819 */ /* 0x002fc8000001166f */
[----:B------:R-:W-:Y:S02]  /*ab50*/  SGXT.U32 R111, R111, 0x1 ;  /* 0x000000016f6f781a */ /* 0x000fe40000000000 */
[----:B------:R-:W-:-:S04]  /*ab60*/  SHF.R.U32.HI R121, RZ, 0x6, R121 ;  /* 0x00000006ff797819 */ /* 0x000fc80000011679 */
[----:B------:R-:W-:Y:S02]  /*ab70*/  SGXT.U32 R121, R121, 0x1 ;  /* 0x000000017979781a */ /* 0x000fe40000000000 */
[----:B------:R-:W-:Y:S02]  /*ab80*/  SHF.R.U32.HI R196, RZ, 0x6, R196 ;  /* 0x00000006ffc47819 */ /* 0x000fe400000116c4 */
[----:B------:R-:W-:Y:S02]  /*ab90*/  LOP3.LUT R121, R121, 0x8, RZ, 0xfc, !PT ;  /* 0x0000000879797812 */ /* 0x000fe400078efcff */
[----:B------:R-:W-:Y:S02]  /*aba0*/  SGXT.U32 R196, R196, 0x1 ;  /* 0x00000001c4c4781a */ /* 0x000fe40000000000 */
[----:B------:R-:W-:Y:S02]  /*abb0*/  ISETP.GE.AND P3, PT, R121, UR13, PT ;  /* 0x0000000d79007c0c */ /* 0x000fe4000bf66270 */
[----:B------:R-:W-:Y:S01]  /*abc0*/  LOP3.LUT R196, R196, 0x6, RZ, 0xfc, !PT ;  /* 0x00000006c4c47812 */ /* 0x000fe200078efcff */
[----:B------:R-:W3:Y:S03]  /*abd0*/  LDL R121, [R1+0x244] ;  /* 0x0002440001797983 */ /* 0x000ee60000100800 */
[----:B------:R-:W-:-:S02]  /*abe0*/  ISETP.GE.AND P2, PT, R196, UR13, PT ;  /* 0x0000000dc4007c0c */ /* 0x000fc4000bf46270 */
[----:B------:R-:W3:Y:S01]  /*abf0*/  LDL R196, [R1+0x434] ;  /* 0x0004340001c47983 */ /* 0x000ee20000100800 */
[----:B------:R-:W-:-:S04]  /*ac00*/  LOP3.LUT R111, R111, 0xa, RZ, 0xfc, !PT ;  /* 0x0000000a6f6f7812 */ /* 0x000fc800078efcff */
[----:B------:R-:W-:Y:S02]  /*ac10*/  ISETP.GE.AND P4, PT, R111, UR13, PT ;  /* 0x0000000d6f007c0c */ /* 0x000fe4000bf86270 */
[----:B------:R-:W3:Y:S04]  /*ac20*/  LDL R111, [R1+0x42c] ;  /* 0x00042c00016f7983 */ /* 0x000ee80000100800 */
[----:B--2---:R4:W2:Y:S02]  /*ac30*/  @!P0 LDG.E.U8 R141, desc[UR20][R118.64] ;  /* 0x00000014768d8981 */ /* 0x0048a4000c1e1100 */
[----:B----4-:R-:W-:Y:S02]  /*ac40*/  @!P1 IMAD.MOV.U32 R118, RZ, RZ, R120 ;  /* 0x000000ffff769224 */ /* 0x010fe400078e0078 */
[----:B---3--:R-:W-:Y:S01]  /*ac50*/  @!P1 IMAD.MOV.U32 R119, RZ, RZ, R159 ;  /* 0x000000ffff779224 */ /* 0x008fe200078e009f */
[----:B------:R-:W3:Y:S04]  /*ac60*/  LDL R120, [R1+0x428] ;  /* 0x0004280001787983 */ /* 0x000ee80000100800 */
[----:B------:R0:W4:Y:S04]  /*ac70*/  @!P1 LDG.E.U8 R140, desc[UR20][R118.64] ;  /* 0x00000014768c9981 */ /* 0x000128000c1e1100 */
[----:B------:R-:W2:Y:S01]  /*ac80*/  LDL R119, [R1+0x24c] ;  /* 0x00024c0001777983 */ /* 0x000ea20000100800 */
[----:B------:R-:W1:Y:S02]  /*ac90*/  S2R R159, SR_TID.X ;  /* 0x00000000009f7919 */ /* 0x000e640000002100 */
[----:B-1----:R-:W-:-:S04]  /*aca0*/  SHF.R.U32.HI R159, RZ, 0x6, R159 ;  /* 0x00000006ff9f7819 */ /* 0x002fc8000001169f */
[----:B------:R-:W-:-:S04]  /*acb0*/  SGXT.U32 R159, R159, 0x1 ;  /* 0x000000019f9f781a */ /* 0x000fc80000000000 */
[----:B------:R-:W-:-:S04]  /*acc0*/  LOP3.LUT R159, R159, 0xc, RZ, 0xfc, !PT ;  /* 0x0000000c9f9f7812 */ /* 0x000fc800078efcff */
[----:B------:R-:W-:Y:S02]  /*acd0*/  ISETP.GE.AND P1, PT, R159, UR13, PT ;  /* 0x0000000d9f007c0c */ /* 0x000fe4000bf26270 */
[----:B------:R-:W1:Y:S01]  /*ace0*/  S2R R159, SR_TID.X ;  /* 0x00000000009f7919 */ /* 0x000e620000002100 */
[----:B------:R-:W-:Y:S02]  /*acf0*/  PRMT R139, RZ, 0x7610, R139 ;  /* 0x00007610ff8b7816 */ /* 0x000fe4000000008b */
[----:B------:R-:W-:Y:S02]  /*ad00*/  PRMT R138, RZ, 0x7610, R138 ;  /* 0x00007610ff8a7816 */ /* 0x000fe4000000008a */
[----:B------:R-:W-:Y:S02]  /*ad10*/  PRMT R137, RZ, 0x7610, R137 ;  /* 0x00007610ff897816 */ /* 0x000fe40000000089 */
[----:B------:R-:W-:Y:S01]  /*ad20*/  PRMT R136, RZ, 0x7610, R136 ;  /* 0x00007610ff887816 */ /* 0x000fe20000000088 */
[----:B0-----:R-:W-:Y:S01]  /*ad30*/  @!P2 IMAD.MOV.U32 R118, RZ, RZ, R196 ;  /* 0x000000ffff76a224 */ /* 0x001fe200078e00c4 */
[----:B-1----:R-:W-:-:S04]  /*ad40*/  LEA.HI R159, R159, 0xe, RZ, 0x1a ;  /* 0x0000000e9f9f7811 */ /* 0x002fc800078fd0ff */
[----:B------:R-:W-:Y:S02]  /*ad50*/  ISETP.GE.AND P0, PT, R159, UR13, PT ;  /* 0x0000000d9f007c0c */ /* 0x000fe4000bf06270 */
[----:B------:R-:W4:Y:S04]  /*ad60*/  LDL R159, [R1+0x41c] ;  /* 0x00041c00019f7983 */ /* 0x000f280000100800 */
[----:B--2---:R0:W2:Y:S02]  /*ad70*/  @!P2 LDG.E.U8 R139, desc[UR20][R118.64] ;  /* 0x00000014768ba981 */ /* 0x0040a4000c1e1100 */
[----:B0-----:R-:W-:Y:S02]  /*ad80*/  @!P3 IMAD.MOV.U32 R118, RZ, RZ, R103 ;  /* 0x000000ffff76b224 */ /* 0x001fe400078e0067 */
[----:B------:R-:W-:-:S05]  /*ad90*/  @!P3 IMAD.MOV.U32 R119, RZ, RZ, R121 ;  /* 0x000000ffff77b224 */ /* 0x000fca00078e0079 */
[----:B------:R0:W2:Y:S02]  /*ada0*/  @!P3 LDG.E.U8 R138, desc[UR20][R118.64] ;  /* 0x00000014768ab981 */ /* 0x0000a4000c1e1100 */
[----:B0-----:R-:W-:Y:S02]  /*adb0*/  @!P4 IMAD.MOV.U32 R118, RZ, RZ, R111 ;  /* 0x000000ffff76c224 */ /* 0x001fe400078e006f */
[----:B---3--:R-:W-:Y:S01]  /*adc0*/  @!P4 IMAD.MOV.U32 R119, RZ, RZ, R120 ;  /* 0x000000ffff77c224 */ /* 0x008fe200078e0078 */
[----:B------:R-:W0:Y:S04]  /*add0*/  S2R R103, SR_TID.X ;  /* 0x0000000000677919 */ /* 0x000e280000002100 */
[----:B------:R1:W3:Y:S01]  /*ade0*/  @!P4 LDG.E.U8 R137, desc[UR20][R118.64] ;  /* 0x000000147689c981 */ /* 0x0002e2000c1e1100 */
[----:B------:R-:W0:Y:S01]  /*adf0*/  S2R R121, SR_TID.X ;  /* 0x0000000000797919 */ /* 0x000e220000002100 */
[----:B------:R-:W0:Y:S01]  /*ae00*/  S2R R196, SR_TID.X ;  /* 0x0000000000c47919 */ /* 0x000e220000002100 */
[----:B-1----:R-:W-:-:S02]  /*ae10*/  @!P1 IMAD.MOV.U32 R118, RZ, RZ, R12 ;  /* 0x000000ffff769224 */ /* 0x002fc400078e000c */
[----:B------:R-:W-:Y:S01]  /*ae20*/  @!P1 IMAD.MOV.U32 R119, RZ, RZ, R88 ;  /* 0x000000ffff779224 */ /* 0x000fe200078e0058 */
[----:B------:R-:W-:Y:S01]  /*ae30*/  PRMT R135, RZ, 0x7610, R135 ;  /* 0x00007610ff877816 */ /* 0x000fe20000000087 */
[----:B------:R-:W2:Y:S04]  /*ae40*/  LDL R120, [R1+0x40c] ;  /* 0x00040c0001787983 */ /* 0x000ea80000100800 */
[----:B------:R1:W3:Y:S04]  /*ae50*/  @!P1 LDG.E.U8 R136, desc[UR20][R118.64] ;  /* 0x0000001476889981 */ /* 0x0002e8000c1e1100 */
[----:B------:R-:W3:Y:S04]  /*ae60*/  LDL R111, [R1+0x400] ;  /* 0x00040000016f7983 */ /* 0x000ee80000100800 */
[----:B------:R-:W3:Y:S04]  /*ae70*/  LDL R88, [R1+0x3f8] ;  /* 0x0003f80001587983 */ /* 0x000ee80000100800 */
[----:B------:R-:W2:Y:S01]  /*ae80*/  LDL R119, [R1+0x418] ;  /* 0x0004180001777983 */ /* 0x000ea20000100800 */
[----:B-1----:R-:W1:Y:S01]  /*ae90*/  S2R R118, SR_TID.X ;  /* 0x0000000000767919 */ /* 0x002e620000002100 */
[----:B0-----:R-:W-:-:S02]  /*aea0*/  SHF.R.U32.HI R103, RZ, 0x6, R103 ;  /* 0x00000006ff677819 */ /* 0x001fc40000011667 */
[----:B------:R-:W-:Y:S01]  /*aeb0*/  SHF.R.U32.HI R121, RZ, 0x6, R121 ;  /* 0x00000006ff797819 */ /* 0x000fe20000011679 */
[----:B------:R-:W3:Y:S01]  /*aec0*/  LDL R12, [R1+0x3fc] ;  /* 0x0003fc00010c7983 */ /* 0x000ee20000100800 */
[----:B------:R-:W-:Y:S02]  /*aed0*/  SHF.R.U32.HI R196, RZ, 0x6, R196 ;  /* 0x00000006ffc47819 */ /* 0x000fe400000116c4 */
[----:B------:R-:W-:Y:S02]  /*aee0*/  SGXT.U32 R121, R121, 0x1 ;  /* 0x000000017979781a */ /* 0x000fe40000000000 */
[----:B------:R-:W-:Y:S02]  /*aef0*/  SGXT.U32 R103, R103, 0x1 ;  /* 0x000000016767781a */ /* 0x000fe40000000000 */
[----:B------:R-:W-:Y:S02]  /*af00*/  SGXT.U32 R196, R196, 0x1 ;  /* 0x00000001c4c4781a */ /* 0x000fe40000000000 */
[----:B------:R-:W-:-:S02]  /*af10*/  LOP3.LUT R121, R121, 0x10, RZ, 0xfc, !PT ;  /* 0x0000001079797812 */ /* 0x000fc400078efcff */
[----:B------:R-:W-:Y:S02]  /*af20*/  LOP3.LUT R103, R103, 0x12, RZ, 0xfc, !PT ;  /* 0x0000001267677812 */ /* 0x000fe400078efcff */
[----:B------:R-:W-:Y:S02]  /*af30*/  LOP3.LUT R196, R196, 0x14, RZ, 0xfc, !PT ;  /* 0x00000014c4c47812 */ /* 0x000fe400078efcff */
[----:B-1----:R-:W-:-:S04]  /*af40*/  SHF.R.U32.HI R118, RZ, 0x6, R118 ;  /* 0x00000006ff767819 */ /* 0x002fc80000011676 */
[----:B------:R-:W-:-:S04]  /*af50*/  SGXT.U32 R118, R118, 0x1 ;  /* 0x000000017676781a */ /* 0x000fc80000000000 */
[----:B------:R-:W-:-:S04]  /*af60*/  LOP3.LUT R118, R118, 0x16, RZ, 0xfc, !PT ;  /* 0x0000001676767812 */ /* 0x000fc800078efcff */
[----:B------:R-:W-:Y:S01]  /*af70*/  ISETP.GE.AND P4, PT, R118, UR13, PT ;  /* 0x0000000d76007c0c */ /* 0x000fe2000bf86270 */
[----:B----4-:R-:W-:Y:S01]  /*af80*/  @!P0 IMAD.MOV.U32 R118, RZ, RZ, R159 ;  /* 0x000000ffff768224 */ /* 0x010fe200078e009f */
[----:B------:R-:W-:Y:S02]  /*af90*/  ISETP.GE.AND P2, PT, R121, UR13, PT ;  /* 0x0000000d79007c0c */ /* 0x000fe4000bf46270 */
[----:B------:R-:W-:Y:S01]  /*afa0*/  ISETP.GE.AND P3, PT, R103, UR13, PT ;  /* 0x0000000d67007c0c */ /* 0x000fe2000bf66270 */
[----:B------:R-:W4:Y:S01]  /*afb0*/  LDL R121, [R1+0x408] ;  /* 0x0004080001797983 */ /* 0x000f220000100800 */
[----:B------:R-:W-:-:S03]  /*afc0*/  ISETP.GE.AND P1, PT, R196, UR13, PT ;  /* 0x0000000dc4007c0c */ /* 0x000fc6000bf26270 */
[----:B------:R-:W3:Y:S04]  /*afd0*/  LDL R103, [R1+0x404] ;  /* 0x0004040001677983 */ /* 0x000ee80000100800 */
[----:B------:R-:W3:Y:S04]  /*afe0*/  LDL.LU R196, [R1+0x6cc] ;  /* 0x0006cc0001c47983 */ /* 0x000ee80000300800 */
[----:B--2---:R0:W2:Y:S04]  /*aff0*/  @!P0 LDG.E.U8 R135, desc[UR20][R118.64] ;  /* 0x0000001476878981 */ /* 0x0040a8000c1e1100 */
[----:B------:R-:W0:Y:S04]  /*b000*/  LDL R118, [R1+0x410] ;  /* 0x0004100001767983 */ /* 0x000e280000100800 */
[----:B------:R-:W0:Y:S01]  /*b010*/  LDL R119, [R1+0x414] ;  /* 0x0004140001777983 */ /* 0x000e220000100800 */
[----:B------:R-:W-:-:S02]  /*b020*/  PRMT R134, RZ, 0x7610, R134 ;  /* 0x00007610ff867816 */ /* 0x000fc40000000086 */
[----:B------:R-:W-:Y:S02]  /*b030*/  PRMT R133, RZ, 0x7610, R133 ;  /* 0x00007610ff857816 */ /* 0x000fe40000000085 */
[----:B------:R-:W-:Y:S02]  /*b040*/  PRMT R132, RZ, 0x7610, R132 ;  /* 0x00007610ff847816 */ /* 0x000fe40000000084 */
[----:B------:R-:W-:Y:S01]  /*b050*/  PRMT R131, RZ, 0x7610, R131 ;  /* 0x00007610ff837816 */ /* 0x000fe20000000083 */
[----:B------:R-:W1:Y:S01]  /*b060*/  S2R R159, SR_TID.X ;  /* 0x00000000009f7919 */ /* 0x000e620000002100 */
[----:B0-----:R-:W-:-:S04]  /*b070*/  @!P2 LOP3.LUT R119, R119, R118, RZ, 0x3c, !PT ;  /* 0x000000767777a212 */ /* 0x001fc800078e3cff */
[----:B------:R-:W-:-:S04]  /*b080*/  @!P2 LOP3.LUT R118, R119, R118, RZ, 0x3c, !PT ;  /* 0x000000767776a212 */ /* 0x000fc800078e3cff */
[----:B------:R-:W-:-:S05]  /*b090*/  @!P2 LOP3.LUT R119, R119, R118, RZ, 0x3c, !PT ;  /* 0x000000767777a212 */ /* 0x000fca00078e3cff */
[----:B------:R0:W2:Y:S02]  /*b0a0*/  @!P2 LDG.E.U8 R134, desc[UR20][R118.64] ;  /* 0x000000147686a981 */ /* 0x0000a4000c1e1100 */
[----:B0-----:R-:W-:Y:S02]  /*b0b0*/  @!P3 IMAD.MOV.U32 R118, RZ, RZ, R120 ;  /* 0x000000ffff76b224 */ /* 0x001fe400078e0078 */
[----:B----4-:R-:W-:Y:S02]  /*b0c0*/  @!P3 IMAD.MOV.U32 R119, RZ, RZ, R121 ;  /* 0x000000ffff77b224 */ /* 0x010fe400078e0079 */
[----:B------:R-:W4:Y:S04]  /*b0d0*/  LDL R121, [R1+0x3f4] ;  /* 0x0003f40001797983 */ /* 0x000f280000100800 */
[----:B------:R3:W2:Y:S02]  /*b0e0*/  @!P3 LDG.E.U8 R133, desc[UR20][R118.64] ;  /* 0x000000147685b981 */ /* 0x0006a4000c1e1100 */
[----:B---3--:R-:W-:-:S02]  /*b0f0*/  @!P1 IMAD.MOV.U32 R118, RZ, RZ, R103 ;  /* 0x000000ffff769224 */ /* 0x008fc400078e0067 */
[----:B------:R-:W-:Y:S01]  /*b100*/  @!P1 IMAD.MOV.U32 R119, RZ, RZ, R111 ;  /* 0x000000ffff779224 */ /* 0x000fe200078e006f */
[----:B-1----:R-:W-:Y:S01]  /*b110*/  SHF.R.U32.HI R159, RZ, 0x6, R159 ;  /* 0x00000006ff9f7819 */ /* 0x002fe2000001169f */
[----:B------:R-:W3:Y:S04]  /*b120*/  LDL R111, [R1+0x3e0] ;  /* 0x0003e000016f7983 */ /* 0x000ee80000100800 */
[----:B------:R0:W2:Y:S01]  /*b130*/  @!P1 LDG.E.U8 R132, desc[UR20][R118.64] ;  /* 0x0000001476849981 */ /* 0x0000a2000c1e1100 */
[----:B------:R-:W-:-:S03]  /*b140*/  PRMT R130, RZ, 0x7610, R130 ;  /* 0x00007610ff827816 */ /* 0x000fc60000000082 */
[----:B------:R-:W3:Y:S01]  /*b150*/  LDL R103, [R1+0x3e4] ;  /* 0x0003e40001677983 */ /* 0x000ee20000100800 */
[----:B0-----:R-:W-:Y:S02]  /*b160*/  @!P4 IMAD.MOV.U32 R118, RZ, RZ, R12 ;  /* 0x000000ffff76c224 */ /* 0x001fe400078e000c */
[----:B------:R-:W-:Y:S01]  /*b170*/  @!P4 IMAD.MOV.U32 R119, RZ, RZ, R88 ;  /* 0x000000ffff77c224 */ /* 0x000fe200078e0058 */
[----:B------:R-:W0:Y:S04]  /*b180*/  S2R R12, SR_TID.X ;  /* 0x00000000000c7919 */ /* 0x000e280000002100 */
[----:B------:R1:W2:Y:S01]  /*b190*/  @!P4 LDG.E.U8 R131, desc[UR20][R118.64] ;  /* 0x000000147683c981 */ /* 0x0002a2000c1e1100 */
[----:B------:R-:W-:-:S03]  /*b1a0*/  SGXT.U32 R159, R159, 0x1 ;  /* 0x000000019f9f781a */ /* 0x000fc60000000000 */
[----:B------:R-:W2:Y:S04]  /*b1b0*/  LDL R88, [R1+0x3d8] ;  /* 0x0003d80001587983 */ /* 0x000ea80000100800 */
[----:B------:R-:W3:Y:S01]  /*b1c0*/  LDL R119, [R1+0x3f0] ;  /* 0x0003f00001777983 */ /* 0x000ee20000100800 */
[----:B-1----:R-:W1:Y:S01]  /*b1d0*/  S2R R118, SR_TID.X ;  /* 0x0000000000767919 */ /* 0x002e620000002100 */
[----:B------:R-:W-:-:S04]  /*b1e0*/  LOP3.LUT R159, R159, 0x18, RZ, 0xfc, !PT ;  /* 0x000000189f9f7812 */ /* 0x000fc800078efcff */
[----:B------:R-:W-:Y:S02]  /*b1f0*/  ISETP.GE.AND P0, PT, R159, UR13, PT ;  /* 0x0000000d9f007c0c */ /* 0x000fe4000bf06270 */
[----:B------:R-:W2:Y:S01]  /*b200*/  LDL R159, [R1+0x3ec] ;  /* 0x0003ec00019f7983 */ /* 0x000ea20000100800 */
[----:B0-----:R-:W-:-:S04]  /*b210*/  SHF.R.U32.HI R12, RZ, 0x6, R12 ;  /* 0x00000006ff0c7819 */ /* 0x001fc8000001160c */
[----:B------:R-:W-:Y:S02]  /*b220*/  SGXT.U32 R12, R12, 0x1 ;  /* 0x000000010c0c781a */ /* 0x000fe40000000000 */
[----:B-1----:R-:W-:-:S04]  /*b230*/  LEA.HI R118, R118, 0x1e, RZ, 0x1a ;  /* 0x0000001e76767811 */ /* 0x002fc800078fd0ff */
[----:B------:R-:W-:Y:S02]  /*b240*/  ISETP.GE.AND P3, PT, R118, UR13, PT ;  /* 0x0000000d76007c0c */ /* 0x000fe4000bf66270 */
[----:B------:R-:W-:-:S04]  /*b250*/  LOP3.LUT R12, R12, 0x1c, RZ, 0xfc, !PT ;  /* 0x0000001c0c0c7812 */ /* 0x000fc800078efcff */
[----:B------:R-:W-:Y:S02]  /*b260*/  ISETP.GE.AND P1, PT, R12, UR13, PT ;  /* 0x0000000d0c007c0c */ /* 0x000fe4000bf26270 */
[----:B------:R-:W2:Y:S01]  /*b270*/  LDL R12, [R1+0x3dc] ;  /* 0x0003dc00010c7983 */ /* 0x000ea20000100800 */
[----:B----4-:R-:W-:-:S05]  /*b280*/  @!P0 IMAD.MOV.U32 R118, RZ, RZ, R121 ;  /* 0x000000ffff768224 */ /* 0x010fca00078e0079 */
[----:B---3--:R2:W3:Y:S04]  /*b290*/  @!P0 LDG.E.U8 R130, desc[UR20][R118.64] ;  /* 0x0000001476828981 */ /* 0x0084e8000c1e1100 */
[----:B------:R-:W4:Y:S01]  /*b2a0*/  LDL R119, [R1+0x3e8] ;  /* 0x0003e80001777983 */ /* 0x000f220000100800 */
[----:B------:R-:W0:Y:S01]  /*b2b0*/  S2R R120, SR_TID.X ;  /* 0x0000000000787919 */ /* 0x000e220000002100 */
[----:B------:R-:W-:Y:S02]  /*b2c0*/  PRMT R129, RZ, 0x7610, R129 ;  /* 0x00007610ff817816 */ /* 0x000fe40000000081 */
[----:B0-----:R-:W-:-:S04]  /*b2d0*/  SHF.R.U32.HI R120, RZ, 0x6, R120 ;  /* 0x00000006ff787819 */ /* 0x001fc80000011678 */
[----:B------:R-:W-:-:S04]  /*b2e0*/  SGXT.U32 R120, R120, 0x1 ;  /* 0x000000017878781a */ /* 0x000fc80000000000 */
[----:B------:R-:W-:-:S04]  /*b2f0*/  LOP3.LUT R120, R120, 0x1a, RZ, 0xfc, !PT ;  /* 0x0000001a78787812 */ /* 0x000fc800078efcff */
[----:B------:R-:W-:Y:S02]  /*b300*/  ISETP.GE.AND P2, PT, R120, UR13, PT ;  /* 0x0000000d78007c0c */ /* 0x000fe4000bf46270 */
[----:B------:R-:W-:-:S11]  /*b310*/  PRMT R128, RZ, 0x7610, R128 ;  /* 0x00007610ff807816 */ /* 0x000fd60000000080 */
[----:B--2---:R-:W-:Y:S01]  /*b320*/  @!P2 IMAD.MOV.U32 R118, RZ, RZ, R159 ;  /* 0x000000ffff76a224 */ /* 0x004fe200078e009f */
[----:B------:R-:W-:Y:S01]  /*b330*/  PRMT R127, RZ, 0x7610, R127 ;  /* 0x00007610ff7f7816 */ /* 0x000fe2000000007f */
[----:B------:R-:W0:Y:S03]  /*b340*/  S2R R121, SR_TID.X ;  /* 0x0000000000797919 */ /* 0x000e260000002100 */
[----:B----4-:R1:W2:Y:S02]  /*b350*/  @!P2 LDG.E.U8 R129, desc[UR20][R118.64] ;  /* 0x000000147681a981 */ /* 0x0102a4000c1e1100 */
[----:B-1----:R-:W-:Y:S02]  /*b360*/  @!P1 IMAD.MOV.U32 R118, RZ, RZ, R103 ;  /* 0x000000ffff769224 */ /* 0x002fe400078e0067 */
[----:B------:R-:W-:Y:S01]  /*b370*/  @!P1 IMAD.MOV.U32 R119, RZ, RZ, R111 ;  /* 0x000000ffff779224 */ /* 0x000fe200078e006f */
[----:B0-----:R-:W-:Y:S01]  /*b380*/  SHF.R.U32.HI R121, RZ, 0x6, R121 ;  /* 0x00000006ff797819 */ /* 0x001fe20000011679 */
[----:B------:R-:W4:Y:S04]  /*b390*/  LDL R111, [R1+0x3c0] ;  /* 0x0003c000016f7983 */ /* 0x000f280000100800 */
[----:B------:R0:W2:Y:S01]  /*b3a0*/  @!P1 LDG.E.U8 R128, desc[UR20][R118.64] ;  /* 0x0000001476809981 */ /* 0x0000a2000c1e1100 */
[----:B------:R-:W-:-:S03]  /*b3b0*/  PRMT R126, RZ, 0x7610, R126 ;  /* 0x00007610ff7e7816 */ /* 0x000fc6000000007e */
[----:B------:R-:W3:Y:S01]  /*b3c0*/  LDL R103, [R1+0x3c4] ;  /* 0x0003c40001677983 */ /* 0x000ee20000100800 */
[----:B0-----:R-:W-:Y:S02]  /*b3d0*/  @!P3 IMAD.MOV.U32 R118, RZ, RZ, R12 ;  /* 0x000000ffff76b224 */ /* 0x001fe400078e000c */
[----:B------:R-:W-:Y:S01]  /*b3e0*/  @!P3 IMAD.MOV.U32 R119, RZ, RZ, R88 ;  /* 0x000000ffff77b224 */ /* 0x000fe200078e0058 */
[----:B------:R-:W-:Y:S01]  /*b3f0*/  SGXT.U32 R121, R121, 0x1 ;  /* 0x000000017979781a */ /* 0x000fe20000000000 */
[----:B------:R-:W0:Y:S03]  /*b400*/  S2R R159, SR_TID.X ;  /* 0x00000000009f7919 */ /* 0x000e260000002100 */
[----:B------:R1:W2:Y:S01]  /*b410*/  @!P3 LDG.E.U8 R127, desc[UR20][R118.64] ;  /* 0x00000014767fb981 */ /* 0x0002a2000c1e1100 */
[----:B------:R-:W0:Y:S01]  /*b420*/  S2R R12, SR_TID.X ;  /* 0x00000000000c7919 */ /* 0x000e220000002100 */
[----:B------:R-:W-:-:S02]  /*b430*/  PRMT R125, RZ, 0x7610, R125 ;  /* 0x00007610ff7d7816 */ /* 0x000fc4000000007d */
[----:B------:R-:W-:Y:S01]  /*b440*/  PRMT R124, RZ, 0x7610, R124 ;  /* 0x00007610ff7c7816 */ /* 0x000fe2000000007c */
[----:B------:R-:W2:Y:S04]  /*b450*/  LDL R88, [R1+0x3b0] ;  /* 0x0003b00001587983 */ /* 0x000ea80000100800 */
[----:B------:R-:W1:Y:S04]  /*b460*/  LDL R118, [R1+0x3d0] ;  /* 0x0003d00001767983 */ /* 0x000e680000100800 */
[----:B------:R-:W1:Y:S01]  /*b470*/  LDL R119, [R1+0x3d4] ;  /* 0x0003d40001777983 */ /* 0x000e620000100800 */
[----:B------:R-:W-:-:S04]  /*b480*/  LOP3.LUT R121, R121, 0x20, RZ, 0xfc, !PT ;  /* 0x0000002079797812 */ /* 0x000fc800078efcff */
[----:B------:R-:W-:Y:S02]  /*b490*/  ISETP.GE.AND P0, PT, R121, UR13, PT ;  /* 0x0000000d79007c0c */ /* 0x000fe4000bf06270 */
[----:B------:R-:W0:Y:S02]  /*b4a0*/  S2R R121, SR_TID.X ;  /* 0x0000000000797919 */ /* 0x000e240000002100 */
[----:B0-----:R-:W-:-:S04]  /*b4b0*/  SHF.R.U32.HI R121, RZ, 0x6, R121 ;  /* 0x00000006ff797819 */ /* 0x001fc80000011679 */
[----:B------:R-:W-:-:S04]  /*b4c0*/  SGXT.U32 R121, R121, 0x1 ;  /* 0x000000017979781a */ /* 0x000fc80000000000 */
[----:B------:R-:W-:-:S04]  /*b4d0*/  LOP3.LUT R121, R121, 0x22, RZ, 0xfc, !PT ;  /* 0x0000002279797812 */ /* 0x000fc800078efcff */
[----:B------:R-:W-:Y:S02]  /*b4e0*/  ISETP.GE.AND P2, PT, R121, UR13, PT ;  /* 0x0000000d79007c0c */ /* 0x000fe4000bf46270 */
[----:B------:R-:W4:Y:S01]  /*b4f0*/  LDL R121, [R1+0x3cc] ;  /* 0x0003cc0001797983 */ /* 0x000f220000100800 */
[----:B-1----:R-:W-:-:S04]  /*b500*/  @!P0 LOP3.LUT R119, R119, R118, RZ, 0x3c, !PT ;  /* 0x0000007677778212 */ /* 0x002fc800078e3cff */
[----:B------:R-:W-:-:S04]  /*b510*/  @!P0 LOP3.LUT R118, R119, R118, RZ, 0x3c, !PT ;  /* 0x0000007677768212 */ /* 0x000fc800078e3cff */
[----:B------:R-:W-:-:S05]  /*b520*/  @!P0 LOP3.LUT R119, R119, R118, RZ, 0x3c, !PT ;  /* 0x0000007677778212 */ /* 0x000fca00078e3cff */
[----:B------:R4:W2:Y:S04]  /*b530*/  @!P0 LDG.E.U8 R126, desc[UR20][R118.64] ;  /* 0x00000014767e8981 */ /* 0x0008a8000c1e1100 */
[----:B------:R-:W3:Y:S01]  /*b540*/  LDL R119, [R1+0x3c8] ;  /* 0x0003c80001777983 */ /* 0x000ee20000100800 */
[----:B------:R-:W-:-:S04]  /*b550*/  SHF.R.U32.HI R159, RZ, 0x6, R159 ;  /* 0x00000006ff9f7819 */ /* 0x000fc8000001169f */
[----:B------:R-:W-:-:S04]  /*b560*/  SGXT.U32 R159, R159, 0x1 ;  /* 0x000000019f9f781a */ /* 0x000fc80000000000 */
[----:B------:R-:W-:-:S04]  /*b570*/  LOP3.LUT R159, R159, 0x24, RZ, 0xfc, !PT ;  /* 0x000000249f9f7812 */ /* 0x000fc800078efcff */
[----:B------:R-:W-:Y:S02]  /*b580*/  ISETP.GE.AND P1, PT, R159, UR13, PT ;  /* 0x0000000d9f007c0c */ /* 0x000fe4000bf26270 */
[----:B------:R-:W0:Y:S01]  /*b590*/  S2R R159, SR_TID.X ;  /* 0x00000000009f7919 */ /* 0x000e220000002100 */
[----:B------:R-:W-:-:S04]  /*b5a0*/  SHF.R.U32.HI R12, RZ, 0x6, R12 ;  /* 0x00000006ff0c7819 */ /* 0x000fc8000001160c */
[----:B------:R-:W-:Y:S01]  /*b5b0*/  SGXT.U32 R12, R12, 0x1 ;  /* 0x000000010c0c781a */ /* 0x000fe20000000000 */
[----:B----4-:R-:W-:-:S03]  /*b5c0*/  @!P2 IMAD.MOV.U32 R118, RZ, RZ, R121 ;  /* 0x000000ffff76a224 */ /* 0x010fc600078e0079 */
[----:B------:R-:W-:Y:S02]  /*b5d0*/  LOP3.LUT R12, R12, 0x26, RZ, 0xfc, !PT ;  /* 0x000000260c0c7812 */ /* 0x000fe400078efcff */
[----:B0-----:R-:W-:-:S04]  /*b5e0*/  SHF.R.U32.HI R159, RZ, 0x6, R159 ;  /* 0x00000006ff9f7819 */ /* 0x001fc8000001169f */
[----:B------:R-:W-:-:S04]  /*b5f0*/  SGXT.U32 R159, R159, 0x1 ;  /* 0x000000019f9f781a */ /* 0x000fc80000000000 */
[----:B------:R-:W-:-:S04]  /*b600*/  LOP3.LUT R159, R159, 0x28, RZ, 0xfc, !PT ;  /* 0x000000289f9f7812 */ /* 0x000fc800078efcff */
[----:B------:R-:W-:Y:S02]  /*b610*/  ISETP.GE.AND P4, PT, R159, UR13, PT ;  /* 0x0000000d9f007c0c */ /* 0x000fe4000bf86270 */
[----:B------:R-:W4:Y:S01]  /*b620*/  LDL R159, [R1+0x3bc] ;  /* 0x0003bc00019f7983 */ /* 0x000f220000100800 */
[----:B------:R-:W-:-:S03]  /*b630*/  ISETP.GE.AND P3, PT, R12, UR13, PT ;  /* 0x0000000d0c007c0c */ /* 0x000fc6000bf66270 */
[----:B------:R-:W2:Y:S04]  /*b640*/  LDL R12, [R1+0x3b4] ;  /* 0x0003b400010c7983 */ /* 0x000ea80000100800 */
[----:B---3--:R0:W3:Y:S02]  /*b650*/  @!P2 LDG.E.U8 R125, desc[UR20][R118.64] ;  /* 0x00000014767da981 */ /* 0x0080e4000c1e1100 */
[----:B0-----:R-:W-:Y:S02]  /*b660*/  @!P1 IMAD.MOV.U32 R118, RZ, RZ, R103 ;  /* 0x000000ffff769224 */ /* 0x001fe400078e0067 */
[----:B------:R-:W-:Y:S01]  /*b670*/  @!P1 IMAD.MOV.U32 R119, RZ, RZ, R111 ;  /* 0x000000ffff779224 */ /* 0x000fe200078e006f */
[----:B------:R-:W3:Y:S04]  /*b680*/  LDL R103, [R1+0x3ac] ;  /* 0x0003ac0001677983 */ /* 0x000ee80000100800 */
[----:B------:R4:W3:Y:S04]  /*b690*/  @!P1 LDG.E.U8 R124, desc[UR20][R118.64] ;  /* 0x00000014767c9981 */ /* 0x0008e8000c1e1100 */
[----:B------:R-:W3:Y:S04]  /*b6a0*/  LDL R111, [R1+0x3a8] ;  /* 0x0003a800016f7983 */ /* 0x000ee80000100800 */
[----:B------:R-:W2:Y:S01]  /*b6b0*/  LDL R119, [R1+0x3b8] ;  /* 0x0003b80001777983 */ /* 0x000ea20000100800 */
[----:B------:R-:W0:Y:S01]  /*b6c0*/  S2R R121, SR_TID.X ;  /* 0x0000000000797919 */ /* 0x000e220000002100 */
[----:B------:R-:W-:-:S02]  /*b6d0*/  PRMT R123, RZ, 0x7610, R123 ;  /* 0x00007610ff7b7816 */ /* 0x000fc4000000007b */
[----:B------:R-:W-:Y:S02]  /*b6e0*/  PRMT R122, RZ, 0x7610, R122 ;  /* 0x00007610ff7a7816 */ /* 0x000fe4000000007a */
[----:B------:R-:W-:Y:S02]  /*b6f0*/  PRMT R158, RZ, 0x7610, R158 ;  /* 0x00007610ff9e7816 */ /* 0x000fe4000000009e */
[----:B0-----:R-:W-:-:S04]  /*b700*/  SHF.R.U32.HI R121, RZ, 0x6, R121 ;  /* 0x00000006ff797819 */ /* 0x001fc80000011679 */
[----:B------:R-:W-:-:S04]  /*b710*/  SGXT.U32 R121, R121, 0x1 ;  /* 0x000000017979781a */ /* 0x000fc80000000000 */
[----:B------:R-:W-:Y:S01]  /*b720*/  LOP3.LUT R121, R121, 0x2a, RZ, 0xfc, !PT ;  /* 0x0000002a79797812 */ /* 0x000fe200078efcff */
[----:B----4-:R-:W-:Y:S02]  /*b730*/  @!P3 IMAD.MOV.U32 R118, RZ, RZ, R159 ;  /* 0x000000ffff76b224 */ /* 0x010fe400078e009f */
[----:B------:R-:W4:Y:S01]  /*b740*/  LDL R159, [R1+0x3a4] ;  /* 0x0003a400019f7983 */ /* 0x000f220000100800 */
[----:B------:R-:W-:Y:S02]  /*b750*/  ISETP.GE.AND P0, PT, R121, UR13, PT ;  /* 0x0000000d79007c0c */ /* 0x000fe4000bf06270 */
[----:B------:R-:W0:Y:S01]  /*b760*/  S2R R121, SR_TID.X ;  /* 0x0000000000797919 */ /* 0x000e220000002100 */
[----:B--2---:R1:W2:Y:S02]  /*b770*/  @!P3 LDG.E.U8 R123, desc[UR20][R118.64] ;  /* 0x00000014767bb981 */ /* 0x0042a4000c1e1100 */
[----:B-1----:R-:W-:Y:S02]  /*b780*/  @!P4 IMAD.MOV.U32 R118, RZ, RZ, R12 ;  /* 0x000000ffff76c224 */ /* 0x002fe400078e000c */
[----:B------:R-:W-:Y:S01]  /*b790*/  @!P4 IMAD.MOV.U32 R119, RZ, RZ, R88 ;  /* 0x000000ffff77c224 */ /* 0x000fe200078e0058 */
[----:B------:R-:W2:Y:S04]  /*b7a0*/  LDL R12, [R1+0x39c] ;  /* 0x00039c00010c7983 */ /* 0x000ea80000100800 */
[----:B------:R3:W2:Y:S04]  /*b7b0*/  @!P4 LDG.E.U8 R122, desc[UR20][R118.64] ;  /* 0x00000014767ac981 */ /* 0x0006a8000c1e1100 */
[----:B------:R-:W2:Y:S01]  /*b7c0*/  LDL R88, [R1+0x398] ;  /* 0x0003980001587983 */ /* 0x000ea20000100800 */
[----:B---3--:R-:W-:-:S02]  /*b7d0*/  @!P0 IMAD.MOV.U32 R118, RZ, RZ, R103 ;  /* 0x000000ffff768224 */ /* 0x008fc400078e0067 */
[----:B------:R-:W-:Y:S01]  /*b7e0*/  @!P0 IMAD.MOV.U32 R119, RZ, RZ, R111 ;  /* 0x000000ffff778224 */ /* 0x000fe200078e006f */
[----:B0-----:R-:W-:Y:S01]  /*b7f0*/  SHF.R.U32.HI R121, RZ, 0x6, R121 ;  /* 0x00000006ff797819 */ /* 0x001fe20000011679 */
[----:B------:R-:W0:Y:S03]  /*b800*/  S2R R120, SR_TID.X ;  /* 0x0000000000787919 */ /* 0x000e260000002100 */
[----:B------:R4:W3:Y:S01]  /*b810*/  @!P0 LDG.E.U8 R158, desc[UR20][R118.64] ;  /* 0x00000014769e8981 */ /* 0x0008e2000c1e1100 */
[----:B------:R-:W-:Y:S02]  /*b820*/  PRMT R192, RZ, 0x7610, R192 ;  /* 0x00007610ffc07816 */ /* 0x000fe400000000c0 */
[----:B------:R-:W-:Y:S01]  /*b830*/  PRMT R191, RZ, 0x7610, R191 ;  /* 0x00007610ffbf7816 */ /* 0x000fe200000000bf */
[----:B------:R-:W3:Y:S04]  /*b840*/  LDL R111, [R1+0x43c] ;  /* 0x00043c00016f7983 */ /* 0x000ee80000100800 */
[----:B------:R-:W3:Y:S04]  /*b850*/  LDL R103, [R1+0x458] ;  /* 0x0004580001677983 */ /* 0x000ee80000100800 */
[----:B------:R-:W2:Y:S01]  /*b860*/  LDL R119, [R1+0x3a0] ;  /* 0x0003a00001777983 */ /* 0x000ea20000100800 */
[----:B------:R-:W-:-:S04]  /*b870*/  SGXT.U32 R121, R121, 0x1 ;  /* 0x000000017979781a */ /* 0x000fc80000000000 */
[----:B------:R-:W-:-:S04]  /*b880*/  LOP3.LUT R121, R121, 0x2c, RZ, 0xfc, !PT ;  /* 0x0000002c79797812 */ /* 0x000fc800078efcff */
[----:B------:R-:W-:Y:S02]  /*b890*/  ISETP.GE.AND P1, PT, R121, UR13, PT ;  /* 0x0000000d79007c0c */ /* 0x000fe4000bf26270 */
[----:B------:R-:W1:Y:S01]  /*b8a0*/  S2R R121, SR_TID.X ;  /* 0x0000000000797919 */ /* 0x000e620000002100 */
[----:B0-----:R-:W-:-:S04]  /*b8b0*/  SHF.R.U32.HI R120, RZ, 0x6, R120 ;  /* 0x00000006ff787819 */ /* 0x001fc80000011678 */
[----:B------:R-:W-:-:S06]  /*b8c0*/  SGXT.U32 R120, R120, 0x1 ;  /* 0x000000017878781a */ /* 0x000fcc0000000000 */
[----:B----4-:R-:W-:Y:S01]  /*b8d0*/  @!P1 IMAD.MOV.U32 R118, RZ, RZ, R159 ;  /* 0x000000ffff769224 */ /* 0x010fe200078e009f */
[----:B------:R-:W-:Y:S02]  /*b8e0*/  ISETP.GE.AND P0, PT, R120, UR13, PT ;  /* 0x0000000d78007c0c */ /* 0x000fe4000bf06270 */
[----:B------:R-:W4:Y:S01]  /*b8f0*/  LDL R120, [R1+0x394] ;  /* 0x0003940001787983 */ /* 0x000f220000100800 */
[----:B-1----:R-:W-:-:S04]  /*b900*/  LEA.HI R121, R121, 0x2e, RZ, 0x1a ;  /* 0x0000002e79797811 */ /* 0x002fc800078fd0ff */
[----:B------:R-:W-:Y:S02]  /*b910*/  ISETP.GE.AND P2, PT, R121, UR13, PT ;  /* 0x0000000d79007c0c */ /* 0x000fe4000bf46270 */
[----:B------:R-:W0:Y:S01]  /*b920*/  S2R R121, SR_TID.X ;  /* 0x0000000000797919 */ /* 0x000e220000002100 */
[----:B--2---:R1:W2:Y:S10]  /*b930*/  @!P1 LDG.E.U8 R192, desc[UR20][R118.64] ;  /* 0x0000001476c09981 */ /* 0x0042b4000c1e1100 */
[----:B-1----:R-:W-:-:S02]  /*b940*/  @!P2 IMAD.MOV.U32 R118, RZ, RZ, R12 ;  /* 0x000000ffff76a224 */ /* 0x002fc400078e000c */
[----:B------:R-:W-:Y:S01]  /*b950*/  @!P2 IMAD.MOV.U32 R119, RZ, RZ, R88 ;  /* 0x000000ffff77a224 */ /* 0x000fe200078e0058 */
[----:B0-----:R-:W-:Y:S01]  /*b960*/  SHF.R.U32.HI R121, RZ, 0x6, R121 ;  /* 0x00000006ff797819 */ /* 0x001fe20000011679 */
[----:B------:R-:W2:Y:S04]  /*b970*/  LDL R88, [R1+0x380] ;  /* 0x0003800001587983 */ /* 0x000ea80000100800 */
[----:B------:R4:W2:Y:S01]  /*b980*/  @!P2 LDG.E.U8 R191, desc[UR20][R118.64] ;  /* 0x0000001476bfa981 */ /* 0x0008a2000c1e1100 */
[----:B------:R-:W-:Y:S02]  /*b990*/  PRMT R149, RZ, 0x7610, R149 ;  /* 0x00007610ff957816 */ /* 0x000fe40000000095 */
[----:B------:R-:W-:Y:S01]  /*b9a0*/  PRMT R142, RZ, 0x7610, R142 ;  /* 0x00007610ff8e7816 */ /* 0x000fe2000000008e */
[----:B------:R-:W2:Y:S04]  /*b9b0*/  LDL R12, [R1+0x384] ;  /* 0x00038400010c7983 */ /* 0x000ea80000100800 */
[----:B------:R-:W3:Y:S01]  /*b9c0*/  LDL R119, [R1+0x390] ;  /* 0x0003900001777983 */ /* 0x000ee20000100800 */
[----:B------:R-:W-:-:S04]  /*b9d0*/  SGXT.U32 R121, R121, 0x1 ;  /* 0x000000017979781a */ /* 0x000fc80000000000 */
[----:B------:R-:W-:-:S04]  /*b9e0*/  LOP3.LUT R121, R121, 0x30, RZ, 0xfc, !PT ;  /* 0x0000003079797812 */ /* 0x000fc800078efcff */
[----:B------:R-:W-:Y:S02]  /*b9f0*/  ISETP.GE.AND P3, PT, R121, UR13, PT ;  /* 0x0000000d79007c0c */ /* 0x000fe4000bf66270 */
[----:B------:R-:W0:Y:S11]  /*ba00*/  S2R R121, SR_TID.X ;  /* 0x0000000000797919 */ /* 0x000e360000002100 */
[----:B----4-:R-:W-:Y:S01]  /*ba10*/  @!P3 IMAD.MOV.U32 R118, RZ, RZ, R120 ;  /* 0x000000ffff76b224 */ /* 0x010fe200078e0078 */
[----:B0-----:R-:W-:-:S04]  /*ba20*/  SHF.R.U32.HI R121, RZ, 0x6, R121 ;  /* 0x00000006ff797819 */ /* 0x001fc80000011679 */
[----:B------:R-:W-:-:S04]  /*ba30*/  SGXT.U32 R121, R121, 0x1 ;  /* 0x000000017979781a */ /* 0x000fc80000000000 */
[----:B------:R-:W-:-:S04]  /*ba40*/  LOP3.LUT R121, R121, 0x32, RZ, 0xfc, !PT ;  /* 0x0000003279797812 */ /* 0x000fc800078efcff */
[----:B------:R-:W-:Y:S02]  /*ba50*/  ISETP.GE.AND P1, PT, R121, UR13, PT ;  /* 0x0000000d79007c0c */ /* 0x000fe4000bf26270 */
[----:B------:R-:W4:Y:S01]  /*ba60*/  LDL R121, [R1+0x38c] ;  /* 0x00038c0001797983 */ /* 0x000f220000100800 */
[----:B------:R-:W0:Y:S03]  /*ba70*/  S2R R159, SR_TID.X ;  /* 0x00000000009f7919 */ /* 0x000e260000002100 */
[----:B---3--:R1:W3:Y:S02]  /*ba80*/  @!P3 LDG.E.U8 R149, desc[UR20][R118.64] ;  /* 0x000000147695b981 */ /* 0x0082e4000c1e1100 */
[----:B-1----:R-:W-:Y:S02]  /*ba90*/  @!P0 IMAD.MOV.U32 R118, RZ, RZ, R103 ;  /* 0x000000ffff768224 */ /* 0x002fe400078e0067 */
[----:B------:R-:W-:Y:S01]  /*baa0*/  @!P0 IMAD.MOV.U32 R119, RZ, RZ, R111 ;  /* 0x000000ffff778224 */ /* 0x000fe200078e006f */
[----:B0-----:R-:W-:Y:S01]  /*bab0*/  SHF.R.U32.HI R159, RZ, 0x6, R159 ;  /* 0x00000006ff9f7819 */ /* 0x001fe2000001169f */
[----:B------:R-:W3:Y:S04]  /*bac0*/  LDL R111, [R1+0x370] ;  /* 0x00037000016f7983 */ /* 0x000ee80000100800 */
[----:B------:R4:W3:Y:S01]  /*bad0*/  @!P0 LDG.E.U8 R142, desc[UR20][R118.64] ;  /* 0x00000014768e8981 */ /* 0x0008e2000c1e1100 */
[----:B------:R-:W-:-:S02]  /*bae0*/  PRMT R151, RZ, 0x7610, R151 ;  /* 0x00007610ff977816 */ /* 0x000fc40000000097 */
[----:B------:R-:W-:Y:S01]  /*baf0*/  PRMT R152, RZ, 0x7610, R152 ;  /* 0x00007610ff987816 */ /* 0x000fe20000000098 */
[----:B------:R-:W3:Y:S04]  /*bb00*/  LDL R103, [R1+0x374] ;  /* 0x0003740001677983 */ /* 0x000ee80000100800 */
[----:B------:R-:W2:Y:S01]  /*bb10*/  LDL R119, [R1+0x388] ;  /* 0x0003880001777983 */ /* 0x000ea20000100800 */
[----:B------:R-:W-:-:S04]  /*bb20*/  SGXT.U32 R159, R159, 0x1 ;  /* 0x000000019f9f781a */ /* 0x000fc80000000000 */
[----:B------:R-:W-:-:S04]  /*bb30*/  LOP3.LUT R159, R159, 0x34, RZ, 0xfc, !PT ;  /* 0x000000349f9f7812 */ /* 0x000fc800078efcff */
[----:B------:R-:W-:Y:S02]  /*bb40*/  ISETP.GE.AND P2, PT, R159, UR13, PT ;  /* 0x0000000d9f007c0c */ /* 0x000fe4000bf46270 */
[----:B------:R-:W0:Y:S01]  /*bb50*/  S2R R159, SR_TID.X ;  /* 0x00000000009f7919 */ /* 0x000e220000002100 */
[----:B----4-:R-:W-:Y:S01]  /*bb60*/  @!P1 IMAD.MOV.U32 R118, RZ, RZ, R121 ;  /* 0x000000ffff769224 */ /* 0x010fe200078e0079 */
[----:B------:R-:W1:Y:S01]  /*bb70*/  S2R R120, SR_TID.X ;  /* 0x0000000000787919 */ /* 0x000e620000002100 */
[----:B------:R-:W-:Y:S02]  /*bb80*/  PRMT R155, RZ, 0x7610, R155 ;  /* 0x00007610ff9b7816 */ /* 0x000fe4000000009b */
[----:B------:R-:W-:Y:S01]  /*bb90*/  PRMT R156, RZ, 0x7610, R156 ;  /* 0x00007610ff9c7816 */ /* 0x000fe2000000009c */
[----:B------:R-:W4:Y:S01]  /*bba0*/  LDL R121, [R1+0x36c] ;  /* 0x00036c0001797983 */ /* 0x000f220000100800 */
[----:B0-----:R-:W-:-:S04]  /*bbb0*/  SHF.R.U32.HI R159, RZ, 0x6, R159 ;  /* 0x00000006ff9f7819 */ /* 0x001fc8000001169f */
[----:B------:R-:W-:-:S04]  /*bbc0*/  SGXT.U32 R159, R159, 0x1 ;  /* 0x000000019f9f781a */ /* 0x000fc80000000000 */
[----:B------:R-:W-:-:S04]  /*bbd0*/  LOP3.LUT R159, R159, 0x36, RZ, 0xfc, !PT ;  /* 0x000000369f9f7812 */ /* 0x000fc800078efcff */
[----:B------:R-:W-:Y:S02]  /*bbe0*/  ISETP.GE.AND P3, PT, R159, UR13, PT ;  /* 0x0000000d9f007c0c */ /* 0x000fe4000bf66270 */
[----:B------:R-:W3:Y:S04]  /*bbf0*/  LDL R159, [R1+0x37c] ;  /* 0x00037c00019f7983 */ /* 0x000ee80000100800 */
[----:B--2---:R0:W2:Y:S02]  /*bc00*/  @!P1 LDG.E.U8 R151, desc[UR20][R118.64] ;  /* 0x0000001476979981 */ /* 0x0040a4000c1e1100 */
[----:B0-----:R-:W-:Y:S02]  /*bc10*/  @!P2 IMAD.MOV.U32 R118, RZ, RZ, R12 ;  /* 0x000000ffff76a224 */ /* 0x001fe400078e000c */
[----:B------:R-:W-:Y:S01]  /*bc20*/  @!P2 IMAD.MOV.U32 R119, RZ, RZ, R88 ;  /* 0x000000ffff77a224 */ /* 0x000fe200078e0058 */
[----:B-1----:R-:W-:Y:S01]  /*bc30*/  SHF.R.U32.HI R120, RZ, 0x6, R120 ;  /* 0x00000006ff787819 */ /* 0x002fe20000011678 */
[----:B------:R-:W2:Y:S04]  /*bc40*/  LDL R88, [R1+0x360] ;  /* 0x0003600001587983 */ /* 0x000ea80000100800 */
[----:B------:R0:W2:Y:S04]  /*bc50*/  @!P2 LDG.E.U8 R152, desc[UR20][R118.64] ;  /* 0x000000147698a981 */ /* 0x0000a8000c1e1100 */
[----:B------:R-:W2:Y:S04]  /*bc60*/  LDL R12, [R1+0x364] ;  /* 0x00036400010c7983 */ /* 0x000ea80000100800 */
[----:B------:R-:W4:Y:S01]  /*bc70*/  LDL R119, [R1+0x378] ;  /* 0x0003780001777983 */ /* 0x000f220000100800 */
[----:B0-----:R-:W0:Y:S01]  /*bc80*/  S2R R118, SR_TID.X ;  /* 0x0000000000767919 */ /* 0x001e220000002100 */
[----:B------:R-:W-:-:S04]  /*bc90*/  SGXT.U32 R120, R120, 0x1 ;  /* 0x000000017878781a */ /* 0x000fc80000000000 */
[----:B------:R-:W-:-:S04]  /*bca0*/  LOP3.LUT R120, R120, 0x38, RZ, 0xfc, !PT ;  /* 0x0000003878787812 */ /* 0x000fc800078efcff */
[----:B------:R-:W-:Y:S02]  /*bcb0*/  ISETP.GE.AND P4, PT, R120, UR13, PT ;  /* 0x0000000d78007c0c */ /* 0x000fe4000bf86270 */
[----:B0-----:R-:W-:-:S04]  /*bcc0*/  SHF.R.U32.HI R118, RZ, 0x6, R118 ;  /* 0x00000006ff767819 */ /* 0x001fc80000011676 */
[----:B------:R-:W-:-:S04]  /*bcd0*/  SGXT.U32 R118, R118, 0x1 ;  /* 0x000000017676781a */ /* 0x000fc80000000000 */
[----:B------:R-:W-:-:S04]  /*bce0*/  LOP3.LUT R118, R118, 0x3c, RZ, 0xfc, !PT ;  /* 0x0000003c76767812 */ /* 0x000fc800078efcff */
[----:B------:R-:W-:Y:S01]  /*bcf0*/  ISETP.GE.AND P1, PT, R118, UR13, PT ;  /* 0x0000000d76007c0c */ /* 0x000fe2000bf26270 */
[----:B---3--:R-:W-:Y:S01]  /*bd00*/  @!P3 IMAD.MOV.U32 R118, RZ, RZ, R159 ;  /* 0x000000ffff76b224 */ /* 0x008fe200078e009f */
[----:B------:R-:W0:Y:S01]  /*bd10*/  S2R R120, SR_TID.X ;  /* 0x0000000000787919 */ /* 0x000e220000002100 */
[----:B------:R-:W-:Y:S02]  /*bd20*/  PRMT R160, RZ, 0x7610, R160 ;  /* 0x00007610ffa07816 */ /* 0x000fe400000000a0 */
[----:B------:R-:W-:Y:S01]  /*bd30*/  PRMT R163, RZ, 0x7610, R163 ;  /* 0x00007610ffa37816 */ /* 0x000fe200000000a3 */
[----:B------:R-:W3:Y:S04]  /*bd40*/  LDL R159, [R1+0x354] ;  /* 0x00035400019f7983 */ /* 0x000ee80000100800 */
[----:B----4-:R1:W4:Y:S02]  /*bd50*/  @!P3 LDG.E.U8 R155, desc[UR20][R118.64] ;  /* 0x00000014769bb981 */ /* 0x010324000c1e1100 */
[----:B-1----:R-:W-:-:S02]  /*bd60*/  @!P4 IMAD.MOV.U32 R118, RZ, RZ, R103 ;  /* 0x000000ffff76c224 */ /* 0x002fc400078e0067 */
[----:B------:R-:W-:Y:S01]  /*bd70*/  @!P4 IMAD.MOV.U32 R119, RZ, RZ, R111 ;  /* 0x000000ffff77c224 */ /* 0x000fe200078e006f */
[----:B0-----:R-:W-:Y:S01]  /*bd80*/  SHF.R.U32.HI R120, RZ, 0x6, R120 ;  /* 0x00000006ff787819 */ /* 0x001fe20000011678 */
[----:B------:R-:W4:Y:S04]  /*bd90*/  LDL R103, [R1+0x34c] ;  /* 0x00034c0001677983 */ /* 0x000f280000100800 */
[----:B------:R0:W4:Y:S04]  /*bda0*/  @!P4 LDG.E.U8 R156, desc[UR20][R118.64] ;  /* 0x00000014769cc981 */ /* 0x000128000c1e1100 */
[----:B------:R-:W2:Y:S01]  /*bdb0*/  LDL R119, [R1+0x368] ;  /* 0x0003680001777983 */ /* 0x000ea20000100800 */
[----:B0-----:R-:W0:Y:S01]  /*bdc0*/  S2R R118, SR_TID.X ;  /* 0x0000000000767919 */ /* 0x001e220000002100 */
[----:B------:R-:W-:Y:S01]  /*bdd0*/  SGXT.U32 R120, R120, 0x1 ;  /* 0x000000017878781a */ /* 0x000fe20000000000 */
[----:B------:R-:W1:Y:S03]  /*bde0*/  S2R R111, SR_TID.X ;  /* 0x00000000006f7919 */ /* 0x000e660000002100 */
[----:B------:R-:W-:-:S04]  /*bdf0*/  LOP3.LUT R120, R120, 0x3a, RZ, 0xfc, !PT ;  /* 0x0000003a78787812 */ /* 0x000fc800078efcff */
[----:B------:R-:W-:Y:S02]  /*be00*/  ISETP.GE.AND P0, PT, R120, UR13, PT ;  /* 0x0000000d78007c0c */ /* 0x000fe4000bf06270 */
[----:B------:R-:W3:Y:S01]  /*be10*/  S2R R120, SR_TID.X ;  /* 0x0000000000787919 */ /* 0x000ee20000002100 */
[----:B0-----:R-:W-:-:S04]  /*be20*/  SHF.R.U32.HI R118, RZ, 0x6, R118 ;  /* 0x00000006ff767819 */ /* 0x001fc80000011676 */
[----:B------:R-:W-:Y:S02]  /*be30*/  SGXT.U32 R118, R118, 0x1 ;  /* 0x000000017676781a */ /* 0x000fe40000000000 */
[----:B-1----:R-:W-:Y:S02]  /*be40*/  SHF.R.U32.HI R111, RZ, 0x6, R111 ;  /* 0x00000006ff6f7819 */ /* 0x002fe4000001166f */
[----:B------:R-:W-:Y:S02]  /*be50*/  LOP3.LUT R118, R118, 0x42, RZ, 0xfc, !PT ;  /* 0x0000004276767812 */ /* 0x000fe400078efcff */
[----:B------:R-:W-:Y:S02]  /*be60*/  SGXT.U32 R111, R111, 0x1 ;  /* 0x000000016f6f781a */ /* 0x000fe40000000000 */
[----:B------:R-:W-:Y:S01]  /*be70*/  ISETP.GE.AND P4, PT, R118, UR13, PT ;  /* 0x0000000d76007c0c */ /* 0x000fe2000bf86270 */
[----:B------:R-:W-:Y:S01]  /*be80*/  @!P0 IMAD.MOV.U32 R118, RZ, RZ, R121 ;  /* 0x000000ffff768224 */ /* 0x000fe200078e0079 */
[----:B---3--:R-:W-:-:S02]  /*be90*/  LEA.HI R120, R120, 0x3e, RZ, 0x1a ;  /* 0x0000003e78787811 */ /* 0x008fc400078fd0ff */
[----:B------:R-:W-:Y:S02]  /*bea0*/  LOP3.LUT R111, R111, 0x40, RZ, 0xfc, !PT ;  /* 0x000000406f6f7812 */ /* 0x000fe400078efcff */
[----:B------:R-:W-:Y:S02]  /*beb0*/  ISETP.GE.AND P2, PT, R120, UR13, PT ;  /* 0x0000000d78007c0c */ /* 0x000fe4000bf46270 */
[----:B------:R-:W3:Y:S01]  /*bec0*/  LDL R120, [R1+0x348] ;  /* 0x0003480001787983 */ /* 0x000ee20000100800 */
[----:B------:R-:W-:-:S03]  /*bed0*/  ISETP.GE.AND P3, PT, R111, UR13, PT ;  /* 0x0000000d6f007c0c */ /* 0x000fc6000bf66270 */
[----:B------:R-:W3:Y:S01]  /*bee0*/  LDL.LU R111, [R1+0x6c8] ;  /* 0x0006c800016f7983 */ /* 0x000ee20000300800 */
[----:B------:R-:W-:-:S03]  /*bef0*/  PRMT R165, RZ, 0x7610, R165 ;  /* 0x00007610ffa57816 */ /* 0x000fc600000000a5 */
[----:B------:R-:W3:Y:S04]  /*bf00*/  LDL R121, [R1+0x338] ;  /* 0x0003380001797983 */ /* 0x000ee80000100800 */
[----:B--2---:R0:W2:Y:S02]  /*bf10*/  @!P0 LDG.E.U8 R160, desc[UR20][R118.64] ;  /* 0x0000001476a08981 */ /* 0x0040a4000c1e1100 */
[----:B0-----:R-:W-:Y:S02]  /*bf20*/  @!P1 IMAD.MOV.U32 R118, RZ, RZ, R12 ;  /* 0x000000ffff769224 */ /* 0x001fe400078e000c */
[----:B------:R-:W-:Y:S01]  /*bf30*/  @!P1 IMAD.MOV.U32 R119, RZ, RZ, R88 ;  /* 0x000000ffff779224 */ /* 0x000fe200078e0058 */
[----:B------:R-:W2:Y:S04]  /*bf40*/  LDL R12, [R1+0x33c] ;  /* 0x00033c00010c7983 */ /* 0x000ea80000100800 */
[----:B------:R0:W2:Y:S04]  /*bf50*/  @!P1 LDG.E.U8 R163, desc[UR20][R118.64] ;  /* 0x0000001476a39981 */ /* 0x0000a8000c1e1100 */
[----:B------:R-:W0:Y:S04]  /*bf60*/  LDL R118, [R1+0x358] ;  /* 0x0003580001767983 */ /* 0x000e280000100800 */
[----:B------:R-:W0:Y:S01]  /*bf70*/  LDL R119, [R1+0x35c] ;  /* 0x00035c0001777983 */ /* 0x000e220000100800 */
[----:B------:R-:W1:Y:S02]  /*bf80*/  S2R R88, SR_TID.X ;  /* 0x0000000000587919 */ /* 0x000e640000002100 */
[----:B-1----:R-:W-:-:S04]  /*bf90*/  SHF.R.U32.HI R88, RZ, 0x6, R88 ;  /* 0x00000006ff587819 */ /* 0x002fc80000011658 */
[----:B------:R-:W-:-:S04]  /*bfa0*/  SGXT.U32 R88, R88, 0x1 ;  /* 0x000000015858781a */ /* 0x000fc80000000000 */
[----:B------:R-:W-:-:S04]  /*bfb0*/  LOP3.LUT R88, R88, 0x44, RZ, 0xfc, !PT ;  /* 0x0000004458587812 */ /* 0x000fc800078efcff */
[----:B------:R-:W-:Y:S02]  /*bfc0*/  ISETP.GE.AND P0, PT, R88, UR13, PT ;  /* 0x0000000d58007c0c */ /* 0x000fe4000bf06270 */
[----:B------:R-:W2:Y:S01]  /*bfd0*/  LDL.LU R88, [R1+0x6c4] ;  /* 0x0006c40001587983 */ /* 0x000ea20000300800 */
[----:B0-----:R-:W-:-:S04]  /*bfe0*/  @!P2 LOP3.LUT R119, R119, R118, RZ, 0x3c, !PT ;  /* 0x000000767777a212 */ /* 0x001fc800078e3cff */
[----:B------:R-:W-:-:S04]  /*bff0*/  @!P2 LOP3.LUT R118, R119, R118, RZ, 0x3c, !PT ;  /* 0x000000767776a212 */ /* 0x000fc800078e3cff */
[----:B------:R-:W-:-:S05]  /*c000*/  @!P2 LOP3.LUT R119, R119, R118, RZ, 0x3c, !PT ;  /* 0x000000767777a212 */ /* 0x000fca00078e3cff */
[----:B------:R0:W2:Y:S04]  /*c010*/  @!P2 LDG.E.U8 R165, desc[UR20][R118.64] ;  /* 0x0000001476a5a981 */ /* 0x0000a8000c1e1100 */
[----:B------:R-:W4:Y:S01]  /*c020*/  LDL R119, [R1+0x350] ;  /* 0x0003500001777983 */ /* 0x000f220000100800 */
[----:B------:R-:W-:Y:S01]  /*c030*/  PRMT R166, RZ, 0x7610, R166 ;  /* 0x00007610ffa67816 */ /* 0x000fe200000000a6 */
[----:B0-----:R-:W-:Y:S01]  /*c040*/  @!P3 IMAD.MOV.U32 R118, RZ, RZ, R159 ;  /* 0x000000ffff76b224 */ /* 0x001fe200078e009f */
[----:B------:R-:W-:Y:S01]  /*c050*/  PRMT R169, RZ, 0x7610, R169 ;  /* 0x00007610ffa97816 */ /* 0x000fe200000000a9 */
[----:B------:R-:W0:Y:S03]  /*c060*/  S2R R159, SR_TID.X ;  /* 0x00000000009f7919 */ /* 0x000e260000002100 */
[----:B----4-:R1:W4:Y:S02]  /*c070*/  @!P3 LDG.E.U8 R166, desc[UR20][R118.64] ;  /* 0x0000001476a6b981 */ /* 0x010324000c1e1100 */
[----:B-1----:R-:W-:-:S02]  /*c080*/  @!P4 IMAD.MOV.U32 R118, RZ, RZ, R103 ;  /* 0x000000ffff76c224 */ /* 0x002fc400078e0067 */
[----:B---3--:R-:W-:Y:S01]  /*c090*/  @!P4 IMAD.MOV.U32 R119, RZ, RZ, R120 ;  /* 0x000000ffff77c224 */ /* 0x008fe200078e0078 */
[----:B0-----:R-:W-:Y:S01]  /*c0a0*/  SHF.R.U32.HI R159, RZ, 0x6, R159 ;  /* 0x00000006ff9f7819 */ /* 0x001fe2000001169f */
[----:B------:R-:W3:Y:S04]  /*c0b0*/  LDL R120, [R1+0x328] ;  /* 0x0003280001787983 */ /* 0x000ee80000100800 */
[----:B------:R0:W4:Y:S01]  /*c0c0*/  @!P4 LDG.E.U8 R169, desc[UR20][R118.64] ;  /* 0x0000001476a9c981 */ /* 0x000122000c1e1100 */
[----:B------:R-:W-:Y:S02]  /*c0d0*/  PRMT R170, RZ, 0x7610, R170 ;  /* 0x00007610ffaa7816 */ /* 0x000fe400000000aa */
[----:B------:R-:W-:Y:S01]  /*c0e0*/  PRMT R173, RZ, 0x7610, R173 ;  /* 0x00007610ffad7816 */ /* 0x000fe200000000ad */
[----:B------:R-:W3:Y:S04]  /*c0f0*/  LDL R103, [R1+0x32c] ;  /* 0x00032c0001677983 */ /* 0x000ee80000100800 */
[----:B------:R-:W0:Y:S04]  /*c100*/  LDL R118, [R1+0x340] ;  /* 0x0003400001767983 */ /* 0x000e280000100800 */
[----:B------:R-:W0:Y:S01]  /*c110*/  LDL R119, [R1+0x344] ;  /* 0x0003440001777983 */ /* 0x000e220000100800 */
[----:B------:R-:W-:-:S04]  /*c120*/  SGXT.U32 R159, R159, 0x1 ;  /* 0x000000019f9f781a */ /* 0x000fc80000000000 */
[----:B------:R-:W-:-:S04]  /*c130*/  LOP3.LUT R159, R159, 0x46, RZ, 0xfc, !PT ;  /* 0x000000469f9f7812 */ /* 0x000fc800078efcff */
[----:B------:R-:W-:Y:S02]  /*c140*/  ISETP.GE.AND P1, PT, R159, UR13, PT ;  /* 0x0000000d9f007c0c */ /* 0x000fe4000bf26270 */
[----:B------:R-:W1:Y:S01]  /*c150*/  S2R R159, SR_TID.X ;  /* 0x00000000009f7919 */ /* 0x000e620000002100 */
[----:B0-----:R-:W-:-:S04]  /*c160*/  @!P0 LOP3.LUT R119, R119, R118, RZ, 0x3c, !PT ;  /* 0x0000007677778212 */ /* 0x001fc800078e3cff */
[----:B------:R-:W-:-:S04]  /*c170*/  @!P0 LOP3.LUT R118, R119, R118, RZ, 0x3c, !PT ;  /* 0x0000007677768212 */ /* 0x000fc800078e3cff */
[----:B------:R-:W-:-:S05]  /*c180*/  @!P0 LOP3.LUT R119, R119, R118, RZ, 0x3c, !PT ;  /* 0x0000007677778212 */ /* 0x000fca00078e3cff */
[----:B------:R2:W4:Y:S02]  /*c190*/  @!P0 LDG.E.U8 R170, desc[UR20][R118.64] ;  /* 0x0000001476aa8981 */ /* 0x000524000c1e1100 */
[----:B--2---:R-:W-:Y:S02]  /*c1a0*/  @!P1 IMAD.MOV.U32 R118, RZ, RZ, R12 ;  /* 0x000000ffff769224 */ /* 0x004fe400078e000c */
[----:B------:R-:W-:Y:S01]  /*c1b0*/  @!P1 IMAD.MOV.U32 R119, RZ, RZ, R121 ;  /* 0x000000ffff779224 */ /* 0x000fe200078e0079 */
[----:B-1----:R-:W-:Y:S01]  /*c1c0*/  SHF.R.U32.HI R159, RZ, 0x6, R159 ;  /* 0x00000006ff9f7819 */ /* 0x002fe2000001169f */
[----:B------:R-:W2:Y:S04]  /*c1d0*/  LDL R121, [R1+0x318] ;  /* 0x0003180001797983 */ /* 0x000ea80000100800 */
[----:B------:R0:W4:Y:S01]  /*c1e0*/  @!P1 LDG.E.U8 R173, desc[UR20][R118.64] ;  /* 0x0000001476ad9981 */ /* 0x000122000c1e1100 */
[----:B------:R-:W-:-:S02]  /*c1f0*/  PRMT R175, RZ, 0x7610, R175 ;  /* 0x00007610ffaf7816 */ /* 0x000fc400000000af */
[----:B------:R-:W-:Y:S01]  /*c200*/  PRMT R176, RZ, 0x7610, R176 ;  /* 0x00007610ffb07816 */ /* 0x000fe200000000b0 */
[----:B------:R-:W2:Y:S04]  /*c210*/  LDL R12, [R1+0x31c] ;  /* 0x00031c00010c7983 */ /* 0x000ea80000100800 */
[----:B------:R-:W0:Y:S04]  /*c220*/  LDL R118, [R1+0x330] ;  /* 0x0003300001767983 */ /* 0x000e280000100800 */
[----:B------:R-:W0:Y:S01]  /*c230*/  LDL R119, [R1+0x334] ;  /* 0x0003340001777983 */ /* 0x000e220000100800 */
[----:B------:R-:W-:-:S04]  /*c240*/  SGXT.U32 R159, R159, 0x1 ;  /* 0x000000019f9f781a */ /* 0x000fc80000000000 */
[----:B------:R-:W-:-:S04]  /*c250*/  LOP3.LUT R159, R159, 0x48, RZ, 0xfc, !PT ;  /* 0x000000489f9f7812 */ /* 0x000fc800078efcff */
[----:B------:R-:W-:Y:S02]  /*c260*/  ISETP.GE.AND P0, PT, R159, UR13, PT ;  /* 0x0000000d9f007c0c */ /* 0x000fe4000bf06270 */
[----:B------:R-:W1:Y:S02]  /*c270*/  S2R R159, SR_TID.X ;  /* 0x00000000009f7919 */ /* 0x000e640000002100 */
[----:B-1----:R-:W-:-:S04]  /*c280*/  SHF.R.U32.HI R159, RZ, 0x6, R159 ;  /* 0x00000006ff9f7819 */ /* 0x002fc8000001169f */
        /* <DEDUP_REMOVED lines=8> */
[----:B---3--:R-:W-:Y:S02]  /*c310*/  @!P1 IMAD.MOV.U32 R118, RZ, RZ, R103 ;  /* 0x000000ffff769224 */ /* 0x008fe400078e0067 */
[----:B------:R-:W-:Y:S01]  /*c320*/  @!P1 IMAD.MOV.U32 R119, RZ, RZ, R120 ;  /* 0x000000ffff779224 */ /* 0x000fe200078e0078 */
[----:B-1----:R-:W-:Y:S01]  /*c330*/  SHF.R.U32.HI R159, RZ, 0x6, R159 ;  /* 0x00000006ff9f7819 */ /* 0x002fe2000001169f */
[----:B------:R-:W3:Y:S04]  /*c340*/  LDL R120, [R1+0x308] ;  /* 0x0003080001787983 */ /* 0x000ee80000100800 */
[----:B------:R0:W4:Y:S01]  /*c350*/  @!P1 LDG.E.U8 R176, desc[UR20][R118.64] ;  /* 0x0000001476b09981 */ /* 0x000122000c1e1100 */
[----:B------:R-:W-:-:S02]  /*c360*/  PRMT R179, RZ, 0x7610, R179 ;  /* 0x00007610ffb37816 */ /* 0x000fc400000000b3 */
[----:B------:R-:W-:Y:S01]  /*c370*/  PRMT R181, RZ, 0x7610, R181 ;  /* 0x00007610ffb57816 */ /* 0x000fe200000000b5 */
[----:B------:R-:W3:Y:S04]  /*c380*/  LDL R103, [R1+0x30c] ;  /* 0x00030c0001677983 */ /* 0x000ee80000100800 */
[----:B------:R-:W0:Y:S04]  /*c390*/  LDL R118, [R1+0x320] ;  /* 0x0003200001767983 */ /* 0x000e280000100800 */
[----:B------:R-:W0:Y:S01]  /*c3a0*/  LDL R119, [R1+0x324] ;  /* 0x0003240001777983 */ /* 0x000e220000100800 */
[----:B------:R-:W-:-:S04]  /*c3b0*/  SGXT.U32 R159, R159, 0x1 ;  /* 0x000000019f9f781a */ /* 0x000fc80000000000 */
[----:B------:R-:W-:-:S04]  /*c3c0*/  LOP3.LUT R159, R159, 0x4c, RZ, 0xfc, !PT ;  /* 0x0000004c9f9f7812 */ /* 0x000fc800078efcff */
[----:B------:R-:W-:Y:S02]  /*c3d0*/  ISETP.GE.AND P0, PT, R159, UR13, PT ;  /* 0x0000000d9f007c0c */ /* 0x000fe4000bf06270 */
[----:B------:R-:W1:Y:S02]  /*c3e0*/  S2R R159, SR_TID.X ;  /* 0x00000000009f7919 */ /* 0x000e640000002100 */
[----:B-1----:R-:W-:-:S04]  /*c3f0*/  LEA.HI R159, R159, 0x4e, RZ, 0x1a ;  /* 0x0000004e9f9f7811 */ /* 0x002fc800078fd0ff */
[----:B------:R-:W-:Y:S02]  /*c400*/  ISETP.GE.AND P1, PT, R159, UR13, PT ;  /* 0x0000000d9f007c0c */ /* 0x000fe4000bf26270 */
[----:B------:R-:W1:Y:S03]  /*c410*/  S2R R159, SR_TID.X ;  /* 0x00000000009f7919 */ /* 0x000e660000002100 */
        /* <DEDUP_REMOVED lines=158> */
[----:B0-----:R-:W-:-:S04]  /*ce00*/  @!P0 LOP3.LUT R119, R119, R118, RZ, 0x3c, !PT ;  /* 0x0000007677778212 */ /* 0x001fc800078e3cff */
[----:B------:R-:W-:-:S04]  /*ce10*/  @!P0 LOP3.LUT R118, R119, R118, RZ, 0x3c, !PT ;  /* 0x0000007677768212 */ /* 0x000fc800078e3cff */
[----:B------:R-:W-:-:S05]  /*ce20*/  @!P0 LOP3.LUT R119, R119, R118, RZ, 0x3c, !PT ;  /* 0x0000007677778212 */ /* 0x000fca00078e3cff */
[----:B------:R3:W4:Y:S02]  /*ce30*/  @!P0 LDG.E.U8 R174, desc[UR20][R118.64] ;  /* 0x0000001476ae8981 */ /* 0x000724000c1e1100 */
[----:B---3--:R-:W-:Y:S02]  /*ce40*/  @!P1 IMAD.MOV.U32 R118, RZ, RZ, R103 ;  /* 0x000000ffff769224 */ /* 0x008fe400078e0067 */
[----:B------:R-:W-:Y:S01]  /*ce50*/  @!P1 IMAD.MOV.U32 R119, RZ, RZ, R120 ;  /* 0x000000ffff779224 */ /* 0x000fe200078e0078 */
[----:B------:R-:W0:Y:S04]  /*ce60*/  S2R R159, SR_TID.X ;  /* 0x00000000009f7919 */ /* 0x000e280000002100 */
[----:B------:R1:W3:Y:S01]  /*ce70*/  @!P1 LDG.E.U8 R172, desc[UR20][R118.64] ;  /* 0x0000001476ac9981 */ /* 0x0002e2000c1e1100 */
[----:B------:R-:W-:Y:S01]  /*ce80*/  PRMT R171, RZ, 0x7610, R171 ;  /* 0x00007610ffab7816 */ /* 0x000fe200000000ab */
[----:B------:R-:W2:Y:S01]  /*ce90*/  S2R R103, SR_TID.X ;  /* 0x0000000000677919 */ /* 0x000ea20000002100 */
[----:B------:R-:W-:Y:S01]  /*cea0*/  PRMT R168, RZ, 0x7610, R168 ;  /* 0x00007610ffa87816 */ /* 0x000fe200000000a8 */
[----:B------:R-:W4:Y:S04]  /*ceb0*/  LDL R120, [R1+0x28c] ;  /* 0x00028c0001787983 */ /* 0x000f280000100800 */
[----:B------:R-:W1:Y:S04]  /*cec0*/  LDL R118, [R1+0x2a0] ;  /* 0x0002a00001767983 */ /* 0x000e680000100800 */
[----:B------:R-:W1:Y:S01]  /*ced0*/  LDL R119, [R1+0x2a4] ;  /* 0x0002a40001777983 */ /* 0x000e620000100800 */
[----:B0-----:R-:W-:-:S04]  /*cee0*/  SHF.R.U32.HI R159, RZ, 0x6, R159 ;  /* 0x00000006ff9f7819 */ /* 0x001fc8000001169f */
[----:B------:R-:W-:-:S04]  /*cef0*/  SGXT.U32 R159, R159, 0x1 ;  /* 0x000000019f9f781a */ /* 0x000fc80000000000 */
[----:B------:R-:W-:-:S04]  /*cf00*/  LOP3.LUT R159, R159, 0x6c, RZ, 0xfc, !PT ;  /* 0x0000006c9f9f7812 */ /* 0x000fc800078efcff */
[----:B------:R-:W-:Y:S02]  /*cf10*/  ISETP.GE.AND P0, PT, R159, UR13, PT ;  /* 0x0000000d9f007c0c */ /* 0x000fe4000bf06270 */
[----:B--2---:R-:W-:Y:S01]  /*cf20*/  LEA.HI R103, R103, 0x6e, RZ, 0x1a ;  /* 0x0000006e67677811 */ /* 0x004fe200078fd0ff */
[----:B------:R-:W2:Y:S03]  /*cf30*/  LDL R159, [R1+0x288] ;  /* 0x00028800019f7983 */ /* 0x000ea60000100800 */
[----:B------:R-:W-:Y:S02]  /*cf40*/  ISETP.GE.AND P1, PT, R103, UR13, PT ;  /* 0x0000000d67007c0c */ /* 0x000fe4000bf26270 */
[----:B------:R-:W3:Y:S05]  /*cf50*/  LDL.LU R103, [R1+0x6c0] ;  /* 0x0006c00001677983 */ /* 0x000eea0000300800 */
[----:B-1----:R-:W-:-:S04]  /*cf60*/  @!P0 LOP3.LUT R119, R119, R118, RZ, 0x3c, !PT ;  /* 0x0000007677778212 */ /* 0x002fc800078e3cff */
[----:B------:R-:W-:-:S04]  /*cf70*/  @!P0 LOP3.LUT R118, R119, R118, RZ, 0x3c, !PT ;  /* 0x0000007677768212 */ /* 0x000fc800078e3cff */
[----:B------:R-:W-:-:S05]  /*cf80*/  @!P0 LOP3.LUT R119, R119, R118, RZ, 0x3c, !PT ;  /* 0x0000007677778212 */ /* 0x000fca00078e3cff */
[----:B------:R0:W3:Y:S02]  /*cf90*/  @!P0 LDG.E.U8 R171, desc[UR20][R118.64] ;  /* 0x0000001476ab8981 */ /* 0x0000e4000c1e1100 */
[----:B0-----:R-:W0:Y:S01]  /*cfa0*/  S2R R119, SR_TID.X ;  /* 0x0000000000777919 */ /* 0x001e220000002100 */
[----:B------:R-:W-:Y:S01]  /*cfb0*/  @!P1 IMAD.MOV.U32 R118, RZ, RZ, R12 ;  /* 0x000000ffff769224 */ /* 0x000fe200078e000c */
[----:B0-----:R-:W-:-:S04]  /*cfc0*/  SHF.R.U32.HI R119, RZ, 0x6, R119 ;  /* 0x00000006ff777819 */ /* 0x001fc80000011677 */
[----:B------:R-:W-:-:S04]  /*cfd0*/  SGXT.U32 R119, R119, 0x1 ;  /* 0x000000017777781a */ /* 0x000fc80000000000 */
[----:B------:R-:W-:-:S04]  /*cfe0*/  LOP3.LUT R119, R119, 0x70, RZ, 0xfc, !PT ;  /* 0x0000007077777812 */ /* 0x000fc800078efcff */
[----:B------:R-:W-:Y:S01]  /*cff0*/  ISETP.GE.AND P0, PT, R119, UR13, PT ;  /* 0x0000000d77007c0c */ /* 0x000fe2000bf06270 */
[----:B------:R-:W-:Y:S01]  /*d000*/  @!P1 IMAD.MOV.U32 R119, RZ, RZ, R121 ;  /* 0x000000ffff779224 */ /* 0x000fe200078e0079 */
[----:B------:R-:W0:Y:S04]  /*d010*/  S2R R12, SR_TID.X ;  /* 0x00000000000c7919 */ /* 0x000e280000002100 */
[----:B------:R1:W3:Y:S01]  /*d020*/  @!P1 LDG.E.U8 R168, desc[UR20][R118.64] ;  /* 0x0000001476a89981 */ /* 0x0002e2000c1e1100 */
[----:B------:R-:W-:Y:S02]  /*d030*/  PRMT R167, RZ, 0x7610, R167 ;  /* 0x00007610ffa77816 */ /* 0x000fe400000000a7 */
[----:B------:R-:W-:Y:S01]  /*d040*/  PRMT R164, RZ, 0x7610, R164 ;  /* 0x00007610ffa47816 */ /* 0x000fe200000000a4 */
[----:B------:R-:W3:Y:S04]  /*d050*/  LDL R121, [R1+0x284] ;  /* 0x0002840001797983 */ /* 0x000ee80000100800 */
[----:B------:R-:W1:Y:S04]  /*d060*/  LDL R118, [R1+0x290] ;  /* 0x0002900001767983 */ /* 0x000e680000100800 */
[----:B------:R-:W1:Y:S01]  /*d070*/  LDL R119, [R1+0x294] ;  /* 0x0002940001777983 */ /* 0x000e620000100800 */
[----:B0-----:R-:W-:-:S04]  /*d080*/  SHF.R.U32.HI R12, RZ, 0x6, R12 ;  /* 0x00000006ff0c7819 */ /* 0x001fc8000001160c */
[----:B------:R-:W-:-:S04]  /*d090*/  SGXT.U32 R12, R12, 0x1 ;  /* 0x000000010c0c781a */ /* 0x000fc80000000000 */
[----:B------:R-:W-:-:S04]  /*d0a0*/  LOP3.LUT R12, R12, 0x72, RZ, 0xfc, !PT ;  /* 0x000000720c0c7812 */ /* 0x000fc800078efcff */
[----:B------:R-:W-:Y:S02]  /*d0b0*/  ISETP.GE.AND P1, PT, R12, UR13, PT ;  /* 0x0000000d0c007c0c */ /* 0x000fe4000bf26270 */
[----:B------:R-:W-:Y:S01]  /*d0c0*/  PRMT R162, RZ, 0x7610, R162 ;  /* 0x00007610ffa27816 */ /* 0x000fe200000000a2 */
[----:B------:R-:W3:Y:S01]  /*d0d0*/  LDL R12, [R1+0x27c] ;  /* 0x00027c00010c7983 */ /* 0x000ee20000100800 */
[----:B-1----:R-:W-:-:S04]  /*d0e0*/  @!P0 LOP3.LUT R119, R119, R118, RZ, 0x3c, !PT ;  /* 0x0000007677778212 */ /* 0x002fc800078e3cff */
[----:B------:R-:W-:-:S04]  /*d0f0*/  @!P0 LOP3.LUT R118, R119, R118, RZ, 0x3c, !PT ;  /* 0x0000007677768212 */ /* 0x000fc800078e3cff */
[----:B------:R-:W-:-:S05]  /*d100*/  @!P0 LOP3.LUT R119, R119, R118, RZ, 0x3c, !PT ;  /* 0x0000007677778212 */ /* 0x000fca00078e3cff */
[----:B------:R0:W3:Y:S02]  /*d110*/  @!P0 LDG.E.U8 R167, desc[UR20][R118.64] ;  /* 0x0000001476a78981 */ /* 0x0000e4000c1e1100 */
[----:B0-----:R-:W0:Y:S01]  /*d120*/  S2R R119, SR_TID.X ;  /* 0x0000000000777919 */ /* 0x001e220000002100 */
[----:B----4-:R-:W-:Y:S01]  /*d130*/  @!P1 IMAD.MOV.U32 R118, RZ, RZ, R120 ;  /* 0x000000ffff769224 */ /* 0x010fe200078e0078 */
[----:B0-----:R-:W-:-:S04]  /*d140*/  SHF.R.U32.HI R119, RZ, 0x6, R119 ;  /* 0x00000006ff777819 */ /* 0x001fc80000011677 */
[----:B------:R-:W-:-:S04]  /*d150*/  SGXT.U32 R119, R119, 0x1 ;  /* 0x000000017777781a */ /* 0x000fc80000000000 */
[----:B------:R-:W-:-:S04]  /*d160*/  LOP3.LUT R119, R119, 0x74, RZ, 0xfc, !PT ;  /* 0x0000007477777812 */ /* 0x000fc800078efcff */
[----:B------:R-:W-:Y:S01]  /*d170*/  ISETP.GE.AND P0, PT, R119, UR13, PT ;  /* 0x0000000d77007c0c */ /* 0x000fe2000bf06270 */
[----:B--2---:R-:W-:Y:S01]  /*d180*/  @!P1 IMAD.MOV.U32 R119, RZ, RZ, R159 ;  /* 0x000000ffff779224 */ /* 0x004fe200078e009f */
[----:B------:R-:W0:Y:S04]  /*d190*/  S2R R120, SR_TID.X ;  /* 0x0000000000787919 */ /* 0x000e280000002100 */
[----:B------:R3:W2:Y:S01]  /*d1a0*/  @!P1 LDG.E.U8 R164, desc[UR20][R118.64] ;  /* 0x0000001476a49981 */ /* 0x0006a2000c1e1100 */
[----:B------:R-:W-:Y:S02]  /*d1b0*/  PRMT R161, RZ, 0x7610, R161 ;  /* 0x00007610ffa17816 */ /* 0x000fe400000000a1 */
[----:B------:R-:W-:Y:S01]  /*d1c0*/  PRMT R157, RZ, 0x7610, R157 ;  /* 0x00007610ff9d7816 */ /* 0x000fe2000000009d */
[----:B------:R-:W4:Y:S04]  /*d1d0*/  LDL R159, [R1+0x26c] ;  /* 0x00026c00019f7983 */ /* 0x000f280000100800 */
[----:B------:R-:W2:Y:S01]  /*d1e0*/  LDL R119, [R1+0x280] ;  /* 0x0002800001777983 */ /* 0x000ea20000100800 */
[----:B---3--:R-:W-:-:S03]  /*d1f0*/  @!P0 IMAD.MOV.U32 R118, RZ, RZ, R121 ;  /* 0x000000ffff768224 */ /* 0x008fc600078e0079 */
[----:B------:R-:W3:Y:S01]  /*d200*/  LDL R121, [R1+0x258] ;  /* 0x0002580001797983 */ /* 0x000ee20000100800 */
[----:B0-----:R-:W-:-:S04]  /*d210*/  SHF.R.U32.HI R120, RZ, 0x6, R120 ;  /* 0x00000006ff787819 */ /* 0x001fc80000011678 */
[----:B------:R-:W-:Y:S01]  /*d220*/  SGXT.U32 R120, R120, 0x1 ;  /* 0x000000017878781a */ /* 0x000fe20000000000 */
[----:B--2---:R0:W2:Y:S04]  /*d230*/  @!P0 LDG.E.U8 R162, desc[UR20][R118.64] ;  /* 0x0000001476a28981 */ /* 0x0040a8000c1e1100 */
[----:B------:R-:W4:Y:S01]  /*d240*/  LDL R119, [R1+0x278] ;  /* 0x0002780001777983 */ /* 0x000f220000100800 */
[----:B------:R-:W-:-:S04]  /*d250*/  LOP3.LUT R120, R120, 0x76, RZ, 0xfc, !PT ;  /* 0x0000007678787812 */ /* 0x000fc800078efcff */
[----:B------:R-:W-:-:S13]  /*d260*/  ISETP.GE.AND P1, PT, R120, UR13, PT ;  /* 0x0000000d78007c0c */ /* 0x000fda000bf26270 */
[----:B0-----:R-:W-:Y:S01]  /*d270*/  @!P1 IMAD.MOV.U32 R118, RZ, RZ, R12 ;  /* 0x000000ffff769224 */ /* 0x001fe200078e000c */
[----:B------:R-:W0:Y:S01]  /*d280*/  S2R R120, SR_TID.X ;  /* 0x0000000000787919 */ /* 0x000e220000002100 */
[----:B------:R-:W1:Y:S03]  /*d290*/  S2R R12, SR_TID.X ;  /* 0x00000000000c7919 */ /* 0x000e660000002100 */
[----:B----4-:R4:W2:Y:S04]  /*d2a0*/  @!P1 LDG.E.U8 R161, desc[UR20][R118.64] ;  /* 0x0000001476a19981 */ /* 0x0108a8000c1e1100 */
[----:B------:R-:W4:Y:S04]  /*d2b0*/  LDL R118, [R1+0x270] ;  /* 0x0002700001767983 */ /* 0x000f280000100800 */
[----:B------:R-:W4:Y:S01]  /*d2c0*/  LDL R119, [R1+0x274] ;  /* 0x0002740001777983 */ /* 0x000f220000100800 */
[----:B0-----:R-:W-:-:S04]  /*d2d0*/  SHF.R.U32.HI R120, RZ, 0x6, R120 ;  /* 0x00000006ff787819 */ /* 0x001fc80000011678 */
[----:B------:R-:W-:-:S04]  /*d2e0*/  SGXT.U32 R120, R120, 0x1 ;  /* 0x000000017878781a */ /* 0x000fc80000000000 */
[----:B------:R-:W-:-:S04]  /*d2f0*/  LOP3.LUT R120, R120, 0x78, RZ, 0xfc, !PT ;  /* 0x0000007878787812 */ /* 0x000fc800078efcff */
[----:B------:R-:W-:Y:S02]  /*d300*/  ISETP.GE.AND P0, PT, R120, UR13, PT ;  /* 0x0000000d78007c0c */ /* 0x000fe4000bf06270 */
[----:B-1----:R-:W-:Y:S01]  /*d310*/  SHF.R.U32.HI R12, RZ, 0x6, R12 ;  /* 0x00000006ff0c7819 */ /* 0x002fe2000001160c */
[----:B------:R-:W3:Y:S03]  /*d320*/  LDL R120, [R1+0x25c] ;  /* 0x00025c0001787983 */ /* 0x000ee60000100800 */
[----:B------:R-:W-:-:S04]  /*d330*/  SGXT.U32 R12, R12, 0x1 ;  /* 0x000000010c0c781a */ /* 0x000fc80000000000 */
[----:B------:R-:W-:-:S04]  /*d340*/  LOP3.LUT R12, R12, 0x7a, RZ, 0xfc, !PT ;  /* 0x0000007a0c0c7812 */ /* 0x000fc800078efcff */
[----:B------:R-:W-:Y:S02]  /*d350*/  ISETP.GE.AND P1, PT, R12, UR13, PT ;  /* 0x0000000d0c007c0c */ /* 0x000fe4000bf26270 */
[----:B------:R-:W2:Y:S01]  /*d360*/  LDL.LU R12, [R1+0x6bc] ;  /* 0x0006bc00010c7983 */ /* 0x000ea20000300800 */
[----:B----4-:R-:W-:-:S04]  /*d370*/  @!P0 LOP3.LUT R119, R119, R118, RZ, 0x3c, !PT ;  /* 0x0000007677778212 */ /* 0x010fc800078e3cff */
[----:B------:R-:W-:-:S04]  /*d380*/  @!P0 LOP3.LUT R118, R119, R118, RZ, 0x3c, !PT ;  /* 0x0000007677768212 */ /* 0x000fc800078e3cff */
[----:B------:R-:W-:-:S05]  /*d390*/  @!P0 LOP3.LUT R119, R119, R118, RZ, 0x3c, !PT ;  /* 0x0000007677778212 */ /* 0x000fca00078e3cff */
[----:B------:R0:W4:Y:S04]  /*d3a0*/  @!P0 LDG.E.U8 R157, desc[UR20][R118.64] ;  /* 0x00000014769d8981 */ /* 0x000128000c1e1100 */
[----:B------:R-:W3:Y:S01]  /*d3b0*/  LDL R119, [R1+0x268] ;  /* 0x0002680001777983 */ /* 0x000ee20000100800 */
[----:B0-----:R-:W0:Y:S01]  /*d3c0*/  S2R R118, SR_TID.X ;  /* 0x0000000000767919 */ /* 0x001e220000002100 */
[----:B------:R-:W-:Y:S02]  /*d3d0*/  PRMT R154, RZ, 0x7610, R154 ;  /* 0x00007610ff9a7816 */ /* 0x000fe4000000009a */
[----:B0-----:R-:W-:-:S04]  /*d3e0*/  SHF.R.U32.HI R118, RZ, 0x6, R118 ;  /* 0x00000006ff767819 */ /* 0x001fc80000011676 */
[----:B------:R-:W-:-:S04]  /*d3f0*/  SGXT.U32 R118, R118, 0x1 ;  /* 0x000000017676781a */ /* 0x000fc80000000000 */
[----:B------:R-:W-:-:S04]  /*d400*/  LOP3.LUT R118, R118, 0x7c, RZ, 0xfc, !PT ;  /* 0x0000007c76767812 */ /* 0x000fc800078efcff */
[----:B------:R-:W-:Y:S01]  /*d410*/  ISETP.GE.AND P0, PT, R118, UR13, PT ;  /* 0x0000000d76007c0c */ /* 0x000fe2000bf06270 */
[----:B------:R-:W-:-:S05]  /*d420*/  @!P1 IMAD.MOV.U32 R118, RZ, RZ, R159 ;  /* 0x000000ffff769224 */ /* 0x000fca00078e009f */
[----:B---3--:R0:W3:Y:S04]  /*d430*/  @!P1 LDG.E.U8 R154, desc[UR20][R118.64] ;  /* 0x00000014769a9981 */ /* 0x0080e8000c1e1100 */
[----:B------:R-:W0:Y:S04]  /*d440*/  LDL R118, [R1+0x260] ;  /* 0x0002600001767983 */ /* 0x000e280000100800 */
[----:B------:R-:W0:Y:S01]  /*d450*/  LDL R119, [R1+0x264] ;  /* 0x0002640001777983 */ /* 0x000e220000100800 */
[----:B------:R-:W1:Y:S01]  /*d460*/  S2R R159, SR_TID.X ;  /* 0x00000000009f7919 */ /* 0x000e620000002100 */
[----:B------:R-:W-:-:S02]  /*d470*/  PRMT R153, RZ, 0x7610, R153 ;  /* 0x00007610ff997816 */ /* 0x000fc40000000099 */
[----:B------:R-:W-:Y:S02]  /*d480*/  PRMT R150, RZ, 0x7610, R150 ;  /* 0x00007610ff967816 */ /* 0x000fe40000000096 */
[----:B-1----:R-:W-:-:S04]  /*d490*/  LEA.HI R159, R159, 0x7e, RZ, 0x1a ;  /* 0x0000007e9f9f7811 */ /* 0x002fc800078fd0ff */
[----:B------:R-:W-:Y:S02]  /*d4a0*/  ISETP.GE.AND P1, PT, R159, UR13, PT ;  /* 0x0000000d9f007c0c */ /* 0x000fe4000bf26270 */
[----:B------:R-:W1:Y:S02]  /*d4b0*/  S2R R159, SR_TID.X ;  /* 0x00000000009f7919 */ /* 0x000e640000002100 */
[----:B-1----:R-:W-:Y:S02]  /*d4c0*/  LOP3.LUT R159, R159, 0x7f, RZ, 0xc0, !PT ;  /* 0x0000007f9f9f7812 */ /* 0x002fe400078ec0ff */
[----:B0-----:R-:W-:-:S04]  /*d4d0*/  @!P0 LOP3.LUT R119, R119, R118, RZ, 0x3c, !PT ;  /* 0x0000007677778212 */ /* 0x001fc800078e3cff */
[----:B------:R-:W-:-:S04]  /*d4e0*/  @!P0 LOP3.LUT R118, R119, R118, RZ, 0x3c, !PT ;  /* 0x0000007677768212 */ /* 0x000fc800078e3cff */
[----:B------:R-:W-:-:S05]  /*d4f0*/  @!P0 LOP3.LUT R119, R119, R118, RZ, 0x3c, !PT ;  /* 0x0000007677778212 */ /* 0x000fca00078e3cff */
[----:B------:R0:W3:Y:S02]  /*d500*/  @!P0 LDG.E.U8 R153, desc[UR20][R118.64] ;  /* 0x0000001476998981 */ /* 0x0000e4000c1e1100 */
[----:B0-----:R-:W-:Y:S02]  /*d510*/  @!P1 IMAD.MOV.U32 R118, RZ, RZ, R120 ;  /* 0x000000ffff769224 */ /* 0x001fe400078e0078 */
[----:B------:R-:W-:-:S05]  /*d520*/  @!P1 IMAD.MOV.U32 R119, RZ, RZ, R121 ;  /* 0x000000ffff779224 */ /* 0x000fca00078e0079 */
[----:B------:R0:W3:Y:S01]  /*d530*/  @!P1 LDG.E.U8 R150, desc[UR20][R118.64] ;  /* 0x0000001476969981 */ /* 0x0000e2000c1e1100 */
[----:B------:R-:W-:Y:S01]  /*d540*/  BAR.SYNC.DEFER_BLOCKING 0x0 ;  /* 0x0000000000007b1d */ /* 0x000fe20000010000 */
[----:B------:R-:W-:Y:S02]  /*d550*/  ISETP.GE.AND P0, PT, R159, UR13, PT ;  /* 0x0000000d9f007c0c */ /* 0x000fe4000bf06270 */
[----:B0-----:R-:W-:-:S03]  /*d560*/  PRMT R118, RZ, 0x7610, R118 ;  /* 0x00007610ff767816 */ /* 0x001fc60000000076 */
[----:B------:R-:W2:Y:S04]  /*d570*/  LDL R159, [R1+0x158] ;  /* 0x00015800019f7983 */ /* 0x000ea80000100800 */
[----:B------:R0:W-:Y:S04]  /*d580*/  STL [R1+0x570], R90 ;  /* 0x0005705a01007387 */ /* 0x0001e80000100800 */
[----:B------:R-:W-:Y:S02]  /*d590*/  @!P0 IMAD.MOV.U32 R120, RZ, RZ, R90 ;  /* 0x000000ffff788224 */ /* 0x000fe400078e005a */
[----:B------:R-:W-:Y:S01]  /*d5a0*/  @!P0 IMAD.MOV.U32 R121, RZ, RZ, R17 ;  /* 0x000000ffff798224 */ /* 0x000fe200078e0011 */
[----:B0-----:R-:W4:Y:S04]  /*d5b0*/  LDL.LU R90, [R1+0x14] ;  /* 0x00001400015a7983 */ /* 0x001f280000300800 */
[----:B------:R0:W-:Y:S04]  /*d5c0*/  STL [R1+0x56c], R17 ;  /* 0x00056c1101007387 */ /* 0x0001e80000100800 */
[----:B------:R1:W3:Y:S04]  /*d5d0*/  @!P0 LDG.E.U8 R118, desc[UR20][R120.64] ;  /* 0x0000001478768981 */ /* 0x0002e8000c1e1100 */
[----:B0-----:R-:W3:Y:S04]  /*d5e0*/  LDL.LU R17, [R1+0xc] ;  /* 0x00000c0001117983 */ /* 0x001ee80000300800 */
[----:B------:R-:W1:Y:S04]  /*d5f0*/  LDL R120, [R1+0x450] ;  /* 0x0004500001787983 */ /* 0x000e680000100800 */
[----:B------:R-:W1:Y:S01]  /*d600*/  LDL R121, [R1+0x454] ;  /* 0x0004540001797983 */ /* 0x000e620000100800 */
[----:B------:R-:W-:-:S02]  /*d610*/  PRMT R148, RZ, 0x7610, R148 ;  /* 0x00007610ff947816 */ /* 0x000fc40000000094 */
[----:B-1----:R-:W-:-:S04]  /*d620*/  @!P0 LOP3.LUT R121, R121, R120, RZ, 0x3c, !PT ;  /* 0x0000007879798212 */ /* 0x002fc800078e3cff */
[----:B------:R-:W-:-:S04]  /*d630*/  @!P0 LOP3.LUT R120, R121, R120, RZ, 0x3c, !PT ;  /* 0x0000007879788212 */ /* 0x000fc800078e3cff */
[----:B------:R-:W-:-:S05]  /*d640*/  @!P0 LOP3.LUT R121, R121, R120, RZ, 0x3c, !PT ;  /* 0x0000007879798212 */ /* 0x000fca00078e3cff */
[----:B------:R0:W3:Y:S04]  /*d650*/  @!P0 LDG.E.U8 R148, desc[UR20][R120.64] ;  /* 0x0000001478948981 */ /* 0x0000e8000c1e1100 */
[----:B------:R-:W0:Y:S04]  /*d660*/  LDL R120, [R1+0x214] ;  /* 0x0002140001787983 */ /* 0x000e280000100800 */
[----:B------:R-:W0:Y:S01]  /*d670*/  LDL R121, [R1+0x218] ;  /* 0x0002180001797983 */ /* 0x000e220000100800 */
[----:B------:R-:W-:Y:S02]  /*d680*/  PRMT R147, RZ, 0x7610, R147 ;  /* 0x00007610ff937816 */ /* 0x000fe40000000093 */
[----:B0-----:R-:W-:-:S04]  /*d690*/  @!P0 LOP3.LUT R121, R121, R120, RZ, 0x3c, !PT ;  /* 0x0000007879798212 */ /* 0x001fc800078e3cff */
        /* <DEDUP_REMOVED lines=17> */
[----:B------:R-:W4:Y:S01]  /*d7b0*/  LDL R121, [R1+0x154] ;  /* 0x0001540001797983 */ /* 0x000f220000100800 */
[----:B------:R-:W-:Y:S01]  /*d7c0*/  PRMT R144, RZ, 0x7610, R144 ;  /* 0x00007610ff907816 */ /* 0x000fe20000000090 */
[----:B--2---:R-:W-:Y:S01]  /*d7d0*/  @!P0 IMAD.MOV.U32 R120, RZ, RZ, R159 ;  /* 0x000000ffff788224 */ /* 0x004fe200078e009f */
[----:B------:R-:W-:Y:S01]  /*d7e0*/  PRMT R143, RZ, 0x7610, R143 ;  /* 0x00007610ff8f7816 */ /* 0x000fe2000000008f */
[----:B-----5:R0:W-:Y:S04]  /*d7f0*/  STS.U8 [R8+UR7+0x4000], R142 ;  /* 0x0040008e08007988 */ /* 0x0201e80008000007 */
[----:B------:R1:W-:Y:S04]  /*d800*/  STS.U8 [R8+UR7+0x4002], R141 ;  /* 0x0040028d08007988 */ /* 0x0003e80008000007 */
[----:B------:R-:W2:Y:S04]  /*d810*/  LDL R159, [R1+0x18] ;  /* 0x00001800019f7983 */ /* 0x000ea80000100800 */
[----:B----4-:R4:W3:Y:S04]  /*d820*/  @!P0 LDG.E.U8 R144, desc[UR20][R120.64] ;  /* 0x0000001478908981 */ /* 0x0108e8000c1e1100 */
[----:B------:R-:W4:Y:S04]  /*d830*/  LDL R120, [R1+0x114] ;  /* 0x0001140001787983 */ /* 0x000f280000100800 */
[----:B------:R-:W4:Y:S02]  /*d840*/  LDL R121, [R1+0x118] ;  /* 0x0001180001797983 */ /* 0x000f240000100800 */
[----:B----4-:R-:W-:-:S04]  /*d850*/  @!P0 LOP3.LUT R121, R121, R120, RZ, 0x3c, !PT ;  /* 0x0000007879798212 */ /* 0x010fc800078e3cff */
[----:B------:R-:W-:-:S04]  /*d860*/  @!P0 LOP3.LUT R120, R121, R120, RZ, 0x3c, !PT ;  /* 0x0000007879788212 */ /* 0x000fc800078e3cff */
[----:B------:R-:W-:-:S05]  /*d870*/  @!P0 LOP3.LUT R121, R121, R120, RZ, 0x3c, !PT ;  /* 0x0000007879798212 */ /* 0x000fca00078e3cff */
[----:B------:R4:W3:Y:S04]  /*d880*/  @!P0 LDG.E.U8 R143, desc[UR20][R120.64] ;  /* 0x00000014788f8981 */ /* 0x0008e8000c1e1100 */
[----:B------:R-:W4:Y:S04]  /*d890*/  LDL R120, [R1+0xd4] ;  /* 0x0000d40001787983 */ /* 0x000f280000100800 */
[----:B------:R-:W4:Y:S01]  /*d8a0*/  LDL R121, [R1+0xd8] ;  /* 0x0000d80001797983 */ /* 0x000f220000100800 */
[----:B0-----:R-:W-:Y:S02]  /*d8b0*/  PRMT R142, RZ, 0x7610, R142 ;  /* 0x00007610ff8e7816 */ /* 0x001fe4000000008e */
[----:B----4-:R-:W-:-:S04]  /*d8c0*/  @!P0 LOP3.LUT R121, R121, R120, RZ, 0x3c, !PT ;  /* 0x0000007879798212 */ /* 0x010fc800078e3cff */
[----:B------:R-:W-:-:S04]  /*d8d0*/  @!P0 LOP3.LUT R120, R121, R120, RZ, 0x3c, !PT ;  /* 0x0000007879788212 */ /* 0x000fc800078e3cff */
[----:B------:R-:W-:-:S05]  /*d8e0*/  @!P0 LOP3.LUT R121, R121, R120, RZ, 0x3c, !PT ;  /* 0x0000007879798212 */ /* 0x000fca00078e3cff */
[----:B------:R0:W4:Y:S04]  /*d8f0*/  @!P0 LDG.E.U8 R142, desc[UR20][R120.64] ;  /* 0x00000014788e8981 */ /* 0x000128000c1e1100 */
[----:B------:R-:W0:Y:S04]  /*d900*/  LDL R120, [R1+0x94] ;  /* 0x0000940001787983 */ /* 0x000e280000100800 */
[----:B------:R-:W0:Y:S01]  /*d910*/  LDL R121, [R1+0x98] ;  /* 0x0000980001797983 */ /* 0x000e220000100800 */
[----:B-1----:R-:W-:Y:S02]  /*d920*/  PRMT R141, RZ, 0x7610, R141 ;  /* 0x00007610ff8d7816 */ /* 0x002fe4000000008d */
[----:B0-----:R-:W-:-:S04]  /*d930*/  @!P0 LOP3.LUT R121, R121, R120, RZ, 0x3c, !PT ;  /* 0x0000007879798212 */ /* 0x001fc800078e3cff */
[----:B------:R-:W-:-:S04]  /*d940*/  @!P0 LOP3.LUT R120, R121, R120, RZ, 0x3c, !PT ;  /* 0x0000007879788212 */ /* 0x000fc800078e3cff */
[----:B------:R-:W-:-:S05]  /*d950*/  @!P0 LOP3.LUT R121, R121, R120, RZ, 0x3c, !PT ;  /* 0x0000007879798212 */ /* 0x000fca00078e3cff */
[----:B------:R0:W4:Y:S04]  /*d960*/  @!P0 LDG.E.U8 R141, desc[UR20][R120.64] ;  /* 0x00000014788d8981 */ /* 0x000128000c1e1100 */
[----:B------:R-:W0:Y:S04]  /*d970*/  LDL R120, [R1+0x54] ;  /* 0x0000540001787983 */ /* 0x000e280000100800 */
[----:B------:R-:W0:Y:S04]  /*d980*/  LDL R121, [R1+0x58] ;  /* 0x0000580001797983 */ /* 0x000e280000100800 */
[----:B------:R1:W-:Y:S04]  /*d990*/  STS.U8 [R8+UR7+0x4004], R140 ;  /* 0x0040048c08007988 */ /* 0x0003e80008000007 */
[----:B------:R2:W-:Y:S01]  /*d9a0*/  STS.U8 [R8+UR7+0x4006], R139 ;  /* 0x0040068b08007988 */ /* 0x0005e20008000007 */
[----:B-1----:R-:W-:-:S02]  /*d9b0*/  PRMT R140, RZ, 0x7610, R140 ;  /* 0x00007610ff8c7816 */ /* 0x002fc4000000008c */
[----:B--2---:R-:W-:Y:S01]  /*d9c0*/  PRMT R139, RZ, 0x7610, R139 ;  /* 0x00007610ff8b7816 */ /* 0x004fe2000000008b */
[----:B------:R1:W-:Y:S04]  /*d9d0*/  STS.U8 [R8+UR7+0x4008], R138 ;  /* 0x0040088a08007988 */ /* 0x0003e80008000007 */
[----:B------:R2:W-:Y:S01]  /*d9e0*/  STS.U8 [R8+UR7+0x400a], R137 ;  /* 0x00400a8908007988 */ /* 0x0005e20008000007 */
[----:B-1----:R-:W-:Y:S02]  /*d9f0*/  PRMT R138, RZ, 0x7610, R138 ;  /* 0x00007610ff8a7816 */ /* 0x002fe4000000008a */
[----:B--2---:R-:W-:Y:S01]  /*da00*/  PRMT R137, RZ, 0x7610, R137 ;  /* 0x00007610ff897816 */ /* 0x004fe20000000089 */
[----:B------:R1:W-:Y:S04]  /*da10*/  STS.U8 [R8+UR7+0x400c], R136 ;  /* 0x00400c8808007988 */ /* 0x0003e80008000007 */
[----:B------:R2:W-:Y:S01]  /*da20*/  STS.U8 [R8+UR7+0x400e], R135 ;  /* 0x00400e8708007988 */ /* 0x0005e20008000007 */
[----:B-1----:R-:W-:-:S02]  /*da30*/  PRMT R136, RZ, 0x7610, R136 ;  /* 0x00007610ff887816 */ /* 0x002fc40000000088 */
[----:B--2---:R-:W-:Y:S01]  /*da40*/  PRMT R135, RZ, 0x7610, R135 ;  /* 0x00007610ff877816 */ /* 0x004fe20000000087 */
[----:B------:R1:W-:Y:S04]  /*da50*/  STS.U8 [R7+UR7+0x4000], R134 ;  /* 0x0040008607007988 */ /* 0x0003e80008000007 */
[----:B------:R2:W-:Y:S01]  /*da60*/  STS.U8 [R7+UR7+0x4002], R133 ;  /* 0x0040028507007988 */ /* 0x0005e20008000007 */
[----:B-1----:R-:W-:Y:S02]  /*da70*/  PRMT R134, RZ, 0x7610, R134 ;  /* 0x00007610ff867816 */ /* 0x002fe40000000086 */
[----:B--2---:R-:W-:Y:S02]  /*da80*/  PRMT R133, RZ, 0x7610, R133 ;  /* 0x00007610ff857816 */ /* 0x004fe40000000085 */
[----:B0-----:R-:W-:-:S04]  /*da90*/  @!P0 LOP3.LUT R121, R121, R120, RZ, 0x3c, !PT ;  /* 0x0000007879798212 */ /* 0x001fc800078e3cff */
[----:B------:R-:W-:-:S04]  /*daa0*/  @!P0 LOP3.LUT R120, R121, R120, RZ, 0x3c, !PT ;  /* 0x0000007879788212 */ /* 0x000fc800078e3cff */
[----:B------:R-:W-:-:S05]  /*dab0*/  @!P0 LOP3.LUT R121, R121, R120, RZ, 0x3c, !PT ;  /* 0x0000007879798212 */ /* 0x000fca00078e3cff */
[----:B------:R0:W2:Y:S02]  /*dac0*/  @!P0 LDG.E.U8 R140, desc[UR20][R120.64] ;  /* 0x00000014788c8981 */ /* 0x0000a4000c1e1100 */
[----:B0-----:R-:W-:Y:S02]  /*dad0*/  @!P0 IMAD.MOV.U32 R120, RZ, RZ, R159 ;  /* 0x000000ffff788224 */ /* 0x001fe400078e009f */
[----:B------:R-:W-:Y:S01]  /*dae0*/  @!P0 IMAD.MOV.U32 R121, RZ, RZ, R90 ;  /* 0x000000ffff798224 */ /* 0x000fe200078e005a */
[----:B------:R-:W3:Y:S04]  /*daf0*/  LDL R159, [R1+0x1d0] ;  /* 0x0001d000019f7983 */ /* 0x000ee80000100800 */
[----:B------:R0:W2:Y:S02]  /*db00*/  @!P0 LDG.E.U8 R139, desc[UR20][R120.64] ;  /* 0x00000014788b8981 */ /* 0x0000a4000c1e1100 */
[----:B0-----:R-:W-:-:S02]  /*db10*/  @!P0 IMAD.MOV.U32 R120, RZ, RZ, R243 ;  /* 0x000000ffff788224 */ /* 0x001fc400078e00f3 */
[----:B------:R-:W-:Y:S01]  /*db20*/  @!P0 IMAD.MOV.U32 R121, RZ, RZ, R242 ;  /* 0x000000ffff798224 */ /* 0x000fe200078e00f2 */
[----:B------:R0:W-:Y:S04]  /*db30*/  STL [R1+0x580], R90 ;  /* 0x0005805a01007387 */ /* 0x0001e80000100800 */
[----:B------:R1:W2:Y:S04]  /*db40*/  @!P0 LDG.E.U8 R138, desc[UR20][R120.64] ;  /* 0x00000014788a8981 */ /* 0x0002a8000c1e1100 */
[----:B0-----:R-:W4:Y:S01]  /*db50*/  LDL.LU R90, [R1+0x8] ;  /* 0x00000800015a7983 */ /* 0x001f220000300800 */
[----:B-1----:R-:W-:-:S02]  /*db60*/  @!P0 IMAD.MOV.U32 R120, RZ, RZ, R227 ;  /* 0x000000ffff788224 */ /* 0x002fc400078e00e3 */
[----:B------:R-:W-:Y:S01]  /*db70*/  @!P0 IMAD.MOV.U32 R121, RZ, RZ, R226 ;  /* 0x000000ffff798224 */ /* 0x000fe200078e00e2 */
[----:B------:R0:W-:Y:S04]  /*db80*/  STL [R1+0x578], R243 ;  /* 0x000578f301007387 */ /* 0x0001e80000100800 */
[----:B------:R1:W2:Y:S04]  /*db90*/  @!P0 LDG.E.U8 R137, desc[UR20][R120.64] ;  /* 0x0000001478898981 */ /* 0x0002a8000c1e1100 */
[----:B0-----:R-:W2:Y:S01]  /*dba0*/  LDL.LU R243, [R1] ;  /* 0x0000000001f37983 */ /* 0x001ea20000300800 */
[----:B-1----:R-:W-:-:S03]  /*dbb0*/  @!P0 IMAD.MOV.U32 R120, RZ, RZ, R211 ;  /* 0x000000ffff788224 */ /* 0x002fc600078e00d3 */
[----:B------:R0:W-:Y:S01]  /*dbc0*/  STL [R1+0x574], R242 ;  /* 0x000574f201007387 */ /* 0x0001e20000100800 */
[----:B------:R-:W-:-:S05]  /*dbd0*/  @!P0 IMAD.MOV.U32 R121, RZ, RZ, R210 ;  /* 0x000000ffff798224 */ /* 0x000fca00078e00d2 */
[----:B------:R1:W2:Y:S04]  /*dbe0*/  @!P0 LDG.E.U8 R136, desc[UR20][R120.64] ;  /* 0x0000001478888981 */ /* 0x0002a8000c1e1100 */
[----:B0-----:R-:W4:Y:S04]  /*dbf0*/  LDL R242, [R1+0x1cc] ;  /* 0x0001cc0001f27983 */ /* 0x001f280000100800 */
[----:B------:R0:W-:Y:S01]  /*dc00*/  STL [R1+0x584], R227 ;  /* 0x000584e301007387 */ /* 0x0001e20000100800 */
[----:B-1----:R-:W-:Y:S02]  /*dc10*/  @!P0 IMAD.MOV.U32 R120, RZ, RZ, R195 ;  /* 0x000000ffff788224 */ /* 0x002fe400078e00c3 */
[----:B------:R-:W-:-:S05]  /*dc20*/  @!P0 IMAD.MOV.U32 R121, RZ, RZ, R194 ;  /* 0x000000ffff798224 */ /* 0x000fca00078e00c2 */
[----:B------:R1:W2:Y:S04]  /*dc30*/  @!P0 LDG.E.U8 R135, desc[UR20][R120.64] ;  /* 0x0000001478878981 */ /* 0x0002a8000c1e1100 */
[----:B0-----:R-:W2:Y:S04]  /*dc40*/  LDL.LU R227, [R1+0x34] ;  /* 0x0000340001e37983 */ /* 0x001ea80000300800 */
[----:B------:R0:W-:Y:S01]  /*dc50*/  STL [R1+0x57c], R226 ;  /* 0x00057ce201007387 */ /* 0x0001e20000100800 */
[----:B-1----:R-:W-:Y:S02]  /*dc60*/  @!P0 IMAD.MOV.U32 R120, RZ, RZ, R110 ;  /* 0x000000ffff788224 */ /* 0x002fe400078e006e */
[----:B------:R-:W-:-:S05]  /*dc70*/  @!P0 IMAD.MOV.U32 R121, RZ, RZ, R22 ;  /* 0x000000ffff798224 */ /* 0x000fca00078e0016 */
[----:B------:R1:W2:Y:S04]  /*dc80*/  @!P0 LDG.E.U8 R134, desc[UR20][R120.64] ;  /* 0x0000001478868981 */ /* 0x0002a8000c1e1100 */
[----:B0-----:R-:W2:Y:S04]  /*dc90*/  LDL.LU R226, [R1+0x2c] ;  /* 0x00002c0001e27983 */ /* 0x001ea80000300800 */
[----:B------:R0:W-:Y:S04]  /*dca0*/  STL [R1+0x58c], R211 ;  /* 0x00058cd301007387 */ /* 0x0001e80000100800 */
[----:B0-----:R-:W2:Y:S04]  /*dcb0*/  LDL.LU R211, [R1+0x3c] ;  /* 0x00003c0001d37983 */ /* 0x001ea80000300800 */
[----:B------:R0:W-:Y:S01]  /*dcc0*/  STL [R1+0x588], R210 ;  /* 0x000588d201007387 */ /* 0x0001e20000100800 */
[----:B-1----:R-:W-:-:S03]  /*dcd0*/  @!P0 IMAD.MOV.U32 R120, RZ, RZ, R102 ;  /* 0x000000ffff788224 */ /* 0x002fc600078e0066 */
[----:B0-----:R-:W2:Y:S04]  /*dce0*/  LDL.LU R210, [R1+0x10] ;  /* 0x0000100001d27983 */ /* 0x001ea80000300800 */
[----:B------:R0:W-:Y:S01]  /*dcf0*/  STL [R1+0x590], R8 ;  /* 0x0005900801007387 */ /* 0x0001e20000100800 */
[----:B------:R-:W-:-:S05]  /*dd00*/  @!P0 IMAD.MOV.U32 R121, RZ, RZ, R11 ;  /* 0x000000ffff798224 */ /* 0x000fca00078e000b */
[----:B------:R1:W2:Y:S04]  /*dd10*/  @!P0 LDG.E.U8 R133, desc[UR20][R120.64] ;  /* 0x0000001478858981 */ /* 0x0002a8000c1e1100 */
[----:B0-----:R-:W2:Y:S04]  /*dd20*/  LDL.LU R8, [R1+0x44] ;  /* 0x0000440001087983 */ /* 0x001ea80000300800 */
[----:B------:R0:W-:Y:S04]  /*dd30*/  STL [R1+0x598], R195 ;  /* 0x000598c301007387 */ /* 0x0001e80000100800 */
[----:B0-----:R-:W2:Y:S04]  /*dd40*/  LDL.LU R195, [R1+0x4c] ;  /* 0x00004c0001c37983 */ /* 0x001ea80000300800 */
[----:B------:R0:W-:Y:S04]  /*dd50*/  STL [R1+0x594], R194 ;  /* 0x000594c201007387 */ /* 0x0001e80000100800 */
[----:B0-----:R-:W3:Y:S04]  /*dd60*/  LDL R194, [R1+0x210] ;  /* 0x0002100001c27983 */ /* 0x001ee80000100800 */
[----:B------:R0:W-:Y:S04]  /*dd70*/  STL [R1+0x5a0], R110 ;  /* 0x0005a06e01007387 */ /* 0x0001e80000100800 */
[----:B0-----:R-:W2:Y:S04]  /*dd80*/  LDL R110, [R1+0x190] ;  /* 0x00019000016e7983 */ /* 0x001ea80000100800 */
[----:B------:R0:W-:Y:S04]  /*dd90*/  STL [R1+0x59c], R22 ;  /* 0x00059c1601007387 */ /* 0x0001e80000100800 */
[----:B0-----:R-:W2:Y:S04]  /*dda0*/  LDL R22, [R1+0x18c] ;  /* 0x00018c0001167983 */ /* 0x001ea80000100800 */
[----:B------:R0:W-:Y:S04]  /*ddb0*/  STL [R1+0x5a8], R102 ;  /* 0x0005a86601007387 */ /* 0x0001e80000100800 */
[----:B0-----:R-:W2:Y:S04]  /*ddc0*/  LDL.LU R102, [R1+0x38] ;  /* 0x0000380001667983 */ /* 0x001ea80000300800 */
[----:B------:R0:W-:Y:S04]  /*ddd0*/  STL [R1+0x5a4], R11 ;  /* 0x0005a40b01007387 */ /* 0x0001e80000100800 */
[----:B------:R-:W1:Y:S04]  /*dde0*/  LDL R120, [R1+0x240] ;  /* 0x0002400001787983 */ /* 0x000e680000100800 */
[----:B------:R-:W1:Y:S04]  /*ddf0*/  LDL R121, [R1+0x44c] ;  /* 0x00044c0001797983 */ /* 0x000e680000100800 */
[----:B0-----:R-:W4:Y:S04]  /*de00*/  LDL R11, [R1+0x20c] ;  /* 0x00020c00010b7983 */ /* 0x001f280000100800 */
[----:B------:R0:W-:Y:S04]  /*de10*/  STS.U8 [R7+UR7+0x4004], R132 ;  /* 0x0040048407007988 */ /* 0x0001e80008000007 */
[----:B------:R0:W-:Y:S02]  /*de20*/  STS.U8 [R7+UR7+0x4006], R131 ;  /* 0x0040068307007988 */ /* 0x0001e40008000007 */
[----:B0-----:R-:W-:-:S02]  /*de30*/  PRMT R132, RZ, 0x7610, R132 ;  /* 0x00007610ff847816 */ /* 0x001fc40000000084 */
[----:B------:R-:W-:Y:S01]  /*de40*/  PRMT R131, RZ, 0x7610, R131 ;  /* 0x00007610ff837816 */ /* 0x000fe20000000083 */
[----:B------:R0:W-:Y:S04]  /*de50*/  STS.U8 [R7+UR7+0x4008], R130 ;  /* 0x0040088207007988 */ /* 0x0001e80008000007 */
[----:B------:R0:W-:Y:S02]  /*de60*/  STS.U8 [R7+UR7+0x400a], R129 ;  /* 0x00400a8107007988 */ /* 0x0001e40008000007 */
[----:B0-----:R-:W-:Y:S02]  /*de70*/  PRMT R130, RZ, 0x7610, R130 ;  /* 0x00007610ff827816 */ /* 0x001fe40000000082 */
[----:B------:R-:W-:Y:S02]  /*de80*/  PRMT R129, RZ, 0x7610, R129 ;  /* 0x00007610ff817816 */ /* 0x000fe40000000081 */
[----:B-1----:R-:W-:-:S04]  /*de90*/  @!P0 LOP3.LUT R121, R121, R120, RZ, 0x3c, !PT ;  /* 0x0000007879798212 */ /* 0x002fc800078e3cff */
[----:B------:R-:W-:-:S04]  /*dea0*/  @!P0 LOP3.LUT R120, R121, R120, RZ, 0x3c, !PT ;  /* 0x0000007879788212 */ /* 0x000fc800078e3cff */
[----:B------:R-:W-:-:S05]  /*deb0*/  @!P0 LOP3.LUT R121, R121, R120, RZ, 0x3c, !PT ;  /* 0x0000007879798212 */ /* 0x000fca00078e3cff */
[----:B------:R3:W2:Y:S02]  /*dec0*/  @!P0 LDG.E.U8 R132, desc[UR20][R120.64] ;  /* 0x0000001478848981 */ /* 0x0006a4000c1e1100 */
[----:B---3--:R-:W-:Y:S02]  /*ded0*/  @!P0 IMAD.MOV.U32 R120, RZ, RZ, R194 ;  /* 0x000000ffff788224 */ /* 0x008fe400078e00c2 */
[----:B----4-:R-:W-:Y:S01]  /*dee0*/  @!P0 IMAD.MOV.U32 R121, RZ, RZ, R11 ;  /* 0x000000ffff798224 */ /* 0x010fe200078e000b */
[----:B------:R0:W-:Y:S04]  /*def0*/  STS.U8 [R7+UR7+0x400c], R128 ;  /* 0x00400c8007007988 */ /* 0x0001e80008000007 */
[----:B------:R1:W3:Y:S04]  /*df00*/  @!P0 LDG.E.U8 R131, desc[UR20][R120.64] ;  /* 0x0000001478838981 */ /* 0x0002e8000c1e1100 */
[----:B------:R-:W4:Y:S04]  /*df10*/  LDL R11, [R1+0x150] ;  /* 0x00015000010b7983 */ /* 0x000f280000100800 */
[----:B------:R-:W3:Y:S01]  /*df20*/  LDL R194, [R1+0xcc] ;  /* 0x0000cc0001c27983 */ /* 0x000ee20000100800 */
[----:B-1----:R-:W-:-:S02]  /*df30*/  @!P0 IMAD.MOV.U32 R120, RZ, RZ, R159 ;  /* 0x000000ffff788224 */ /* 0x002fc400078e009f */
[----:B------:R-:W-:Y:S01]  /*df40*/  @!P0 IMAD.MOV.U32 R121, RZ, RZ, R242 ;  /* 0x000000ffff798224 */ /* 0x000fe200078e00f2 */
[----:B0-----:R-:W-:Y:S01]  /*df50*/  PRMT R128, RZ, 0x7610, R128 ;  /* 0x00007610ff807816 */ /* 0x001fe20000000080 */
[----:B------:R-:W3:Y:S04]  /*df60*/  LDL R242, [R1+0x110] ;  /* 0x0001100001f27983 */ /* 0x000ee80000100800 */
[----:B------:R2:W3:Y:S04]  /*df70*/  @!P0 LDG.E.U8 R130, desc[UR20][R120.64] ;  /* 0x0000001478828981 */ /* 0x0004e8000c1e1100 */
[----:B------:R-:W3:Y:S01]  /*df80*/  LDL R159, [R1+0xd0] ;  /* 0x0000d000019f7983 */ /* 0x000ee20000100800 */
[----:B--2---:R-:W-:-:S02]  /*df90*/  @!P0 IMAD.MOV.U32 R120, RZ, RZ, R110 ;  /* 0x000000ffff788224 */ /* 0x004fc400078e006e */
[----:B------:R-:W-:Y:S01]  /*dfa0*/  @!P0 IMAD.MOV.U32 R121, RZ, RZ, R22 ;  /* 0x000000ffff798224 */ /* 0x000fe200078e0016 */
[----:B------:R-:W2:Y:S04]  /*dfb0*/  LDL R110, [R1+0x8c] ;  /* 0x00008c00016e7983 */ /* 0x000ea80000100800 */
[----:B------:R4:W2:Y:S04]  /*dfc0*/  @!P0 LDG.E.U8 R129, desc[UR20][R120.64] ;  /* 0x0000001478818981 */ /* 0x0008a8000c1e1100 */
[----:B------:R-:W2:Y:S04]  /*dfd0*/  LDL R22, [R1+0x90] ;  /* 0x0000900001167983 */ /* 0x000ea80000100800 */
[----:B------:R-:W3:Y:S01]  /*dfe0*/  LDL R121, [R1+0x14c] ;  /* 0x00014c0001797983 */ /* 0x000ee20000100800 */
[----:B----4-:R-:W-:-:S03]  /*dff0*/  @!P0 IMAD.MOV.U32 R120, RZ, RZ, R11 ;  /* 0x000000ffff788224 */ /* 0x010fc600078e000b */
[----:B------:R-:W4:Y:S04]  /*e000*/  LDL R11, [R1+0x50] ;  /* 0x00005000010b7983 */ /* 0x000f280000100800 */
[----:B---3--:R0:W3:Y:S04]  /*e010*/  @!P0 LDG.E.U8 R128, desc[UR20][R120.64] ;  /* 0x0000001478808981 */ /* 0x0080e8000c1e1100 */
[----:B------:R-:W2:Y:S01]  /*e020*/  LDL R121, [R1+0x10c] ;  /* 0x00010c0001797983 */ /* 0x000ea20000100800 */
[----:B0-----:R-:W-:-:S03]  /*e030*/  @!P0 IMAD.MOV.U32 R120, RZ, RZ, R242 ;  /* 0x000000ffff788224 */ /* 0x001fc600078e00f2 */
[----:B------:R0:W-:Y:S04]  /*e040*/  STS.U8 [R7+UR7+0x400e], R127 ;  /* 0x00400e7f07007988 */ /* 0x0001e80008000007 */
[----:B------:R1:W-:Y:S01]  /*e050*/  STS.U8 [R6+UR7+0x4000], R126 ;  /* 0x0040007e06007988 */ /* 0x0003e20008000007 */
[----:B0-----:R-:W-:-:S03]  /*e060*/  PRMT R127, RZ, 0x7610, R127 ;  /* 0x00007610ff7f7816 */ /* 0x001fc6000000007f */
[----:B------:R0:W-:Y:S01]  /*e070*/  STL [R1+0x5ac], R7 ;  /* 0x0005ac0701007387 */ /* 0x0001e20000100800 */
[----:B-1----:R-:W-:-:S03]  /*e080*/  PRMT R126, RZ, 0x7610, R126 ;  /* 0x00007610ff7e7816 */ /* 0x002fc6000000007e */
[----:B------:R1:W-:Y:S04]  /*e090*/  STS.U8 [R6+UR7+0x4002], R125 ;  /* 0x0040027d06007988 */ /* 0x0003e80008000007 */
[----:B------:R1:W-:Y:S04]  /*e0a0*/  STS.U8 [R6+UR7+0x4004], R124 ;  /* 0x0040047c06007988 */ /* 0x0003e80008000007 */
[----:B0-----:R-:W3:Y:S01]  /*e0b0*/  LDL R7, [R1+0x1c8] ;  /* 0x0001c80001077983 */ /* 0x001ee20000100800 */
[----:B-1----:R-:W-:-:S03]  /*e0c0*/  PRMT R125, RZ, 0x7610, R125 ;  /* 0x00007610ff7d7816 */ /* 0x002fc6000000007d */
[----:B------:R0:W-:Y:S01]  /*e0d0*/  STS.U8 [R6+UR7+0x4006], R123 ;  /* 0x0040067b06007988 */ /* 0x0001e20008000007 */
[----:B------:R-:W-:-:S03]  /*e0e0*/  PRMT R124, RZ, 0x7610, R124 ;  /* 0x00007610ff7c7816 */ /* 0x000fc6000000007c */
[----:B------:R1:W-:Y:S04]  /*e0f0*/  STS.U8 [R6+UR7+0x4008], R122 ;  /* 0x0040087a06007988 */ /* 0x0003e80008000007 */
[----:B------:R1:W-:Y:S01]  /*e100*/  STS.U8 [R6+UR7+0x400a], R158 ;  /* 0x00400a9e06007988 */ /* 0x0003e20008000007 */
[----:B0-----:R-:W-:-:S03]  /*e110*/  PRMT R123, RZ, 0x7610, R123 ;  /* 0x00007610ff7b7816 */ /* 0x001fc6000000007b */
[----:B------:R-:W3:Y:S04]  /*e120*/  LDL R242, [R1+0x1c4] ;  /* 0x0001c40001f27983 */ /* 0x000ee80000100800 */
[----:B--2---:R0:W2:Y:S02]  /*e130*/  @!P0 LDG.E.U8 R127, desc[UR20][R120.64] ;  /* 0x00000014787f8981 */ /* 0x0040a4000c1e1100 */
[----:B0-----:R-:W-:Y:S02]  /*e140*/  @!P0 IMAD.MOV.U32 R120, RZ, RZ, R159 ;  /* 0x000000ffff788224 */ /* 0x001fe400078e009f */
[----:B------:R-:W-:Y:S02]  /*e150*/  @!P0 IMAD.MOV.U32 R121, RZ, RZ, R194 ;  /* 0x000000ffff798224 */ /* 0x000fe400078e00c2 */
[----:B------:R-:W3:Y:S04]  /*e160*/  LDL R194, [R1+0x444] ;  /* 0x0004440001c27983 */ /* 0x000ee80000100800 */
[----:B------:R0:W2:Y:S02]  /*e170*/  @!P0 LDG.E.U8 R126, desc[UR20][R120.64] ;  /* 0x00000014787e8981 */ /* 0x0000a4000c1e1100 */
[----:B0-----:R-:W-:-:S02]  /*e180*/  @!P0 IMAD.MOV.U32 R120, RZ, RZ, R22 ;  /* 0x000000ffff788224 */ /* 0x001fc400078e0016 */
[----:B------:R-:W-:Y:S01]  /*e190*/  @!P0 IMAD.MOV.U32 R121, RZ, RZ, R110 ;  /* 0x000000ffff798224 */ /* 0x000fe200078e006e */
[----:B------:R-:W2:Y:S04]  /*e1a0*/  LDL R22, [R1+0x204] ;  /* 0x0002040001167983 */ /* 0x000ea80000100800 */
[----:B------:R-:W2:Y:S04]  /*e1b0*/  LDL R110, [R1+0x448] ;  /* 0x00044800016e7983 */ /* 0x000ea80000100800 */
[----:B------:R4:W2:Y:S02]  /*e1c0*/  @!P0 LDG.E.U8 R125, desc[UR20][R120.64] ;  /* 0x00000014787d8981 */ /* 0x0008a4000c1e1100 */
[----:B----4-:R-:W-:-:S02]  /*e1d0*/  @!P0 IMAD.MOV.U32 R120, RZ, RZ, R11 ;  /* 0x000000ffff788224 */ /* 0x010fc400078e000b */
[----:B------:R-:W4:Y:S01]  /*e1e0*/  LDL R11, [R1+0x208] ;  /* 0x00020800010b7983 */ /* 0x000f220000100800 */
[----:B------:R-:W-:-:S05]  /*e1f0*/  @!P0 IMAD.MOV.U32 R121, RZ, RZ, R195 ;  /* 0x000000ffff798224 */ /* 0x000fca00078e00c3 */
[----:B------:R0:W4:Y:S01]  /*e200*/  @!P0 LDG.E.U8 R124, desc[UR20][R120.64] ;  /* 0x00000014787c8981 */ /* 0x000122000c1e1100 */
[----:B-1----:R-:W-:Y:S01]  /*e210*/  PRMT R122, RZ, 0x7610, R122 ;  /* 0x00007610ff7a7816 */ /* 0x002fe2000000007a */
[----:B0-----:R-:W-:Y:S02]  /*e220*/  @!P0 IMAD.MOV.U32 R120, RZ, RZ, R210 ;  /* 0x000000ffff788224 */ /* 0x001fe400078e00d2 */
[----:B------:R-:W-:-:S05]  /*e230*/  @!P0 IMAD.MOV.U32 R121, RZ, RZ, R17 ;  /* 0x000000ffff798224 */ /* 0x000fca00078e0011 */
[----:B------:R0:W4:Y:S01]  /*e240*/  @!P0 LDG.E.U8 R123, desc[UR20][R120.64] ;  /* 0x00000014787b8981 */ /* 0x000122000c1e1100 */
[----:B------:R-:W-:Y:S02]  /*e250*/  @!P0 IMAD.MOV.U32 R158, RZ, RZ, R225 ;  /* 0x000000ffff9e8224 */ /* 0x000fe400078e00e1 */
[----:B------:R-:W-:Y:S02]  /*e260*/  @!P0 IMAD.MOV.U32 R159, RZ, RZ, R224 ;  /* 0x000000ffff9f8224 */ /* 0x000fe400078e00e0 */
[----:B0-----:R-:W-:Y:S02]  /*e270*/  @!P0 IMAD.MOV.U32 R120, RZ, RZ, R241 ;  /* 0x000000ffff788224 */ /* 0x001fe400078e00f1 */
[----:B------:R-:W-:Y:S01]  /*e280*/  @!P0 IMAD.MOV.U32 R121, RZ, RZ, R240 ;  /* 0x000000ffff798224 */ /* 0x000fe200078e00f0 */
[----:B------:R0:W-:Y:S04]  /*e290*/  STL [R1+0x5b0], R195 ;  /* 0x0005b0c301007387 */ /* 0x0001e80000100800 */
[----:B------:R1:W4:Y:S04]  /*e2a0*/  @!P0 LDG.E.U8 R122, desc[UR20][R120.64] ;  /* 0x00000014787a8981 */ /* 0x000328000c1e1100 */
[----:B0-----:R-:W4:Y:S01]  /*e2b0*/  LDL.LU R195, [R1+0x40] ;  /* 0x0000400001c37983 */ /* 0x001f220000300800 */
[----:B-1----:R-:W-:-:S03]  /*e2c0*/  PRMT R121, RZ, 0x7610, R121 ;  /* 0x00007610ff797816 */ /* 0x002fc60000000079 */
[----:B------:R0:W-:Y:S01]  /*e2d0*/  STL [R1+0x5b8], R210 ;  /* 0x0005b8d201007387 */ /* 0x0001e20000100800 */
[----:B------:R-:W-:-:S03]  /*e2e0*/  PRMT R120, RZ, 0x7610, R120 ;  /* 0x00007610ff787816 */ /* 0x000fc60000000078 */
[----:B------:R1:W4:Y:S04]  /*e2f0*/  @!P0 LDG.E.U8 R121, desc[UR20][R158.64] ;  /* 0x000000149e798981 */ /* 0x000328000c1e1100 */
[----:B0-----:R-:W4:Y:S04]  /*e300*/  LDL.LU R210, [R1+0x48] ;  /* 0x0000480001d27983 */ /* 0x001f280000300800 */
[----:B------:R0:W-:Y:S01]  /*e310*/  STL [R1+0x5b4], R17 ;  /* 0x0005b41101007387 */ /* 0x0001e20000100800 */
[----:B-1----:R-:W-:Y:S02]  /*e320*/  @!P0 IMAD.MOV.U32 R158, RZ, RZ, R209 ;  /* 0x000000ffff9e8224 */ /* 0x002fe400078e00d1 */
[----:B------:R-:W-:Y:S01]  /*e330*/  @!P0 IMAD.MOV.U32 R159, RZ, RZ, R208 ;  /* 0x000000ffff9f8224 */ /* 0x000fe200078e00d0 */
[----:B------:R-:W-:Y:S01]  /*e340*/  PRMT R119, RZ, 0x7610, R119 ;  /* 0x00007610ff777816 */ /* 0x000fe20000000077 */
[----:B------:R-:W-:Y:S04]  /*e350*/  STS.U8 [R6+UR7+0x400c], R192 ;  /* 0x00400cc006007988 */ /* 0x000fe80008000007 */
[----:B------:R1:W4:Y:S04]  /*e360*/  @!P0 LDG.E.U8 R120, desc[UR20][R158.64] ;  /* 0x000000149e788981 */ /* 0x000328000c1e1100 */
[----:B0-----:R-:W4:Y:S04]  /*e370*/  LDL.LU R17, [R1+0x6c] ;  /* 0x00006c0001117983 */ /* 0x001f280000300800 */
[----:B------:R0:W-:Y:S01]  /*e380*/  STL [R1+0x5c0], R241 ;  /* 0x0005c0f101007387 */ /* 0x0001e20000100800 */
[----:B-1----:R-:W-:-:S02]  /*e390*/  @!P0 IMAD.MOV.U32 R158, RZ, RZ, R193 ;  /* 0x000000ffff9e8224 */ /* 0x002fc400078e00c1 */
[----:B------:R-:W-:Y:S01]  /*e3a0*/  @!P0 IMAD.MOV.U32 R159, RZ, RZ, R99 ;  /* 0x000000ffff9f8224 */ /* 0x000fe200078e0063 */
[----:B------:R-:W-:Y:S04]  /*e3b0*/  STS.U8 [R6+UR7+0x400e], R191 ;  /* 0x00400ebf06007988 */ /* 0x000fe80008000007 */
[----:B0-----:R-:W4:Y:S04]  /*e3c0*/  LDL.LU R241, [R1+0x7c] ;  /* 0x00007c0001f17983 */ /* 0x001f280000300800 */
[----:B------:R0:W-:Y:S04]  /*e3d0*/  STL [R1+0x5bc], R240 ;  /* 0x0005bcf001007387 */ /* 0x0001e80000100800 */
[----:B------:R1:W-:Y:S04]  /*e3e0*/  STS.U8 [R5+UR7+0x4000], R149 ;  /* 0x0040009505007988 */ /* 0x0003e80008000007 */
[----:B------:R1:W4:Y:S04]  /*e3f0*/  @!P0 LDG.E.U8 R119, desc[UR20][R158.64] ;  /* 0x000000149e778981 */ /* 0x000328000c1e1100 */
[----:B0-----:R-:W4:Y:S04]  /*e400*/  LDL.LU R240, [R1+0x74] ;  /* 0x0000740001f07983 */ /* 0x001f280000300800 */
[----:B------:R-:W-:Y:S04]  /*e410*/  STL [R1+0x5c8], R225 ;  /* 0x0005c8e101007387 */ /* 0x000fe80000100800 */
[----:B------:R0:W-:Y:S01]  /*e420*/  STL [R1+0x5c4], R224 ;  /* 0x0005c4e001007387 */ /* 0x0001e20000100800 */
[----:B-1----:R-:W-:Y:S01]  /*e430*/  PRMT R149, RZ, 0x7610, R149 ;  /* 0x00007610ff957816 */ /* 0x002fe20000000095 */
[----:B------:R-:W-:-:S02]  /*e440*/  @!P0 IMAD.MOV.U32 R158, RZ, RZ, R109 ;  /* 0x000000ffff9e8224 */ /* 0x000fc400078e006d */
[----:B------:R-:W-:Y:S01]  /*e450*/  @!P0 IMAD.MOV.U32 R159, RZ, RZ, R20 ;  /* 0x000000ffff9f8224 */ /* 0x000fe200078e0014 */
[----:B------:R1:W-:Y:S04]  /*e460*/  STS.U8 [R5+UR7+0x4002], R151 ;  /* 0x0040029705007988 */ /* 0x0003e80008000007 */
[----:B------:R1:W4:Y:S04]  /*e470*/  @!P0 LDG.E.U8 R149, desc[UR20][R158.64] ;  /* 0x000000149e958981 */ /* 0x000328000c1e1100 */
[----:B0-----:R-:W4:Y:S04]  /*e480*/  LDL.LU R224, [R1+0x84] ;  /* 0x0000840001e07983 */ /* 0x001f280000300800 */
[----:B------:R-:W4:Y:S04]  /*e490*/  LDL.LU R192, [R1+0x4] ;  /* 0x0000040001c07983 */ /* 0x000f280000300800 */
[----:B------:R0:W-:Y:S01]  /*e4a0*/  STL [R1+0x5d0], R209 ;  /* 0x0005d0d101007387 */ /* 0x0001e20000100800 */
[----:B-1----:R-:W-:Y:S01]  /*e4b0*/  PRMT R151, RZ, 0x7610, R151 ;  /* 0x00007610ff977816 */ /* 0x002fe20000000097 */
[----:B------:R-:W-:-:S02]  /*e4c0*/  @!P0 IMAD.MOV.U32 R158, RZ, RZ, R101 ;  /* 0x000000ffff9e8224 */ /* 0x000fc400078e0065 */
[----:B0-----:R-:W4:Y:S04]  /*e4d0*/  LDL.LU R209, [R1+0x70] ;  /* 0x0000700001d17983 */ /* 0x001f280000300800 */
[----:B------:R-:W-:Y:S04]  /*e4e0*/  STL [R1+0x5cc], R208 ;  /* 0x0005ccd001007387 */ /* 0x000fe80000100800 */
[----:B------:R-:W-:Y:S04]  /*e4f0*/  STL [R1+0x5d4], R6 ;  /* 0x0005d40601007387 */ /* 0x000fe80000100800 */
[----:B------:R-:W-:Y:S01]  /*e500*/  STL [R1+0x5dc], R193 ;  /* 0x0005dcc101007387 */ /* 0x000fe20000100800 */
[----:B------:R-:W-:-:S03]  /*e510*/  @!P0 IMAD.MOV.U32 R159, RZ, RZ, R10 ;  /* 0x000000ffff9f8224 */ /* 0x000fc600078e000a */
[----:B------:R0:W-:Y:S04]  /*e520*/  STL [R1+0x5d8], R99 ;  /* 0x0005d86301007387 */ /* 0x0001e80000100800 */
[----:B------:R3:W4:Y:S04]  /*e530*/  @!P0 LDG.E.U8 R151, desc[UR20][R158.64] ;  /* 0x000000149e978981 */ /* 0x000728000c1e1100 */
[----:B0-----:R-:W4:Y:S04]  /*e540*/  LDL.LU R99, [R1+0x78] ;  /* 0x0000780001637983 */ /* 0x001f280000300800 */
[----:B------:R0:W-:Y:S04]  /*e550*/  STL [R1+0x5e4], R109 ;  /* 0x0005e46d01007387 */ /* 0x0001e80000100800 */
[----:B0-----:R-:W4:Y:S04]  /*e560*/  LDL.LU R109, [R1+0xac] ;  /* 0x0000ac00016d7983 */ /* 0x001f280000300800 */
[----:B------:R0:W-:Y:S04]  /*e570*/  STL [R1+0x5e0], R20 ;  /* 0x0005e01401007387 */ /* 0x0001e80000100800 */
[----:B0-----:R-:W4:Y:S04]  /*e580*/  LDL.LU R20, [R1+0x80] ;  /* 0x0000800001147983 */ /* 0x001f280000300800 */
[----:B------:R0:W-:Y:S04]  /*e590*/  STL [R1+0x5ec], R101 ;  /* 0x0005ec6501007387 */ /* 0x0001e80000100800 */
[----:B------:R1:W-:Y:S04]  /*e5a0*/  STS.U8 [R5+UR7+0x4004], R152 ;  /* 0x0040049805007988 */ /* 0x0003e80008000007 */
[----:B0-----:R-:W4:Y:S04]  /*e5b0*/  LDL.LU R101, [R1+0xb4] ;  /* 0x0000b40001657983 */ /* 0x001f280000300800 */
[----:B------:R0:W-:Y:S01]  /*e5c0*/  STL [R1+0x5e8], R10 ;  /* 0x0005e80a01007387 */ /* 0x0001e20000100800 */
[----:B-1----:R-:W-:-:S03]  /*e5d0*/  PRMT R152, RZ, 0x7610, R152 ;  /* 0x00007610ff987816 */ /* 0x002fc60000000098 */
[----:B0-----:R-:W4:Y:S04]  /*e5e0*/  LDL.LU R10, [R1+0x88] ;  /* 0x00008800010a7983 */ /* 0x001f280000300800 */
[----:B------:R-:W4:Y:S04]  /*e5f0*/  LDL R208, [R1+0x184] ;  /* 0x0001840001d07983 */ /* 0x000f280000100800 */
[----:B------:R-:W4:Y:S04]  /*e600*/  LDL R193, [R1+0x144] ;  /* 0x0001440001c17983 */ /* 0x000f280000100800 */
[----:B------:R0:W-:Y:S04]  /*e610*/  STS.U8 [R5+UR7+0x4006], R155 ;  /* 0x0040069b05007988 */ /* 0x0001e80008000007 */
[----:B------:R-:W4:Y:S01]  /*e620*/  LDL R6, [R1+0xc8] ;  /* 0x0000c80001067983 */ /* 0x000f220000100800 */
[----:B0-----:R-:W-:Y:S01]  /*e630*/  PRMT R155, RZ, 0x7610, R155 ;  /* 0x00007610ff9b7816 */ /* 0x001fe2000000009b */
[----:B---3--:R-:W-:-:S02]  /*e640*/  @!P0 IMAD.MOV.U32 R159, RZ, RZ, R194 ;  /* 0x000000ffff9f8224 */ /* 0x008fc400078e00c2 */
[----:B------:R-:W3:Y:S01]  /*e650*/  LDL R194, [R1+0x188] ;  /* 0x0001880001c27983 */ /* 0x000ee20000100800 */
[----:B--2---:R-:W-:-:S03]  /*e660*/  @!P0 IMAD.MOV.U32 R158, RZ, RZ, R110 ;  /* 0x000000ffff9e8224 */ /* 0x004fc600078e006e */
[----:B------:R-:W2:Y:S04]  /*e670*/  LDL R110, [R1+0x148] ;  /* 0x00014800016e7983 */ /* 0x000ea80000100800 */
[----:B------:R4:W2:Y:S02]  /*e680*/  @!P0 LDG.E.U8 R152, desc[UR20][R158.64] ;  /* 0x000000149e988981 */ /* 0x0008a4000c1e1100 */
[----:B----4-:R-:W-:Y:S02]  /*e690*/  @!P0 IMAD.MOV.U32 R158, RZ, RZ, R11 ;  /* 0x000000ffff9e8224 */ /* 0x010fe400078e000b */
[----:B------:R-:W-:Y:S01]  /*e6a0*/  @!P0 IMAD.MOV.U32 R159, RZ, RZ, R22 ;  /* 0x000000ffff9f8224 */ /* 0x000fe200078e0016 */
[----:B------:R-:W4:Y:S04]  /*e6b0*/  LDL R11, [R1+0x108] ;  /* 0x00010800010b7983 */ /* 0x000f280000100800 */
[----:B------:R-:W4:Y:S04]  /*e6c0*/  LDL R22, [R1+0x104] ;  /* 0x0001040001167983 */ /* 0x000f280000100800 */
[----:B------:R0:W4:Y:S02]  /*e6d0*/  @!P0 LDG.E.U8 R155, desc[UR20][R158.64] ;  /* 0x000000149e9b8981 */ /* 0x000124000c1e1100 */
[----:B0-----:R-:W-:-:S02]  /*e6e0*/  @!P0 IMAD.MOV.U32 R158, RZ, RZ, R7 ;  /* 0x000000ffff9e8224 */ /* 0x001fc400078e0007 */
[----:B------:R-:W4:Y:S01]  /*e6f0*/  LDL R7, [R1+0xc4] ;  /* 0x0000c40001077983 */ /* 0x000f220000100800 */
[----:B------:R-:W-:-:S03]  /*e700*/  @!P0 IMAD.MOV.U32 R159, RZ, RZ, R242 ;  /* 0x000000ffff9f8224 */ /* 0x000fc600078e00f2 */
[----:B------:R0:W-:Y:S04]  /*e710*/  STS.U8 [R5+UR7+0x4008], R156 ;  /* 0x0040089c05007988 */ /* 0x0001e80008000007 */
[----:B------:R1:W-:Y:S01]  /*e720*/  STS.U8 [R5+UR7+0x400a], R160 ;  /* 0x00400aa005007988 */ /* 0x0003e20008000007 */
[----:B0-----:R-:W-:Y:S02]  /*e730*/  PRMT R156, RZ, 0x7610, R156 ;  /* 0x00007610ff9c7816 */ /* 0x001fe4000000009c */
[----:B-1----:R-:W-:-:S04]  /*e740*/  PRMT R160, RZ, 0x7610, R160 ;  /* 0x00007610ffa07816 */ /* 0x002fc800000000a0 */
[----:B------:R0:W4:Y:S04]  /*e750*/  @!P0 LDG.E.U8 R156, desc[UR20][R158.64] ;  /* 0x000000149e9c8981 */ /* 0x000128000c1e1100 */
[----:B------:R1:W-:Y:S04]  /*e760*/  STS.U8 [R5+UR7+0x400c], R163 ;  /* 0x00400ca305007988 */ /* 0x0003e80008000007 */
[----:B------:R0:W-:Y:S01]  /*e770*/  STS.U8 [R5+UR7+0x400e], R165 ;  /* 0x00400ea505007988 */ /* 0x0001e20008000007 */
[----:B-1----:R-:W-:Y:S02]  /*e780*/  PRMT R163, RZ, 0x7610, R163 ;  /* 0x00007610ffa37816 */ /* 0x002fe400000000a3 */
[----:B0-----:R-:W-:Y:S01]  /*e790*/  PRMT R165, RZ, 0x7610, R165 ;  /* 0x00007610ffa57816 */ /* 0x001fe200000000a5 */
[----:B------:R0:W-:Y:S04]  /*e7a0*/  STS.U8 [R4+UR7+0x4000], R166 ;  /* 0x004000a604007988 */ /* 0x0001e80008000007 */
[----:B------:R1:W-:Y:S01]  /*e7b0*/  STS.U8 [R4+UR7+0x4002], R169 ;  /* 0x004002a904007988 */ /* 0x0003e20008000007 */
[----:B0-----:R-:W-:-:S02]  /*e7c0*/  PRMT R166, RZ, 0x7610, R166 ;  /* 0x00007610ffa67816 */ /* 0x001fc400000000a6 */
[----:B-1----:R-:W-:Y:S01]  /*e7d0*/  PRMT R169, RZ, 0x7610, R169 ;  /* 0x00007610ffa97816 */ /* 0x002fe200000000a9 */
[----:B------:R0:W-:Y:S04]  /*e7e0*/  STS.U8 [R4+UR7+0x4004], R170 ;  /* 0x004004aa04007988 */ /* 0x0001e80008000007 */
[----:B------:R1:W-:Y:S01]  /*e7f0*/  STS.U8 [R4+UR7+0x4006], R173 ;  /* 0x004006ad04007988 */ /* 0x0003e20008000007 */
[----:B0-----:R-:W-:-:S03]  /*e800*/  PRMT R170, RZ, 0x7610, R170 ;  /* 0x00007610ffaa7816 */ /* 0x001fc600000000aa */
[----:B------:R0:W-:Y:S01]  /*e810*/  STL [R1+0x5f0], R5 ;  /* 0x0005f00501007387 */ /* 0x0001e20000100800 */
[----:B-1----:R-:W-:-:S03]  /*e820*/  PRMT R173, RZ, 0x7610, R173 ;  /* 0x00007610ffad7816 */ /* 0x002fc600000000ad */
[----:B------:R1:W-:Y:S04]  /*e830*/  STS.U8 [R4+UR7+0x4008], R175 ;  /* 0x004008af04007988 */ /* 0x0003e80008000007 */
[----:B0-----:R-:W4:Y:S04]  /*e840*/  LDL.LU R5, [R1+0xbc] ;  /* 0x0000bc0001057983 */ /* 0x001f280000300800 */
[----:B------:R-:W4:Y:S04]  /*e850*/  LDL R242, [R1+0x23c] ;  /* 0x00023c0001f27983 */ /* 0x000f280000100800 */
[----:B------:R-:W4:Y:S01]  /*e860*/  LDL R225, [R1+0x440] ;  /* 0x0004400001e17983 */ /* 0x000f220000100800 */
[----:B-1----:R-:W-:-:S03]  /*e870*/  PRMT R175, RZ, 0x7610, R175 ;  /* 0x00007610ffaf7816 */ /* 0x002fc600000000af */
[----:B------:R0:W-:Y:S04]  /*e880*/  STS.U8 [R4+UR7+0x400a], R176 ;  /* 0x00400ab004007988 */ /* 0x0001e80008000007 */
[----:B------:R1:W-:Y:S01]  /*e890*/  STS.U8 [R4+UR7+0x400c], R179 ;  /* 0x00400cb304007988 */ /* 0x0003e20008000007 */
[----:B0-----:R-:W-:Y:S02]  /*e8a0*/  PRMT R176, RZ, 0x7610, R176 ;  /* 0x00007610ffb07816 */ /* 0x001fe400000000b0 */
[----:B-1----:R-:W-:Y:S01]  /*e8b0*/  PRMT R179, RZ, 0x7610, R179 ;  /* 0x00007610ffb37816 */ /* 0x002fe200000000b3 */
[----:B------:R0:W-:Y:S02]  /*e8c0*/  STS.U8 [R4+UR7+0x400e], R181 ;  /* 0x00400eb504007988 */ /* 0x0001e40008000007 */
[----:B0-----:R-:W-:Y:S01]  /*e8d0*/  PRMT R181, RZ, 0x7610, R181 ;  /* 0x00007610ffb57816 */ /* 0x001fe200000000b5 */
[----:B------:R-:W-:-:S02]  /*e8e0*/  @!P0 IMAD.MOV.U32 R159, RZ, RZ, R208 ;  /* 0x000000ffff9f8224 */ /* 0x000fc400078e00d0 */
[----:B------:R-:W4:Y:S01]  /*e8f0*/  LDL R208, [R1+0x1fc] ;  /* 0x0001fc0001d07983 */ /* 0x000f220000100800 */
[----:B---3--:R-:W-:-:S03]  /*e900*/  @!P0 IMAD.MOV.U32 R158, RZ, RZ, R194 ;  /* 0x000000ffff9e8224 */ /* 0x008fc600078e00c2 */
[----:B------:R-:W3:Y:S04]  /*e910*/  LDL R194, [R1+0x200] ;  /* 0x0002000001c27983 */ /* 0x000ee80000100800 */
[----:B------:R0:W3:Y:S02]  /*e920*/  @!P0 LDG.E.U8 R160, desc[UR20][R158.64] ;  /* 0x000000149ea08981 */ /* 0x0000e4000c1e1100 */
[----:B0-----:R-:W-:Y:S02]  /*e930*/  @!P0 IMAD.MOV.U32 R159, RZ, RZ, R193 ;  /* 0x000000ffff9f8224 */ /* 0x001fe400078e00c1 */
[----:B------:R-:W3:Y:S01]  /*e940*/  LDL R193, [R1+0x1bc] ;  /* 0x0001bc0001c17983 */ /* 0x000ee20000100800 */
[----:B--2---:R-:W-:-:S03]  /*e950*/  @!P0 IMAD.MOV.U32 R158, RZ, RZ, R110 ;  /* 0x000000ffff9e8224 */ /* 0x004fc600078e006e */
[----:B------:R-:W2:Y:S04]  /*e960*/  LDL R110, [R1+0x1c0] ;  /* 0x0001c000016e7983 */ /* 0x000ea80000100800 */
[----:B------:R4:W2:Y:S02]  /*e970*/  @!P0 LDG.E.U8 R163, desc[UR20][R158.64] ;  /* 0x000000149ea38981 */ /* 0x0008a4000c1e1100 */
[----:B----4-:R-:W-:Y:S02]  /*e980*/  @!P0 IMAD.MOV.U32 R158, RZ, RZ, R11 ;  /* 0x000000ffff9e8224 */ /* 0x010fe400078e000b */
[----:B------:R-:W4:Y:S01]  /*e990*/  LDL R11, [R1+0x180] ;  /* 0x00018000010b7983 */ /* 0x000f220000100800 */
[----:B------:R-:W-:-:S03]  /*e9a0*/  @!P0 IMAD.MOV.U32 R159, RZ, RZ, R22 ;  /* 0x000000ffff9f8224 */ /* 0x000fc600078e0016 */
[----:B------:R-:W4:Y:S04]  /*e9b0*/  LDL R22, [R1+0x17c] ;  /* 0x00017c0001167983 */ /* 0x000f280000100800 */
[----:B------:R0:W4:Y:S02]  /*e9c0*/  @!P0 LDG.E.U8 R165, desc[UR20][R158.64] ;  /* 0x000000149ea58981 */ /* 0x000124000c1e1100 */
[----:B0-----:R-:W-:Y:S02]  /*e9d0*/  @!P0 IMAD.MOV.U32 R158, RZ, RZ, R6 ;  /* 0x000000ffff9e8224 */ /* 0x001fe400078e0006 */
[----:B------:R-:W-:Y:S01]  /*e9e0*/  @!P0 IMAD.MOV.U32 R159, RZ, RZ, R7 ;  /* 0x000000ffff9f8224 */ /* 0x000fe200078e0007 */
[----:B------:R-:W4:Y:S04]  /*e9f0*/  LDL R6, [R1+0x140] ;  /* 0x0001400001067983 */ /* 0x000f280000100800 */
[----:B------:R0:W4:Y:S04]  /*ea00*/  @!P0 LDG.E.U8 R166, desc[UR20][R158.64] ;  /* 0x000000149ea68981 */ /* 0x000128000c1e1100 */
[----:B------:R-:W4:Y:S01]  /*ea10*/  LDL R7, [R1+0x13c] ;  /* 0x00013c0001077983 */ /* 0x000f220000100800 */
[----:B0-----:R-:W-:-:S02]  /*ea20*/  @!P0 IMAD.MOV.U32 R158, RZ, RZ, R10 ;  /* 0x000000ffff9e8224 */ /* 0x001fc400078e000a */
[----:B------:R-:W-:-:S05]  /*ea30*/  @!P0 IMAD.MOV.U32 R159, RZ, RZ, R224 ;  /* 0x000000ffff9f8224 */ /* 0x000fca00078e00e0 */
[----:B------:R0:W4:Y:S02]  /*ea40*/  @!P0 LDG.E.U8 R169, desc[UR20][R158.64] ;  /* 0x000000149ea98981 */ /* 0x000124000c1e1100 */
[----:B0-----:R-:W-:Y:S02]  /*ea50*/  @!P0 IMAD.MOV.U32 R158, RZ, RZ, R210 ;  /* 0x000000ffff9e8224 */ /* 0x001fe400078e00d2 */
[----:B------:R-:W-:-:S05]  /*ea60*/  @!P0 IMAD.MOV.U32 R159, RZ, RZ, R8 ;  /* 0x000000ffff9f8224 */ /* 0x000fca00078e0008 */
[----:B------:R0:W4:Y:S02]  /*ea70*/  @!P0 LDG.E.U8 R170, desc[UR20][R158.64] ;  /* 0x000000149eaa8981 */ /* 0x000124000c1e1100 */
[----:B0-----:R-:W-:Y:S02]  /*ea80*/  @!P0 IMAD.MOV.U32 R158, RZ, RZ, R90 ;  /* 0x000000ffff9e8224 */ /* 0x001fe400078e005a */
[----:B------:R-:W-:Y:S01]  /*ea90*/  @!P0 IMAD.MOV.U32 R159, RZ, RZ, R192 ;  /* 0x000000ffff9f8224 */ /* 0x000fe200078e00c0 */
[----:B------:R-:W-:Y:S04]  /*eaa0*/  STL [R1+0x5f8], R10 ;  /* 0x0005f80a01007387 */ /* 0x000fe80000100800 */
[----:B------:R0:W4:Y:S04]  /*eab0*/  @!P0 LDG.E.U8 R173, desc[UR20][R158.64] ;  /* 0x000000149ead8981 */ /* 0x000128000c1e1100 */
[----:B------:R-:W-:Y:S01]  /*eac0*/  STL [R1+0x5f4], R224 ;  /* 0x0005f4e001007387 */ /* 0x000fe20000100800 */
[----:B0-----:R-:W-:-:S02]  /*ead0*/  @!P0 IMAD.MOV.U32 R158, RZ, RZ, R239 ;  /* 0x000000ffff9e8224 */ /* 0x001fc400078e00ef */
[----:B------:R-:W-:Y:S01]  /*eae0*/  @!P0 IMAD.MOV.U32 R159, RZ, RZ, R238 ;  /* 0x000000ffff9f8224 */ /* 0x000fe200078e00ee */
[----:B------:R-:W-:Y:S04]  /*eaf0*/  STL [R1+0x600], R210 ;  /* 0x000600d201007387 */ /* 0x000fe80000100800 */
[----:B------:R0:W-:Y:S04]  /*eb00*/  STL [R1+0x5fc], R8 ;  /* 0x0005fc0801007387 */ /* 0x0001e80000100800 */
[----:B------:R1:W4:Y:S04]  /*eb10*/  @!P0 LDG.E.U8 R175, desc[UR20][R158.64] ;  /* 0x000000149eaf8981 */ /* 0x000328000c1e1100 */
[----:B0-----:R-:W4:Y:S04]  /*eb20*/  LDL.LU R8, [R1+0xb0] ;  /* 0x0000b00001087983 */ /* 0x001f280000300800 */
[----:B------:R-:W-:Y:S01]  /*eb30*/  STL [R1+0x608], R90 ;  /* 0x0006085a01007387 */ /* 0x000fe20000100800 */
[----:B-1----:R-:W-:-:S02]  /*eb40*/  @!P0 IMAD.MOV.U32 R158, RZ, RZ, R223 ;  /* 0x000000ffff9e8224 */ /* 0x002fc400078e00df */
[----:B------:R-:W-:Y:S01]  /*eb50*/  @!P0 IMAD.MOV.U32 R159, RZ, RZ, R222 ;  /* 0x000000ffff9f8224 */ /* 0x000fe200078e00de */
[----:B------:R0:W-:Y:S04]  /*eb60*/  STL [R1+0x604], R192 ;  /* 0x000604c001007387 */ /* 0x0001e80000100800 */
[----:B------:R1:W4:Y:S04]  /*eb70*/  @!P0 LDG.E.U8 R176, desc[UR20][R158.64] ;  /* 0x000000149eb08981 */ /* 0x000328000c1e1100 */
[----:B0-----:R-:W4:Y:S04]  /*eb80*/  LDL.LU R192, [R1+0xb8] ;  /* 0x0000b80001c07983 */ /* 0x001f280000300800 */
[----:B------:R0:W-:Y:S01]  /*eb90*/  STL [R1+0x610], R239 ;  /* 0x000610ef01007387 */ /* 0x0001e20000100800 */
[----:B-1----:R-:W-:-:S02]  /*eba0*/  @!P0 IMAD.MOV.U32 R158, RZ, RZ, R207 ;  /* 0x000000ffff9e8224 */ /* 0x002fc400078e00cf */
[----:B------:R-:W-:-:S05]  /*ebb0*/  @!P0 IMAD.MOV.U32 R159, RZ, RZ, R206 ;  /* 0x000000ffff9f8224 */ /* 0x000fca00078e00ce */
[----:B------:R1:W4:Y:S04]  /*ebc0*/  @!P0 LDG.E.U8 R179, desc[UR20][R158.64] ;  /* 0x000000149eb38981 */ /* 0x000328000c1e1100 */
[----:B0-----:R-:W4:Y:S04]  /*ebd0*/  LDL.LU R239, [R1+0xec] ;  /* 0x0000ec0001ef7983 */ /* 0x001f280000300800 */
[----:B------:R0:W-:Y:S01]  /*ebe0*/  STL [R1+0x60c], R238 ;  /* 0x00060cee01007387 */ /* 0x0001e20000100800 */
[----:B-1----:R-:W-:Y:S02]  /*ebf0*/  @!P0 IMAD.MOV.U32 R158, RZ, RZ, R116 ;  /* 0x000000ffff9e8224 */ /* 0x002fe400078e0074 */
[----:B------:R-:W-:-:S05]  /*ec00*/  @!P0 IMAD.MOV.U32 R159, RZ, RZ, R97 ;  /* 0x000000ffff9f8224 */ /* 0x000fca00078e0061 */
[----:B------:R1:W4:Y:S04]  /*ec10*/  @!P0 LDG.E.U8 R181, desc[UR20][R158.64] ;  /* 0x000000149eb58981 */ /* 0x000328000c1e1100 */
[----:B0-----:R-:W4:Y:S04]  /*ec20*/  LDL.LU R238, [R1+0xc0] ;  /* 0x0000c00001ee7983 */ /* 0x001f280000300800 */
[----:B------:R0:W-:Y:S04]  /*ec30*/  STL [R1+0x618], R223 ;  /* 0x000618df01007387 */ /* 0x0001e80000100800 */
[----:B0-----:R-:W4:Y:S04]  /*ec40*/  LDL.LU R223, [R1+0xfc] ;  /* 0x0000fc0001df7983 */ /* 0x001f280000300800 */
[----:B------:R0:W-:Y:S01]  /*ec50*/  STL [R1+0x614], R222 ;  /* 0x000614de01007387 */ /* 0x0001e20000100800 */
[----:B-1----:R-:W-:-:S03]  /*ec60*/  @!P0 IMAD.MOV.U32 R158, RZ, RZ, R108 ;  /* 0x000000ffff9e8224 */ /* 0x002fc600078e006c */
[----:B0-----:R-:W4:Y:S04]  /*ec70*/  LDL.LU R222, [R1+0xf4] ;  /* 0x0000f40001de7983 */ /* 0x001f280000300800 */
[----:B------:R-:W-:Y:S04]  /*ec80*/  STL [R1+0x620], R207 ;  /* 0x000620cf01007387 */ /* 0x000fe80000100800 */
[----:B------:R-:W-:Y:S04]  /*ec90*/  STL [R1+0x61c], R206 ;  /* 0x00061cce01007387 */ /* 0x000fe80000100800 */
[----:B------:R0:W-:Y:S04]  /*eca0*/  STL [R1+0x624], R4 ;  /* 0x0006240401007387 */ /* 0x0001e80000100800 */
[----:B0-----:R-:W4:Y:S04]  /*ecb0*/  LDL.LU R4, [R1+0xf0] ;  /* 0x0000f00001047983 */ /* 0x001f280000300800 */
[----:B------:R0:W-:Y:S04]  /*ecc0*/  STL [R1+0x62c], R116 ;  /* 0x00062c7401007387 */ /* 0x0001e80000100800 */
[----:B0-----:R-:W4:Y:S04]  /*ecd0*/  LDL.LU R116, [R1+0xf8] ;  /* 0x0000f80001747983 */ /* 0x001f280000300800 */
[----:B------:R-:W-:Y:S04]  /*ece0*/  STL [R1+0x628], R97 ;  /* 0x0006286101007387 */ /* 0x000fe80000100800 */
[----:B------:R0:W-:Y:S04]  /*ecf0*/  STL [R1+0x634], R108 ;  /* 0x0006346c01007387 */ /* 0x0001e80000100800 */
[----:B0-----:R-:W4:Y:S01]  /*ed00*/  LDL.LU R108, [R1+0x100] ;  /* 0x00010000016c7983 */ /* 0x001f220000300800 */
[----:B------:R-:W-:-:S03]  /*ed10*/  @!P0 IMAD.MOV.U32 R159, RZ, RZ, R18 ;  /* 0x000000ffff9f8224 */ /* 0x000fc600078e0012 */
[----:B------:R0:W-:Y:S04]  /*ed20*/  STS.U8 [R3+UR7+0x4000], R183 ;  /* 0x004000b703007988 */ /* 0x0001e80008000007 */
[----:B------:R1:W-:Y:S01]  /*ed30*/  STS.U8 [R3+UR7+0x4002], R184 ;  /* 0x004002b803007988 */ /* 0x0003e20008000007 */
[----:B0-----:R-:W-:Y:S02]  /*ed40*/  PRMT R183, RZ, 0x7610, R183 ;  /* 0x00007610ffb77816 */ /* 0x001fe400000000b7 */
[----:B-1----:R-:W-:-:S04]  /*ed50*/  PRMT R184, RZ, 0x7610, R184 ;  /* 0x00007610ffb87816 */ /* 0x002fc800000000b8 */
[----:B------:R0:W4:Y:S04]  /*ed60*/  @!P0 LDG.E.U8 R183, desc[UR20][R158.64] ;  /* 0x000000149eb78981 */ /* 0x000128000c1e1100 */
[----:B------:R1:W-:Y:S01]  /*ed70*/  STS.U8 [R3+UR7+0x4004], R187 ;  /* 0x004004bb03007988 */ /* 0x0003e20008000007 */
[----:B0-----:R-:W-:Y:S02]  /*ed80*/  @!P0 IMAD.MOV.U32 R158, RZ, RZ, R100 ;  /* 0x000000ffff9e8224 */ /* 0x001fe400078e0064 */
[----:B------:R-:W-:Y:S01]  /*ed90*/  @!P0 IMAD.MOV.U32 R159, RZ, RZ, R9 ;  /* 0x000000ffff9f8224 */ /* 0x000fe200078e0009 */
        /* <DEDUP_REMOVED lines=8> */
[----:B---3--:R-:W-:Y:S02]  /*ee20*/  @!P0 IMAD.MOV.U32 R158, RZ, RZ, R194 ;  /* 0x000000ffff9e8224 */ /* 0x008fe400078e00c2 */
[----:B------:R-:W-:Y:S01]  /*ee30*/  @!P0 IMAD.MOV.U32 R159, RZ, RZ, R208 ;  /* 0x000000ffff9f8224 */ /* 0x000fe200078e00d0 */
[----:B0-----:R-:W-:-:S04]  /*ee40*/  PRMT R190, RZ, 0x7610, R190 ;  /* 0x00007610ffbe7816 */ /* 0x001fc800000000be */
[----:B------:R2:W3:Y:S04]  /*ee50*/  @!P0 LDG.E.U8 R188, desc[UR20][R158.64] ;  /* 0x000000149ebc8981 */ /* 0x0004e8000c1e1100 */
[----:B------:R0:W-:Y:S01]  /*ee60*/  STS.U8 [R3+UR7+0x400a], R189 ;  /* 0x00400abd03007988 */ /* 0x0001e20008000007 */
[----:B--2---:R-:W-:Y:S02]  /*ee70*/  @!P0 IMAD.MOV.U32 R158, RZ, RZ, R110 ;  /* 0x000000ffff9e8224 */ /* 0x004fe400078e006e */
[----:B------:R-:W-:Y:S01]  /*ee80*/  @!P0 IMAD.MOV.U32 R159, RZ, RZ, R193 ;  /* 0x000000ffff9f8224 */ /* 0x000fe200078e00c1 */
[----:B0-----:R-:W-:-:S04]  /*ee90*/  PRMT R189, RZ, 0x7610, R189 ;  /* 0x00007610ffbd7816 */ /* 0x001fc800000000bd */
[----:B------:R4:W2:Y:S04]  /*eea0*/  @!P0 LDG.E.U8 R190, desc[UR20][R158.64] ;  /* 0x000000149ebe8981 */ /* 0x0008a8000c1e1100 */
[----:B------:R0:W-:Y:S01]  /*eeb0*/  STS.U8 [R3+UR7+0x400c], R186 ;  /* 0x00400cba03007988 */ /* 0x0001e20008000007 */
[----:B----4-:R-:W-:Y:S02]  /*eec0*/  @!P0 IMAD.MOV.U32 R158, RZ, RZ, R11 ;  /* 0x000000ffff9e8224 */ /* 0x010fe400078e000b */
[----:B------:R-:W-:Y:S01]  /*eed0*/  @!P0 IMAD.MOV.U32 R159, RZ, RZ, R22 ;  /* 0x000000ffff9f8224 */ /* 0x000fe200078e0016 */
[----:B0-----:R-:W-:-:S04]  /*eee0*/  PRMT R186, RZ, 0x7610, R186 ;  /* 0x00007610ffba7816 */ /* 0x001fc800000000ba */
[----:B------:R0:W4:Y:S04]  /*eef0*/  @!P0 LDG.E.U8 R189, desc[UR20][R158.64] ;  /* 0x000000149ebd8981 */ /* 0x000128000c1e1100 */
[----:B------:R1:W-:Y:S01]  /*ef00*/  STS.U8 [R3+UR7+0x400e], R185 ;  /* 0x00400eb903007988 */ /* 0x0003e20008000007 */
[----:B0-----:R-:W-:Y:S02]  /*ef10*/  @!P0 IMAD.MOV.U32 R158, RZ, RZ, R6 ;  /* 0x000000ffff9e8224 */ /* 0x001fe400078e0006 */
[----:B------:R-:W-:Y:S01]  /*ef20*/  @!P0 IMAD.MOV.U32 R159, RZ, RZ, R7 ;  /* 0x000000ffff9f8224 */ /* 0x000fe200078e0007 */
[----:B-1----:R-:W-:-:S04]  /*ef30*/  PRMT R185, RZ, 0x7610, R185 ;  /* 0x00007610ffb97816 */ /* 0x002fc800000000b9 */
[----:B------:R0:W4:Y:S04]  /*ef40*/  @!P0 LDG.E.U8 R186, desc[UR20][R158.64] ;  /* 0x000000149eba8981 */ /* 0x000128000c1e1100 */
[----:B------:R1:W-:Y:S04]  /*ef50*/  STS.U8 [R2+UR7+0x4000], R182 ;  /* 0x004000b602007988 */ /* 0x0003e80008000007 */
[----:B------:R0:W-:Y:S01]  /*ef60*/  STS.U8 [R2+UR7+0x4002], R180 ;  /* 0x004002b402007988 */ /* 0x0001e20008000007 */
[----:B-1----:R-:W-:Y:S02]  /*ef70*/  PRMT R182, RZ, 0x7610, R182 ;  /* 0x00007610ffb67816 */ /* 0x002fe400000000b6 */
[----:B0-----:R-:W-:Y:S01]  /*ef80*/  PRMT R180, RZ, 0x7610, R180 ;  /* 0x00007610ffb47816 */ /* 0x001fe200000000b4 */
[----:B------:R0:W-:Y:S04]  /*ef90*/  STS.U8 [R2+UR7+0x4004], R178 ;  /* 0x004004b202007988 */ /* 0x0001e80008000007 */
[----:B------:R-:W-:Y:S01]  /*efa0*/  STL [R1+0x630], R18 ;  /* 0x0006301201007387 */ /* 0x000fe20000100800 */
[----:B0-----:R-:W-:-:S03]  /*efb0*/  PRMT R178, RZ, 0x7610, R178 ;  /* 0x00007610ffb27816 */ /* 0x001fc600000000b2 */
[----:B------:R0:W-:Y:S04]  /*efc0*/  STS.U8 [R2+UR7+0x4006], R177 ;  /* 0x004006b102007988 */ /* 0x0001e80008000007 */
[----:B------:R1:W-:Y:S01]  /*efd0*/  STL [R1+0x63c], R100 ;  /* 0x00063c6401007387 */ /* 0x0003e20000100800 */
[----:B0-----:R-:W-:-:S03]  /*efe0*/  PRMT R177, RZ, 0x7610, R177 ;  /* 0x00007610ffb17816 */ /* 0x001fc600000000b1 */
[----:B-1----:R-:W3:Y:S04]  /*eff0*/  LDL.LU R100, [R1+0x134] ;  /* 0x0001340001647983 */ /* 0x002ee80000300800 */
[----:B------:R0:W-:Y:S04]  /*f000*/  STL [R1+0x638], R9 ;  /* 0x0006380901007387 */ /* 0x0001e80000100800 */
[----:B------:R1:W-:Y:S04]  /*f010*/  STS.U8 [R2+UR7+0x4008], R174 ;  /* 0x004008ae02007988 */ /* 0x0003e80008000007 */
[----:B0-----:R-:W2:Y:S04]  /*f020*/  LDL.LU R9, [R1+0x12c] ;  /* 0x00012c0001097983 */ /* 0x001ea80000300800 */
[----:B------:R-:W4:Y:S01]  /*f030*/  LDL R10, [R1+0x234] ;  /* 0x00023400010a7983 */ /* 0x000f220000100800 */
[----:B-1----:R-:W-:-:S03]  /*f040*/  PRMT R174, RZ, 0x7610, R174 ;  /* 0x00007610ffae7816 */ /* 0x002fc600000000ae */
[----:B------:R-:W3:Y:S04]  /*f050*/  LDL R7, [R1+0x238] ;  /* 0x0002380001077983 */ /* 0x000ee80000100800 */
[----:B------:R-:W2:Y:S04]  /*f060*/  LDL R6, [R1+0x1f8] ;  /* 0x0001f80001067983 */ /* 0x000ea80000100800 */
[----:B------:R-:W-:Y:S01]  /*f070*/  STL [R1+0x640], R3 ;  /* 0x0006400301007387 */ /* 0x000fe20000100800 */
[----:B------:R-:W-:-:S03]  /*f080*/  @!P0 IMAD.MOV.U32 R159, RZ, RZ, R223 ;  /* 0x000000ffff9f8224 */ /* 0x000fc600078e00df */
[----:B------:R0:W-:Y:S04]  /*f090*/  STS.U8 [R2+UR7+0x400a], R172 ;  /* 0x00400aac02007988 */ /* 0x0001e80008000007 */
[----:B------:R1:W-:Y:S01]  /*f0a0*/  STS.U8 [R2+UR7+0x400c], R171 ;  /* 0x00400cab02007988 */ /* 0x0003e20008000007 */
[----:B0-----:R-:W-:Y:S02]  /*f0b0*/  PRMT R172, RZ, 0x7610, R172 ;  /* 0x00007610ffac7816 */ /* 0x001fe400000000ac */
[----:B-1----:R-:W-:Y:S01]  /*f0c0*/  PRMT R171, RZ, 0x7610, R171 ;  /* 0x00007610ffab7816 */ /* 0x002fe200000000ab */
[----:B------:R-:W-:Y:S01]  /*f0d0*/  STS.U8 [R2+UR7+0x400e], R168 ;  /* 0x00400ea802007988 */ /* 0x000fe20008000007 */
[----:B------:R-:W-:-:S05]  /*f0e0*/  @!P0 IMAD.MOV.U32 R158, RZ, RZ, R108 ;  /* 0x000000ffff9e8224 */ /* 0x000fca00078e006c */
[----:B------:R0:W2:Y:S02]  /*f0f0*/  @!P0 LDG.E.U8 R185, desc[UR20][R158.64] ;  /* 0x000000149eb98981 */ /* 0x0000a4000c1e1100 */
[----:B0-----:R-:W-:Y:S02]  /*f100*/  @!P0 IMAD.MOV.U32 R158, RZ, RZ, R238 ;  /* 0x000000ffff9e8224 */ /* 0x001fe400078e00ee */
[----:B------:R-:W-:-:S05]  /*f110*/  @!P0 IMAD.MOV.U32 R159, RZ, RZ, R5 ;  /* 0x000000ffff9f8224 */ /* 0x000fca00078e0005 */
[----:B------:R0:W2:Y:S02]  /*f120*/  @!P0 LDG.E.U8 R182, desc[UR20][R158.64] ;  /* 0x000000149eb68981 */ /* 0x0000a4000c1e1100 */
[----:B0-----:R-:W-:Y:S02]  /*f130*/  @!P0 IMAD.MOV.U32 R158, RZ, RZ, R20 ;  /* 0x000000ffff9e8224 */ /* 0x001fe400078e0014 */
[----:B------:R-:W-:-:S05]  /*f140*/  @!P0 IMAD.MOV.U32 R159, RZ, RZ, R241 ;  /* 0x000000ffff9f8224 */ /* 0x000fca00078e00f1 */
[----:B------:R0:W2:Y:S02]  /*f150*/  @!P0 LDG.E.U8 R180, desc[UR20][R158.64] ;  /* 0x000000149eb48981 */ /* 0x0000a4000c1e1100 */
[----:B0-----:R-:W-:Y:S02]  /*f160*/  @!P0 IMAD.MOV.U32 R158, RZ, RZ, R195 ;  /* 0x000000ffff9e8224 */ /* 0x001fe400078e00c3 */
[----:B------:R-:W-:-:S05]  /*f170*/  @!P0 IMAD.MOV.U32 R159, RZ, RZ, R211 ;  /* 0x000000ffff9f8224 */ /* 0x000fca00078e00d3 */
[----:B------:R0:W2:Y:S04]  /*f180*/  @!P0 LDG.E.U8 R178, desc[UR20][R158.64] ;  /* 0x000000149eb28981 */ /* 0x0000a8000c1e1100 */
[----:B------:R1:W-:Y:S01]  /*f190*/  STL [R1+0x648], R108 ;  /* 0x0006486c01007387 */ /* 0x0003e20000100800 */
[----:B0-----:R-:W-:Y:S02]  /*f1a0*/  @!P0 IMAD.MOV.U32 R158, RZ, RZ, R243 ;  /* 0x000000ffff9e8224 */ /* 0x001fe400078e00f3 */
[----:B------:R-:W-:Y:S01]  /*f1b0*/  @!P0 IMAD.MOV.U32 R159, RZ, RZ, R252 ;  /* 0x000000ffff9f8224 */ /* 0x000fe200078e00fc */
[----:B-1----:R-:W2:Y:S04]  /*f1c0*/  LDL.LU R108, [R1+0x130] ;  /* 0x00013000016c7983 */ /* 0x002ea80000300800 */
[----:B------:R0:W2:Y:S04]  /*f1d0*/  @!P0 LDG.E.U8 R177, desc[UR20][R158.64] ;  /* 0x000000149eb18981 */ /* 0x0000a8000c1e1100 */
[----:B------:R-:W-:Y:S04]  /*f1e0*/  STL [R1+0x644], R223 ;  /* 0x000644df01007387 */ /* 0x000fe80000100800 */
[----:B------:R1:W-:Y:S01]  /*f1f0*/  STL [R1+0x650], R238 ;  /* 0x000650ee01007387 */ /* 0x0003e20000100800 */
[----:B0-----:R-:W-:-:S02]  /*f200*/  @!P0 IMAD.MOV.U32 R158, RZ, RZ, R237 ;  /* 0x000000ffff9e8224 */ /* 0x001fc400078e00ed */
[----:B------:R-:W-:-:S05]  /*f210*/  @!P0 IMAD.MOV.U32 R159, RZ, RZ, R236 ;  /* 0x000000ffff9f8224 */ /* 0x000fca00078e00ec */
[----:B------:R0:W2:Y:S04]  /*f220*/  @!P0 LDG.E.U8 R174, desc[UR20][R158.64] ;  /* 0x000000149eae8981 */ /* 0x0000a8000c1e1100 */
[----:B-1----:R-:W2:Y:S04]  /*f230*/  LDL.LU R238, [R1+0x138] ;  /* 0x0001380001ee7983 */ /* 0x002ea80000300800 */
[----:B------:R-:W-:Y:S01]  /*f240*/  STL [R1+0x64c], R5 ;  /* 0x00064c0501007387 */ /* 0x000fe20000100800 */
[----:B0-----:R-:W-:-:S03]  /*f250*/  @!P0 IMAD.MOV.U32 R158, RZ, RZ, R221 ;  /* 0x000000ffff9e8224 */ /* 0x001fc600078e00dd */
[----:B------:R0:W-:Y:S01]  /*f260*/  STL [R1+0x658], R20 ;  /* 0x0006581401007387 */ /* 0x0001e20000100800 */
[----:B------:R-:W-:-:S05]  /*f270*/  @!P0 IMAD.MOV.U32 R159, RZ, RZ, R220 ;  /* 0x000000ffff9f8224 */ /* 0x000fca00078e00dc */
[----:B------:R1:W2:Y:S04]  /*f280*/  @!P0 LDG.E.U8 R172, desc[UR20][R158.64] ;  /* 0x000000149eac8981 */ /* 0x0002a8000c1e1100 */
[----:B0-----:R-:W2:Y:S04]  /*f290*/  LDL.LU R20, [R1+0x16c] ;  /* 0x00016c0001147983 */ /* 0x001ea80000300800 */
[----:B------:R-:W-:Y:S04]  /*f2a0*/  STL [R1+0x654], R241 ;  /* 0x000654f101007387 */ /* 0x000fe80000100800 */
[----:B------:R-:W-:Y:S01]  /*f2b0*/  STL [R1+0x660], R195 ;  /* 0x000660c301007387 */ /* 0x000fe20000100800 */
[----:B-1----:R-:W-:-:S03]  /*f2c0*/  @!P0 IMAD.MOV.U32 R158, RZ, RZ, R205 ;  /* 0x000000ffff9e8224 */ /* 0x002fc600078e00cd */
[----:B------:R0:W-:Y:S01]  /*f2d0*/  STL [R1+0x65c], R211 ;  /* 0x00065cd301007387 */ /* 0x0001e20000100800 */
[----:B------:R-:W-:Y:S01]  /*f2e0*/  @!P0 IMAD.MOV.U32 R159, RZ, RZ, R204 ;  /* 0x000000ffff9f8224 */ /* 0x000fe200078e00cc */
[----:B------:R-:W-:-:S04]  /*f2f0*/  PRMT R168, RZ, 0x7610, R168 ;  /* 0x00007610ffa87816 */ /* 0x000fc800000000a8 */
[----:B------:R1:W2:Y:S04]  /*f300*/  @!P0 LDG.E.U8 R171, desc[UR20][R158.64] ;  /* 0x000000149eab8981 */ /* 0x0002a8000c1e1100 */
[----:B0-----:R-:W2:Y:S04]  /*f310*/  LDL.LU R211, [R1+0x174] ;  /* 0x0001740001d37983 */ /* 0x001ea80000300800 */
[----:B------:R0:W-:Y:S01]  /*f320*/  STL [R1+0x668], R243 ;  /* 0x000668f301007387 */ /* 0x0001e20000100800 */
[----:B-1----:R-:W-:Y:S02]  /*f330*/  @!P0 IMAD.MOV.U32 R158, RZ, RZ, R115 ;  /* 0x000000ffff9e8224 */ /* 0x002fe400078e0073 */
[----:B------:R-:W-:Y:S01]  /*f340*/  @!P0 IMAD.MOV.U32 R159, RZ, RZ, R95 ;  /* 0x000000ffff9f8224 */ /* 0x000fe200078e005f */
[----:B------:R1:W-:Y:S04]  /*f350*/  STS.U8 [R0+UR7+0x4000], R167 ;  /* 0x004000a700007988 */ /* 0x0003e80008000007 */
[----:B------:R1:W2:Y:S04]  /*f360*/  @!P0 LDG.E.U8 R168, desc[UR20][R158.64] ;  /* 0x000000149ea88981 */ /* 0x0002a8000c1e1100 */
[----:B0-----:R-:W2:Y:S04]  /*f370*/  LDL.LU R243, [R1+0x170] ;  /* 0x0001700001f37983 */ /* 0x001ea80000300800 */
[----:B------:R-:W-:Y:S04]  /*f380*/  STL [R1+0x664], R252 ;  /* 0x000664fc01007387 */ /* 0x000fe80000100800 */
[----:B------:R0:W-:Y:S01]  /*f390*/  STL [R1+0x670], R237 ;  /* 0x000670ed01007387 */ /* 0x0001e20000100800 */
[----:B-1----:R-:W-:-:S03]  /*f3a0*/  PRMT R167, RZ, 0x7610, R167 ;  /* 0x00007610ffa77816 */ /* 0x002fc600000000a7 */
[----:B0-----:R-:W2:Y:S04]  /*f3b0*/  LDL.LU R237, [R1+0x178] ;  /* 0x0001780001ed7983 */ /* 0x001ea80000300800 */
[----:B------:R-:W-:Y:S04]  /*f3c0*/  STL [R1+0x66c], R236 ;  /* 0x00066cec01007387 */ /* 0x000fe80000100800 */
[----:B------:R0:W-:Y:S01]  /*f3d0*/  STL [R1+0x678], R221 ;  /* 0x000678dd01007387 */ /* 0x0001e20000100800 */
[----:B------:R-:W-:Y:S02]  /*f3e0*/  @!P0 IMAD.MOV.U32 R158, RZ, RZ, R107 ;  /* 0x000000ffff9e8224 */ /* 0x000fe400078e006b */
[----:B------:R-:W-:-:S05]  /*f3f0*/  @!P0 IMAD.MOV.U32 R159, RZ, RZ, R16 ;  /* 0x000000ffff9f8224 */ /* 0x000fca00078e0010 */
[----:B------:R1:W2:Y:S04]  /*f400*/  @!P0 LDG.E.U8 R167, desc[UR20][R158.64] ;  /* 0x000000149ea78981 */ /* 0x0002a8000c1e1100 */
[----:B0-----:R-:W2:Y:S04]  /*f410*/  LDL.LU R221, [R1+0x1ac] ;  /* 0x0001ac0001dd7983 */ /* 0x001ea80000300800 */
[----:B------:R-:W-:Y:S04]  /*f420*/  STL [R1+0x674], R220 ;  /* 0x000674dc01007387 */ /* 0x000fe80000100800 */
[----:B------:R-:W-:Y:S04]  /*f430*/  STL [R1+0x680], R205 ;  /* 0x000680cd01007387 */ /* 0x000fe80000100800 */
[----:B------:R0:W-:Y:S01]  /*f440*/  STL [R1+0x67c], R204 ;  /* 0x00067ccc01007387 */ /* 0x0001e20000100800 */
[----:B-1----:R-:W-:-:S03]  /*f450*/  @!P0 IMAD.MOV.U32 R158, RZ, RZ, R98 ;  /* 0x000000ffff9e8224 */ /* 0x002fc600078e0062 */
[----:B0-----:R-:W2:Y:S04]  /*f460*/  LDL.LU R204, [R1+0x1b4] ;  /* 0x0001b40001cc7983 */ /* 0x001ea80000300800 */
[----:B------:R-:W-:Y:S04]  /*f470*/  STL [R1+0x684], R2 ;  /* 0x0006840201007387 */ /* 0x000fe80000100800 */
[----:B------:R-:W-:Y:S04]  /*f480*/  STL [R1+0x68c], R115 ;  /* 0x00068c7301007387 */ /* 0x000fe80000100800 */
[----:B------:R0:W-:Y:S04]  /*f490*/  STL [R1+0x688], R95 ;  /* 0x0006885f01007387 */ /* 0x0001e80000100800 */
[----:B0-----:R-:W2:Y:S04]  /*f4a0*/  LDL.LU R95, [R1+0x1b0] ;  /* 0x0001b000015f7983 */ /* 0x001ea80000300800 */
[----:B------:R-:W-:Y:S04]  /*f4b0*/  STL [R1+0x694], R107 ;  /* 0x0006946b01007387 */ /* 0x000fe80000100800 */
[----:B------:R0:W-:Y:S04]  /*f4c0*/  STL [R1+0x690], R16 ;  /* 0x0006901001007387 */ /* 0x0001e80000100800 */
[----:B0-----:R-:W2:Y:S04]  /*f4d0*/  LDL.LU R16, [R1+0x1b8] ;  /* 0x0001b80001107983 */ /* 0x001ea80000300800 */
[----:B------:R0:W-:Y:S04]  /*f4e0*/  STL [R1+0x69c], R98 ;  /* 0x00069c6201007387 */ /* 0x0001e80000100800 */
[----:B0-----:R-:W2:Y:S01]  /*f4f0*/  LDL.LU R98, [R1+0x1f4] ;  /* 0x0001f40001627983 */ /* 0x001ea20000300800 */
[----:B------:R-:W-:-:S03]  /*f500*/  @!P0 IMAD.MOV.U32 R159, RZ, RZ, R117 ;  /* 0x000000ffff9f8224 */ /* 0x000fc600078e0075 */
[----:B------:R0:W-:Y:S04]  /*f510*/  STL [R1+0x698], R117 ;  /* 0x0006987501007387 */ /* 0x0001e80000100800 */
[----:B0-----:R-:W2:Y:S04]  /*f520*/  LDL.LU R117, [R1+0x1ec] ;  /* 0x0001ec0001757983 */ /* 0x001ea80000300800 */
[----:B------:R-:W2:Y:S04]  /*f530*/  LDL R2, [R1+0x230] ;  /* 0x0002300001027983 */ /* 0x000ea80000100800 */
[----:B------:R0:W-:Y:S04]  /*f540*/  STS.U8 [R0+UR7+0x4002], R164 ;  /* 0x004002a400007988 */ /* 0x0001e80008000007 */
[----:B------:R1:W-:Y:S01]  /*f550*/  STS.U8 [R0+UR7+0x4004], R162 ;  /* 0x004004a200007988 */ /* 0x0003e20008000007 */
[----:B------:R-:W2:Y:S01]  /*f560*/  S2R R194, SR_TID.X ;  /* 0x0000000000c27919 */ /* 0x000ea20000002100 */
[----:B0-----:R-:W-:-:S02]  /*f570*/  PRMT R164, RZ, 0x7610, R164 ;  /* 0x00007610ffa47816 */ /* 0x001fc400000000a4 */
[----:B------:R0:W-:Y:S01]  /*f580*/  STS.U8 [R0+UR7+0x4006], R161 ;  /* 0x004006a100007988 */ /* 0x0001e20008000007 */
[----:B-1----:R-:W-:-:S03]  /*f590*/  PRMT R162, RZ, 0x7610, R162 ;  /* 0x00007610ffa27816 */ /* 0x002fc600000000a2 */
[----:B------:R3:W2:Y:S04]  /*f5a0*/  @!P0 LDG.E.U8 R164, desc[UR20][R158.64] ;  /* 0x000000149ea48981 */ /* 0x0006a8000c1e1100 */
[----:B------:R-:W2:Y:S01]  /*f5b0*/  LDL R3, [R1+0x22c] ;  /* 0x00022c0001037983 */ /* 0x000ea20000100800 */
[----:B---3--:R-:W-:Y:S02]  /*f5c0*/  @!P0 IMAD.MOV.U32 R158, RZ, RZ, R7 ;  /* 0x000000ffff9e8224 */ /* 0x008fe400078e0007 */
[----:B----4-:R-:W-:Y:S01]  /*f5d0*/  @!P0 IMAD.MOV.U32 R159, RZ, RZ, R10 ;  /* 0x000000ffff9f8224 */ /* 0x010fe200078e000a */
[----:B0-----:R-:W-:-:S04]  /*f5e0*/  PRMT R161, RZ, 0x7610, R161 ;  /* 0x00007610ffa17816 */ /* 0x001fc800000000a1 */
[----:B------:R2:W3:Y:S02]  /*f5f0*/  @!P0 LDG.E.U8 R162, desc[UR20][R158.64] ;  /* 0x000000149ea28981 */ /* 0x0004e4000c1e1100 */
[----:B--2---:R-:W-:Y:S02]  /*f600*/  @!P0 IMAD.MOV.U32 R158, RZ, RZ, R6 ;  /* 0x000000ffff9e8224 */ /* 0x004fe400078e0006 */
[----:B------:R0:W-:Y:S01]  /*f610*/  STS.U8 [R0+UR7+0x4008], R157 ;  /* 0x0040089d00007988 */ /* 0x0001e20008000007 */
[----:B------:R-:W-:-:S03]  /*f620*/  LOP3.LUT R194, R194, 0x7f, RZ, 0xc0, !PT ;  /* 0x0000007fc2c27812 */ /* 0x000fc600078ec0ff */
[----:B------:R1:W-:Y:S01]  /*f630*/  STS.U8 [R0+UR7+0x400a], R154 ;  /* 0x00400a9a00007988 */ /* 0x0003e20008000007 */
[----:B0-----:R-:W-:-:S03]  /*f640*/  PRMT R157, RZ, 0x7610, R157 ;  /* 0x00007610ff9d7816 */ /* 0x001fc6000000009d */
[----:B------:R-:W-:Y:S01]  /*f650*/  STS.U8 [R0+UR7+0x400c], R153 ;  /* 0x00400c9900007988 */ /* 0x000fe20008000007 */
[----:B-1----:R-:W-:-:S03]  /*f660*/  PRMT R154, RZ, 0x7610, R154 ;  /* 0x00007610ff9a7816 */ /* 0x002fc6000000009a */
[----:B------:R-:W-:Y:S04]  /*f670*/  STS.U8 [R0+UR7+0x400e], R150 ;  /* 0x00400e9600007988 */ /* 0x000fe80008000007 */
[----:B------:R-:W-:Y:S04]  /*f680*/  STS.U8 [R194+UR7], R148 ;  /* 0x00000094c2007988 */ /* 0x000fe80008000007 */
[----:B------:R-:W-:Y:S04]  /*f690*/  STS.U8 [R194+UR7+0x400], R147 ;  /* 0x00040093c2007988 */ /* 0x000fe80008000007 */
        /* <DEDUP_REMOVED lines=8> */
[----:B------:R-:W-:Y:S01]  /*f720*/  STS.U8 [R194+UR7+0x2800], R138 ;  /* 0x0028008ac2007988 */ /* 0x000fe20008000007 */
[----:B------:R-:W-:-:S03]  /*f730*/  @!P0 IMAD.MOV.U32 R159, RZ, RZ, R98 ;  /* 0x000000ffff9f8224 */ /* 0x000fc600078e0062 */
[----:B------:R-:W-:Y:S04]  /*f740*/  STL [R1+0x6a4], R98 ;  /* 0x0006a46201007387 */ /* 0x000fe80000100800 */
[----:B------:R0:W2:Y:S04]  /*f750*/  @!P0 LDG.E.U8 R161, desc[UR20][R158.64] ;  /* 0x000000149ea18981 */ /* 0x0000a8000c1e1100 */
[----:B------:R1:W-:Y:S01]  /*f760*/  STL [R1+0x6a8], R16 ;  /* 0x0006a81001007387 */ /* 0x0003e20000100800 */
[----:B0-----:R-:W-:-:S03]  /*f770*/  @!P0 IMAD.MOV.U32 R158, RZ, RZ, R16 ;  /* 0x000000ffff9e8224 */ /* 0x001fc600078e0010 */
[----:B-1----:R-:W4:Y:S01]  /*f780*/  LDL.LU R16, [R1+0x1f0] ;  /* 0x0001f00001107983 */ /* 0x002f220000300800 */
[----:B------:R-:W-:-:S05]  /*f790*/  @!P0 IMAD.MOV.U32 R159, RZ, RZ, R204 ;  /* 0x000000ffff9f8224 */ /* 0x000fca00078e00cc */
[----:B------:R0:W2:Y:S04]  /*f7a0*/  @!P0 LDG.E.U8 R157, desc[UR20][R158.64] ;  /* 0x000000149e9d8981 */ /* 0x0000a8000c1e1100 */
[----:B------:R-:W-:Y:S01]  /*f7b0*/  STL [R1+0x6a0], R204 ;  /* 0x0006a0cc01007387 */ /* 0x000fe20000100800 */
[----:B0-----:R-:W-:Y:S02]  /*f7c0*/  @!P0 IMAD.MOV.U32 R158, RZ, RZ, R237 ;  /* 0x000000ffff9e8224 */ /* 0x001fe400078e00ed */
[----:B------:R-:W-:Y:S01]  /*f7d0*/  @!P0 IMAD.MOV.U32 R159, RZ, RZ, R211 ;  /* 0x000000ffff9f8224 */ /* 0x000fe200078e00d3 */
[----:B------:R-:W-:Y:S04]  /*f7e0*/  STL [R1+0x6b0], R237 ;  /* 0x0006b0ed01007387 */ /* 0x000fe80000100800 */
[----:B------:R-:W-:Y:S04]  /*f7f0*/  STL [R1+0x6ac], R211 ;  /* 0x0006acd301007387 */ /* 0x000fe80000100800 */
[----:B------:R0:W2:Y:S04]  /*f800*/  @!P0 LDG.E.U8 R154, desc[UR20][R158.64] ;  /* 0x000000149e9a8981 */ /* 0x0000a8000c1e1100 */
[----:B------:R1:W-:Y:S04]  /*f810*/  STL [R1+0x6b8], R238 ;  /* 0x0006b8ee01007387 */ /* 0x0003e80000100800 */
[----:B------:R3:W-:Y:S01]  /*f820*/  STL [R1+0x6b4], R100 ;  /* 0x0006b46401007387 */ /* 0x0007e20000100800 */
[----:B0-----:R-:W-:-:S03]  /*f830*/  @!P0 IMAD.MOV.U32 R158, RZ, RZ, R238 ;  /* 0x000000ffff9e8224 */ /* 0x001fc600078e00ee */
[----:B-1----:R-:W2:Y:S01]  /*f840*/  LDL.LU R238, [R1+0x228] ;  /* 0x0002280001ee7983 */ /* 0x002ea20000300800 */
[----:B------:R-:W-:-:S03]  /*f850*/  @!P0 IMAD.MOV.U32 R138, RZ, RZ, R2 ;  /* 0x000000ffff8a8224 */ /* 0x000fc600078e0002 */
[----:B------:R-:W2:Y:S04]  /*f860*/  LDL.LU R237, [R1+0x224] ;  /* 0x0002240001ed7983 */ /* 0x000ea80000300800 */
        /* <DEDUP_REMOVED lines=14> */
[----:B------:R-:W2:Y:S01]  /*f950*/  LDL.LU R110, [R1+0x30] ;  /* 0x00003000016e7983 */ /* 0x000ea20000300800 */
[----:B------:R-:W-:Y:S01]  /*f960*/  PRMT R153, RZ, 0x7610, R153 ;  /* 0x00007610ff997816 */ /* 0x000fe20000000099 */
[----:B------:R-:W-:Y:S01]  /*f970*/  @!P0 IMAD.MOV.U32 R159, RZ, RZ, R100 ;  /* 0x000000ffff9f8224 */ /* 0x000fe200078e0064 */
[----:B------:R-:W-:-:S02]  /*f980*/  PRMT R150, RZ, 0x7610, R150 ;  /* 0x00007610ff967816 */ /* 0x000fc40000000096 */
[----:B------:R-:W-:Y:S02]  /*f990*/  PRMT R148, RZ, 0x7610, R148 ;  /* 0x00007610ff947816 */ /* 0x000fe40000000094 */
[----:B------:R-:W-:Y:S01]  /*f9a0*/  PRMT R191, RZ, 0x7610, R191 ;  /* 0x00007610ffbf7816 */ /* 0x000fe200000000bf */
[----:B------:R0:W2:Y:S01]  /*f9b0*/  @!P0 LDG.E.U8 R153, desc[UR20][R158.64] ;  /* 0x000000149e998981 */ /* 0x0000a2000c1e1100 */
[----:B------:R-:W-:Y:S02]  /*f9c0*/  @!P0 IMAD.MOV.U32 R146, RZ, RZ, R102 ;  /* 0x000000ffff928224 */ /* 0x000fe400078e0066 */
[----:B------:R-:W-:Y:S01]  /*f9d0*/  @!P0 IMAD.MOV.U32 R147, RZ, RZ, R227 ;  /* 0x000000ffff938224 */ /* 0x000fe200078e00e3 */
[----:B------:R-:W2:Y:S01]  /*f9e0*/  LDL.LU R22, [R1+0x28] ;  /* 0x0000280001167983 */ /* 0x000ea20000300800 */
[----:B------:R-:W-:Y:S02]  /*f9f0*/  @!P0 IMAD.MOV.U32 R144, RZ, RZ, R235 ;  /* 0x000000ffff908224 */ /* 0x000fe400078e00eb */
[----:B------:R-:W-:Y:S01]  /*fa00*/  @!P0 IMAD.MOV.U32 R145, RZ, RZ, R234 ;  /* 0x000000ffff918224 */ /* 0x000fe200078e00ea */
[----:B------:R-:W2:Y:S01]  /*fa10*/  LDL.LU R242, [R1+0x24] ;  /* 0x0000240001f27983 */ /* 0x000ea20000300800 */
[----:B0-----:R-:W-:-:S02]  /*fa20*/  @!P0 IMAD.MOV.U32 R158, RZ, RZ, R116 ;  /* 0x000000ffff9e8224 */ /* 0x001fc400078e0074 */
[----:B------:R-:W-:Y:S02]  /*fa30*/  @!P0 IMAD.MOV.U32 R159, RZ, RZ, R222 ;  /* 0x000000ffff9f8224 */ /* 0x000fe400078e00de */
[----:B------:R-:W-:Y:S02]  /*fa40*/  @!P0 IMAD.MOV.U32 R142, RZ, RZ, R203 ;  /* 0x000000ffff8e8224 */ /* 0x000fe400078e00cb */
[----:B------:R-:W-:Y:S01]  /*fa50*/  @!P0 IMAD.MOV.U32 R143, RZ, RZ, R202 ;  /* 0x000000ffff8f8224 */ /* 0x000fe200078e00ca */
[----:B------:R0:W2:Y:S01]  /*fa60*/  @!P0 LDG.E.U8 R150, desc[UR20][R158.64] ;  /* 0x000000149e968981 */ /* 0x0000a2000c1e1100 */
[----:B------:R-:W-:Y:S02]  /*fa70*/  @!P0 IMAD.MOV.U32 R140, RZ, RZ, R106 ;  /* 0x000000ffff8c8224 */ /* 0x000fe400078e006a */
[----:B------:R-:W-:Y:S02]  /*fa80*/  @!P0 IMAD.MOV.U32 R141, RZ, RZ, R15 ;  /* 0x000000ffff8d8224 */ /* 0x000fe400078e000f */
[----:B------:R-:W-:Y:S01]  /*fa90*/  @!P0 IMAD.MOV.U32 R139, RZ, RZ, R3 ;  /* 0x000000ffff8b8224 */ /* 0x000fe200078e0003 */
[----:B------:R1:W-:Y:S01]  /*faa0*/  STS.U8 [R194+UR7+0x2c00], R137 ;  /* 0x002c0089c2007988 */ /* 0x0003e20008000007 */
[----:B0-----:R-:W-:-:S03]  /*fab0*/  @!P0 IMAD.MOV.U32 R158, RZ, RZ, R192 ;  /* 0x000000ffff9e8224 */ /* 0x001fc600078e00c0 */
[----:B---3--:R-:W3:Y:S01]  /*fac0*/  LDL.LU R100, [R1+0x220] ;  /* 0x0002200001647983 */ /* 0x008ee20000300800 */
[----:B------:R-:W-:-:S03]  /*fad0*/  @!P0 IMAD.MOV.U32 R159, RZ, RZ, R101 ;  /* 0x000000ffff9f8224 */ /* 0x000fc600078e0065 */
[----:B------:R0:W-:Y:S04]  /*fae0*/  STS.U8 [R194+UR7+0x3000], R136 ;  /* 0x00300088c2007988 */ /* 0x0001e80008000007 */
[----:B------:R0:W3:Y:S01]  /*faf0*/  @!P0 LDG.E.U8 R148, desc[UR20][R158.64] ;  /* 0x000000149e948981 */ /* 0x0000e2000c1e1100 */
[----:B-1----:R-:W-:Y:S01]  /*fb00*/  @!P0 IMAD.MOV.U32 R137, RZ, RZ, R221 ;  /* 0x000000ffff898224 */ /* 0x002fe200078e00dd */
[----:B------:R-:W-:Y:S02]  /*fb10*/  LOP3.LUT R3, R194, 0x10, RZ, 0x3c, !PT ;  /* 0x00000010c2037812 */ /* 0x000fe400078e3cff */
[----:B------:R-:W3:Y:S01]  /*fb20*/  LDL.LU R211, [R1+0x21c] ;  /* 0x00021c0001d37983 */ /* 0x000ee20000300800 */
[----:B0-----:R-:W-:-:S03]  /*fb30*/  @!P0 IMAD.MOV.U32 R136, RZ, RZ, R95 ;  /* 0x000000ffff888224 */ /* 0x001fc600078e005f */
[----:B------:R0:W-:Y:S01]  /*fb40*/  STS.U8 [R194+UR7+0x3400], R135 ;  /* 0x00340087c2007988 */ /* 0x0001e20008000007 */
[----:B------:R-:W-:Y:S02]  /*fb50*/  @!P0 IMAD.MOV.U32 R158, RZ, RZ, R99 ;  /* 0x000000ffff9e8224 */ /* 0x000fe400078e0063 */
[----:B------:R-:W-:Y:S01]  /*fb60*/  @!P0 IMAD.MOV.U32 R159, RZ, RZ, R240 ;  /* 0x000000ffff9f8224 */ /* 0x000fe200078e00f0 */
[----:B------:R-:W3:Y:S04]  /*fb70*/  LDL.LU R204, [R1+0x1e0] ;  /* 0x0001e00001cc7983 */ /* 0x000ee80000300800 */
[----:B------:R1:W3:Y:S01]  /*fb80*/  @!P0 LDG.E.U8 R191, desc[UR20][R158.64] ;  /* 0x000000149ebf8981 */ /* 0x0002e2000c1e1100 */
[----:B0-----:R-:W-:-:S03]  /*fb90*/  @!P0 IMAD.MOV.U32 R135, RZ, RZ, R9 ;  /* 0x000000ffff878224 */ /* 0x001fc600078e0009 */
[----:B------:R0:W-:Y:S04]  /*fba0*/  STS.U8 [R194+UR7+0x3800], R134 ;  /* 0x00380086c2007988 */ /* 0x0001e80008000007 */
[----:B------:R-:W3:Y:S01]  /*fbb0*/  LDL.LU R115, [R1+0x1dc] ;  /* 0x0001dc0001737983 */ /* 0x000ee20000300800 */
[----:B-1----:R-:W-:Y:S02]  /*fbc0*/  PRMT R158, RZ, 0x7610, R158 ;  /* 0x00007610ff9e7816 */ /* 0x002fe4000000009e */
[----:B------:R-:W-:Y:S01]  /*fbd0*/  PRMT R159, RZ, 0x7610, R159 ;  /* 0x00007610ff9f7816 */ /* 0x000fe2000000009f */
[----:B0-----:R-:W-:Y:S01]  /*fbe0*/  @!P0 IMAD.MOV.U32 R134, RZ, RZ, R108 ;  /* 0x000000ffff868224 */ /* 0x001fe200078e006c */
[----:B------:R0:W-:Y:S04]  /*fbf0*/  STS.U8 [R194+UR7+0x3c00], R133 ;  /* 0x003c0085c2007988 */ /* 0x0001e80008000007 */
[----:B------:R1:W3:Y:S04]  /*fc00*/  @!P0 LDG.E.U8 R158, desc[UR20][R146.64] ;  /* 0x00000014929e8981 */ /* 0x0002e8000c1e1100 */
[----:B------:R-:W3:Y:S01]  /*fc10*/  LDL.LU R205, [R1+0x1a0] ;  /* 0x0001a00001cd7983 */ /* 0x000ee20000300800 */
[----:B0-----:R-:W-:-:S03]  /*fc20*/  @!P0 IMAD.MOV.U32 R133, RZ, RZ, R109 ;  /* 0x000000ffff858224 */ /* 0x001fc600078e006d */
[----:B------:R0:W-:Y:S01]  /*fc30*/  STS.U8 [R3+UR7+0x80], R132 ;  /* 0x0000808403007988 */ /* 0x0001e20008000007 */
[----:B-1----:R-:W-:Y:S02]  /*fc40*/  @!P0 IMAD.MOV.U32 R146, RZ, RZ, R251 ;  /* 0x000000ffff928224 */ /* 0x002fe400078e00fb */
        /* <DEDUP_REMOVED lines=8> */
[----:B------:R2:W-:Y:S04]  /*fcd0*/  STS.U8 [R3+UR7+0x880], R130 ;  /* 0x0008808203007988 */ /* 0x0005e80008000007 */
[----:B------:R1:W3:Y:S01]  /*fce0*/  @!P0 LDG.E.U8 R146, desc[UR20][R144.64] ;  /* 0x0000001490928981 */ /* 0x0002e2000c1e1100 */
[----:B0-----:R-:W-:-:S03]  /*fcf0*/  @!P0 IMAD.MOV.U32 R131, RZ, RZ, R226 ;  /* 0x000000ffff838224 */ /* 0x001fc600078e00e2 */
[----:B------:R-:W3:Y:S01]  /*fd00*/  LDL.LU R5, [R1+0x15c] ;  /* 0x00015c0001057983 */ /* 0x000ee20000300800 */
[----:B-1----:R-:W-:Y:S02]  /*fd10*/  @!P0 IMAD.MOV.U32 R144, RZ, RZ, R219 ;  /* 0x000000ffff908224 */ /* 0x002fe400078e00db */
[----:B------:R-:W-:-:S05]  /*fd20*/  @!P0 IMAD.MOV.U32 R145, RZ, RZ, R218 ;  /* 0x000000ffff918224 */ /* 0x000fca00078e00da */
[----:B------:R0:W3:Y:S02]  /*fd30*/  @!P0 LDG.E.U8 R147, desc[UR20][R144.64] ;  /* 0x0000001490938981 */ /* 0x0000e4000c1e1100 */
[----:B0-----:R-:W-:Y:S02]  /*fd40*/  PRMT R144, RZ, 0x7610, R144 ;  /* 0x00007610ff907816 */ /* 0x001fe40000000090 */
[----:B------:R-:W-:-:S04]  /*fd50*/  PRMT R145, RZ, 0x7610, R145 ;  /* 0x00007610ff917816 */ /* 0x000fc80000000091 */
[----:B------:R0:W3:Y:S02]  /*fd60*/  @!P0 LDG.E.U8 R144, desc[UR20][R142.64] ;  /* 0x000000148e908981 */ /* 0x0000e4000c1e1100 */
[----:B0-----:R-:W-:Y:S02]  /*fd70*/  @!P0 IMAD.MOV.U32 R142, RZ, RZ, R114 ;  /* 0x000000ffff8e8224 */ /* 0x001fe400078e0072 */
        /* <DEDUP_REMOVED lines=11> */
[----:B----4-:R-:W-:Y:S02]  /*fe30*/  @!P0 IMAD.MOV.U32 R138, RZ, RZ, R16 ;  /* 0x000000ffff8a8224 */ /* 0x010fe400078e0010 */
[----:B------:R-:W-:-:S05]  /*fe40*/  @!P0 IMAD.MOV.U32 R139, RZ, RZ, R117 ;  /* 0x000000ffff8b8224 */ /* 0x000fca00078e0075 */
[----:B------:R0:W4:Y:S02]  /*fe50*/  @!P0 LDG.E.U8 R141, desc[UR20][R138.64] ;  /* 0x000000148a8d8981 */ /* 0x000124000c1e1100 */
[----:B0-----:R-:W-:Y:S02]  /*fe60*/  PRMT R138, RZ, 0x7610, R138 ;  /* 0x00007610ff8a7816 */ /* 0x001fe4000000008a */
[----:B------:R-:W-:-:S04]  /*fe70*/  PRMT R139, RZ, 0x7610, R139 ;  /* 0x00007610ff8b7816 */ /* 0x000fc8000000008b */
[----:B------:R0:W4:Y:S02]  /*fe80*/  @!P0 LDG.E.U8 R138, desc[UR20][R136.64] ;  /* 0x00000014888a8981 */ /* 0x000124000c1e1100 */
[----:B0-----:R-:W-:Y:S02]  /*fe90*/  @!P0 IMAD.MOV.U32 R136, RZ, RZ, R243 ;  /* 0x000000ffff888224 */ /* 0x001fe400078e00f3 */
        /* <DEDUP_REMOVED lines=10> */
[----:B------:R0:W4:Y:S01]  /*ff40*/  @!P0 LDG.E.U8 R134, desc[UR20][R132.64] ;  /* 0x0000001484868981 */ /* 0x000122000c1e1100 */
[----:B--2---:R-:W-:Y:S02]  /*ff50*/  @!P0 IMAD.MOV.U32 R130, RZ, RZ, R110 ;  /* 0x000000ffff828224 */ /* 0x004fe400078e006e */
[----:B0-----:R-:W-:Y:S02]  /*ff60*/  @!P0 IMAD.MOV.U32 R132, RZ, RZ, R209 ;  /* 0x000000ffff848224 */ /* 0x001fe400078e00d1 */
[----:B------:R-:W-:-:S05]  /*ff70*/  @!P0 IMAD.MOV.U32 R133, RZ, RZ, R17 ;  /* 0x000000ffff858224 */ /* 0x000fca00078e0011 */
[----:B------:R0:W2:Y:S02]  /*ff80*/  @!P0 LDG.E.U8 R135, desc[UR20][R132.64] ;  /* 0x0000001484878981 */ /* 0x0000a4000c1e1100 */
[----:B0-----:R-:W-:Y:S02]  /*ff90*/  PRMT R132, RZ, 0x7610, R132 ;  /* 0x00007610ff847816 */ /* 0x001fe40000000084 */
[----:B------:R-:W-:-:S04]  /*ffa0*/  PRMT R133, RZ, 0x7610, R133 ;  /* 0x00007610ff857816 */ /* 0x000fc80000000085 */
[----:B------:R0:W2:Y:S04]  /*ffb0*/  @!P0 LDG.E.U8 R132, desc[UR20][R130.64] ;  /* 0x0000001482848981 */ /* 0x0000a8000c1e1100 */
[----:B------:R1:W-:Y:S01]  /*ffc0*/  STS.U8 [R3+UR7+0xc80], R129 ;  /* 0x000c808103007988 */ /* 0x0003e20008000007 */
[----:B0-----:R-:W-:Y:S02]  /*ffd0*/  @!P0 IMAD.MOV.U32 R130, RZ, RZ, R249 ;  /* 0x000000ffff828224 */ /* 0x001fe400078e00f9 */
[----:B------:R-:W-:Y:S01]  /*ffe0*/  @!P0 IMAD.MOV.U32 R131, RZ, RZ, R248 ;  /* 0x000000ffff838224 */ /* 0x000fe200078e00f8 */
[----:B------:R0:W-:Y:S01]  /*fff0*/  STS.U8 [R3+UR7+0x1080], R128 ;  /* 0x0010808003007988 */ /* 0x0001e20008000007 */
[----:B-1----:R-:W-:-:S03]  /*10000*/  @!P0 IMAD.MOV.U32 R129, RZ, RZ, R232 ;  /* 0x000000ffff818224 */ /* 0x002fc600078e00e8 */
[----:B------:R1:W2:Y:S01]  /*10010*/  @!P0 LDG.E.U8 R133, desc[UR20][R130.64] ;  /* 0x0000001482858981 */ /* 0x0002a2000c1e1100 */
[----:B0-----:R-:W-:Y:S01]  /*10020*/  @!P0 IMAD.MOV.U32 R128, RZ, RZ, R233 ;  /* 0x000000ffff808224 */ /* 0x001fe200078e00e9 */
[----:B-1----:R-:W-:Y:S02]  /*10030*/  PRMT R130, RZ, 0x7610, R130 ;  /* 0x00007610ff827816 */ /* 0x002fe40000000082 */
        /* <DEDUP_REMOVED lines=40> */
[----:B------:R0:W-:Y:S04]  /*102c0*/  STS.U8 [R3+UR7+0x3480], R119 ;  /* 0x0034807703007988 */ /* 0x0001e80008000007 */
[----:B------:R1:W2:Y:S01]  /*102d0*/  @!P0 LDG.E.U8 R122, desc[UR20][R120.64] ;  /* 0x00000014787a8981 */ /* 0x0002a2000c1e1100 */
[----:B0-----:R-:W-:Y:S01]  /*102e0*/  PRMT R119, RZ, 0x7610, R119 ;  /* 0x00007610ff777816 */ /* 0x001fe20000000077 */
[----:B-1----:R-:W-:-:S02]  /*102f0*/  @!P0 IMAD.MOV.U32 R120, RZ, RZ, R252 ;  /* 0x000000ffff788224 */ /* 0x002fc400078e00fc */
[----:B------:R-:W-:Y:S01]  /*10300*/  @!P0 IMAD.MOV.U32 R121, RZ, RZ, R241 ;  /* 0x000000ffff798224 */ /* 0x000fe200078e00f1 */
[----:B------:R-:W-:-:S04]  /*10310*/  PRMT R123, RZ, 0x7610, R123 ;  /* 0x00007610ff7b7816 */ /* 0x000fc8000000007b */
[----:B------:R0:W2:Y:S04]  /*10320*/  @!P0 LDG.E.U8 R119, desc[UR20][R120.64] ;  /* 0x0000001478778981 */ /* 0x0000a8000c1e1100 */
[----:B------:R1:W-:Y:S01]  /*10330*/  STS.U8 [R3+UR7+0x3880], R149 ;  /* 0x0038809503007988 */ /* 0x0003e20008000007 */
[----:B0-----:R-:W-:Y:S02]  /*10340*/  @!P0 IMAD.MOV.U32 R120, RZ, RZ, R223 ;  /* 0x000000ffff788224 */ /* 0x001fe400078e00df */
[----:B------:R-:W-:Y:S01]  /*10350*/  @!P0 IMAD.MOV.U32 R121, RZ, RZ, R18 ;  /* 0x000000ffff798224 */ /* 0x000fe200078e0012 */
[----:B-1----:R-:W-:-:S04]  /*10360*/  PRMT R149, RZ, 0x7610, R149 ;  /* 0x00007610ff957816 */ /* 0x002fc80000000095 */
[----:B------:R0:W2:Y:S02]  /*10370*/  @!P0 LDG.E.U8 R123, desc[UR20][R120.64] ;  /* 0x00000014787b8981 */ /* 0x0000a4000c1e1100 */
[----:B0-----:R-:W-:Y:S02]  /*10380*/  @!P0 IMAD.MOV.U32 R120, RZ, RZ, R207 ;  /* 0x000000ffff788224 */ /* 0x001fe400078e00cf */
[----:B------:R-:W-:-:S05]  /*10390*/  @!P0 IMAD.MOV.U32 R121, RZ, RZ, R90 ;  /* 0x000000ffff798224 */ /* 0x000fca00078e005a */
[----:B------:R0:W2:Y:S02]  /*103a0*/  @!P0 LDG.E.U8 R149, desc[UR20][R120.64] ;  /* 0x0000001478958981 */ /* 0x0000a4000c1e1100 */
[----:B0-----:R-:W0:Y:S01]  /*103b0*/  S2R R121, SR_TID.X ;  /* 0x0000000000797919 */ /* 0x001e220000002100 */
[----:B------:R-:W-:Y:S01]  /*103c0*/  @!P0 IMAD.MOV.U32 R120, RZ, RZ, R10 ;  /* 0x000000ffff788224 */ /* 0x000fe200078e000a */
[----:B------:R1:W-:Y:S02]  /*103d0*/  STS.U8 [R3+UR7+0x3c80], R151 ;  /* 0x003c809703007988 */ /* 0x0003e40008000007 */
[----:B-1----:R-:W-:Y:S02]  /*103e0*/  PRMT R151, RZ, 0x7610, R151 ;  /* 0x00007610ff977816 */ /* 0x002fe40000000097 */
[----:B------:R-:W4:Y:S04]  /*103f0*/  LDL.LU R3, [R1+0x120] ;  /* 0x0001200001037983 */ /* 0x000f280000300800 */
[----:B------:R-:W2:Y:S04]  /*10400*/  LDL.LU R97, [R1+0x11c] ;  /* 0x00011c0001617983 */ /* 0x000ea80000300800 */
[----:B------:R-:W2:Y:S04]  /*10410*/  LDL.LU R206, [R1+0xe0] ;  /* 0x0000e00001ce7983 */ /* 0x000ea80000300800 */
[----:B------:R-:W2:Y:S04]  /*10420*/  LDL.LU R210, [R1+0xdc] ;  /* 0x0000dc0001d27983 */ /* 0x000ea80000300800 */
[----:B------:R-:W2:Y:S01]  /*10430*/  LDL.LU R224, [R1+0xa0] ;  /* 0x0000a00001e07983 */ /* 0x000ea20000300800 */
[----:B0-----:R-:W-:-:S03]  /*10440*/  LOP3.LUT R121, R121, 0x7f, RZ, 0xc0, !PT ;  /* 0x0000007f79797812 */ /* 0x001fc600078ec0ff */
[----:B------:R-:W2:Y:S01]  /*10450*/  LDL.LU R6, [R1+0x9c] ;  /* 0x00009c0001067983 */ /* 0x000ea20000300800 */
[----:B------:R-:W-:-:S03]  /*10460*/  LOP3.LUT R121, R121, 0x20, RZ, 0x3c, !PT ;  /* 0x0000002079797812 */ /* 0x000fc600078e3cff */
[----:B------:R-:W2:Y:S04]  /*10470*/  LDL.LU R225, [R1+0x60] ;  /* 0x0000600001e17983 */ /* 0x000ea80000300800 */
[----:B------:R0:W-:Y:S04]  /*10480*/  STS.U8 [R121+UR7+0x100], R152 ;  /* 0x0001009879007988 */ /* 0x0001e80008000007 */
[----:B------:R-:W2:Y:S04]  /*10490*/  LDL.LU R11, [R1+0x5c] ;  /* 0x00005c00010b7983 */ /* 0x000ea80000300800 */
[----:B------:R-:W2:Y:S01]  /*104a0*/  LDL.LU R194, [R1+0x20] ;  /* 0x0000200001c27983 */ /* 0x000ea20000300800 */
[----:B0-----:R-:W-:-:S05]  /*104b0*/  @!P0 IMAD.MOV.U32 R121, RZ, RZ, R193 ;  /* 0x000000ffff798224 */ /* 0x001fca00078e00c1 */
[----:B------:R0:W2:Y:S02]  /*104c0*/  @!P0 LDG.E.U8 R151, desc[UR20][R120.64] ;  /* 0x0000001478978981 */ /* 0x0000a4000c1e1100 */
[----:B0-----:R-:W0:Y:S01]  /*104d0*/  S2R R121, SR_TID.X ;  /* 0x0000000000797919 */ /* 0x001e220000002100 */
[----:B------:R-:W-:Y:S01]  /*104e0*/  PRMT R152, RZ, 0x7610, R152 ;  /* 0x00007610ff987816 */ /* 0x000fe20000000098 */
[----:B------:R-:W-:Y:S01]  /*104f0*/  @!P0 IMAD.MOV.U32 R120, RZ, RZ, R208 ;  /* 0x000000ffff788224 */ /* 0x000fe200078e00d0 */
[----:B0-----:R-:W-:-:S04]  /*10500*/  LOP3.LUT R121, R121, 0x7f, RZ, 0xc0, !PT ;  /* 0x0000007f79797812 */ /* 0x001fc800078ec0ff */
[----:B------:R-:W-:-:S05]  /*10510*/  LOP3.LUT R121, R121, 0x20, RZ, 0x3c, !PT ;  /* 0x0000002079797812 */ /* 0x000fca00078e3cff */
[----:B------:R0:W-:Y:S02]  /*10520*/  STS.U8 [R121+UR7+0x500], R155 ;  /* 0x0005009b79007988 */ /* 0x0001e40008000007 */
        /* <DEDUP_REMOVED lines=68> */
[----:B---3--:R-:W-:Y:S01]  /*10970*/  @!P0 IMAD.MOV.U32 R120, RZ, RZ, R100 ;  /* 0x000000ffff788224 */ /* 0x008fe200078e0064 */
[----:B0-----:R-:W-:-:S04]  /*10980*/  LOP3.LUT R121, R121, 0x7f, RZ, 0xc0, !PT ;  /* 0x0000007f79797812 */ /* 0x001fc800078ec0ff */
[----:B------:R-:W-:-:S05]  /*10990*/  LOP3.LUT R121, R121, 0x20, RZ, 0x3c, !PT ;  /* 0x0000002079797812 */ /* 0x000fca00078e3cff */
[----:B------:R0:W-:Y:S02]  /*109a0*/  STS.U8 [R121+UR7+0x2900], R175 ;  /* 0x002900af79007988 */ /* 0x0001e40008000007 */
[----:B0-----:R-:W-:-:S05]  /*109b0*/  @!P0 IMAD.MOV.U32 R121, RZ, RZ, R211 ;  /* 0x000000ffff798224 */ /* 0x001fca00078e00d3 */
[----:B------:R0:W3:Y:S02]  /*109c0*/  @!P0 LDG.E.U8 R173, desc[UR20][R120.64] ;  /* 0x0000001478ad8981 */ /* 0x0000e4000c1e1100 */
[----:B0-----:R-:W0:Y:S01]  /*109d0*/  S2R R121, SR_TID.X ;  /* 0x0000000000797919 */ /* 0x001e220000002100 */
[----:B------:R-:W-:Y:S01]  /*109e0*/  PRMT R175, RZ, 0x7610, R175 ;  /* 0x00007610ffaf7816 */ /* 0x000fe200000000af */
[----:B------:R-:W-:Y:S01]  /*109f0*/  @!P0 IMAD.MOV.U32 R120, RZ, RZ, R204 ;  /* 0x000000ffff788224 */ /* 0x000fe200078e00cc */
        /* <DEDUP_REMOVED lines=23> */
[----:B----4-:R-:W-:Y:S01]  /*10b70*/  @!P0 IMAD.MOV.U32 R120, RZ, RZ, R3 ;  /* 0x000000ffff788224 */ /* 0x010fe200078e0003 */
[----:B0-----:R-:W-:-:S04]  /*10b80*/  LOP3.LUT R121, R121, 0x7f, RZ, 0xc0, !PT ;  /* 0x0000007f79797812 */ /* 0x001fc800078ec0ff */
[----:B------:R-:W-:-:S05]  /*10b90*/  LOP3.LUT R121, R121, 0x20, RZ, 0x3c, !PT ;  /* 0x0000002079797812 */ /* 0x000fca00078e3cff */
[----:B------:R2:W-:Y:S02]  /*10ba0*/  STS.U8 [R121+UR7+0x3900], R183 ;  /* 0x003900b779007988 */ /* 0x0005e40008000007 */
[----:B--2---:R-:W-:-:S05]  /*10bb0*/  @!P0 IMAD.MOV.U32 R121, RZ, RZ, R97 ;  /* 0x000000ffff798224 */ /* 0x004fca00078e0061 */
        /* <DEDUP_REMOVED lines=8> */
[----:B------:R0:W4:Y:S02]  /*10c40*/  @!P0 LDG.E.U8 R183, desc[UR20][R120.64] ;  /* 0x0000001478b78981 */ /* 0x000124000c1e1100 */
        /* <DEDUP_REMOVED lines=16> */
[----:B0-----:R-:W0:Y:S02]  /*10d50*/  S2R R121, SR_TID.X ;  /* 0x0000000000797919 */ /* 0x001e240000002100 */
[----:B0-----:R-:W-:-:S04]  /*10d60*/  LOP3.LUT R121, R121, 0x7f, RZ, 0xc0, !PT ;  /* 0x0000007f79797812 */ /* 0x001fc800078ec0ff */
[----:B------:R-:W-:-:S05]  /*10d70*/  LOP3.LUT R121, R121, 0x30, RZ, 0x3c, !PT ;  /* 0x0000003079797812 */ /* 0x000fca00078e3cff */
[----:B------:R0:W-:Y:S04]  /*10d80*/  STS.U8 [R121+UR7+0x980], R190 ;  /* 0x000980be79007988 */ /* 0x0001e80008000007 */
[----:B0-----:R-:W3:Y:S01]  /*10d90*/  LDL.LU R190, [R1+0x1c] ;  /* 0x00001c0001be7983 */ /* 0x001ee20000300800 */
[----:B------:R-:W-:Y:S01]  /*10da0*/  PRMT R188, RZ, 0x7610, R188 ;  /* 0x00007610ffbc7816 */ /* 0x000fe200000000bc */
[----:B------:R-:W-:Y:S02]  /*10db0*/  @!P0 IMAD.MOV.U32 R120, RZ, RZ, R194 ;  /* 0x000000ffff788224 */ /* 0x000fe400078e00c2 */
[----:B---3--:R-:W-:-:S05]  /*10dc0*/  @!P0 IMAD.MOV.U32 R121, RZ, RZ, R190 ;  /* 0x000000ffff798224 */ /* 0x008fca00078e00be */
[----:B------:R0:W3:Y:S02]  /*10dd0*/  @!P0 LDG.E.U8 R188, desc[UR20][R120.64] ;  /* 0x0000001478bc8981 */ /* 0x0000e4000c1e1100 */
[----:B0-----:R-:W0:Y:S01]  /*10de0*/  S2R R121, SR_TID.X ;  /* 0x0000000000797919 */ /* 0x001e220000002100 */
[----:B------:R-:W-:Y:S01]  /*10df0*/  @!P0 IMAD.MOV.U32 R120, RZ, RZ, R245 ;  /* 0x000000ffff788224 */ /* 0x000fe200078e00f5 */
[----:B0-----:R-:W-:-:S04]  /*10e00*/  LOP3.LUT R121, R121, 0x7f, RZ, 0xc0, !PT ;  /* 0x0000007f79797812 */ /* 0x001fc800078ec0ff */
[----:B------:R-:W-:-:S05]  /*10e10*/  LOP3.LUT R121, R121, 0x30, RZ, 0x3c, !PT ;  /* 0x0000003079797812 */ /* 0x000fca00078e3cff */
[----:B------:R0:W-:Y:S02]  /*10e20*/  STS.U8 [R121+UR7+0xd80], R189 ;  /* 0x000d80bd79007988 */ /* 0x0001e40008000007 */
[----:B0-----:R-:W-:Y:S01]  /*10e30*/  PRMT R189, RZ, 0x7610, R189 ;  /* 0x00007610ffbd7816 */ /* 0x001fe200000000bd */
[----:B------:R-:W-:-:S05]  /*10e40*/  @!P0 IMAD.MOV.U32 R121, RZ, RZ, R244 ;  /* 0x000000ffff798224 */ /* 0x000fca00078e00f4 */
        /* <DEDUP_REMOVED lines=41> */
[----:B0-----:R-:W0:Y:S02]  /*110e0*/  S2R R120, SR_TID.X ;  /* 0x0000000000787919 */ /* 0x001e240000002100 */
[----:B0-----:R-:W-:-:S04]  /*110f0*/  LOP3.LUT R120, R120, 0x7f, RZ, 0xc0, !PT ;  /* 0x0000007f78787812 */ /* 0x001fc800078ec0ff */
[----:B------:R-:W-:-:S05]  /*11100*/  LOP3.LUT R121, R120, 0x30, RZ, 0x3c, !PT ;  /* 0x0000003078797812 */ /* 0x000fca00078e3cff */
[----:B------:R0:W-:Y:S02]  /*11110*/  STS.U8 [R121+UR7+0x2580], R177 ;  /* 0x002580b179007988 */ /* 0x0001e40008000007 */
[----:B0-----:R-:W-:Y:S02]  /*11120*/  LOP3.LUT R177, R120, 0x40, RZ, 0x3c, !PT ;  /* 0x0000004078b17812 */ /* 0x001fe400078e3cff */
[----:B------:R-:W0:Y:S01]  /*11130*/  S2R R120, SR_TID.X ;  /* 0x0000000000787919 */ /* 0x000e220000002100 */
[----:B------:R-:W-:Y:S04]  /*11140*/  STS.U8 [R121+UR7+0x2980], R174 ;  /* 0x002980ae79007988 */ /* 0x000fe80008000007 */
[----:B------:R-:W-:Y:S04]  /*11150*/  STS.U8 [R121+UR7+0x2d80], R172 ;  /* 0x002d80ac79007988 */ /* 0x000fe80008000007 */
[----:B------:R-:W-:Y:S04]  /*11160*/  STS.U8 [R121+UR7+0x3180], R171 ;  /* 0x003180ab79007988 */ /* 0x000fe80008000007 */
[----:B------:R-:W-:Y:S04]  /*11170*/  STS.U8 [R121+UR7+0x3580], R168 ;  /* 0x003580a879007988 */ /* 0x000fe80008000007 */
[----:B------:R-:W-:Y:S04]  /*11180*/  STS.U8 [R121+UR7+0x3980], R167 ;  /* 0x003980a779007988 */ /* 0x000fe80008000007 */
[----:B------:R1:W-:Y:S04]  /*11190*/  STS.U8 [R121+UR7+0x3d80], R164 ;  /* 0x003d80a479007988 */ /* 0x0003e80008000007 */
[----:B------:R-:W-:Y:S04]  /*111a0*/  STS.U8 [R177+UR7+0x200], R162 ;  /* 0x000200a2b1007988 */ /* 0x000fe80008000007 */
[----:B------:R-:W-:Y:S04]  /*111b0*/  STS.U8 [R177+UR7+0x600], R161 ;  /* 0x000600a1b1007988 */ /* 0x000fe80008000007 */
[----:B------:R-:W-:Y:S04]  /*111c0*/  STS.U8 [R177+UR7+0xa00], R157 ;  /* 0x000a009db1007988 */ /* 0x000fe80008000007 */
[----:B------:R-:W-:Y:S01]  /*111d0*/  STS.U8 [R177+UR7+0xe00], R154 ;  /* 0x000e009ab1007988 */ /* 0x000fe20008000007 */
[----:B0-----:R-:W-:-:S03]  /*111e0*/  LOP3.LUT R120, R120, 0x7f, RZ, 0xc0, !PT ;  /* 0x0000007f78787812 */ /* 0x001fc600078ec0ff */
[----:B------:R-:W-:Y:S04]  /*111f0*/  STS.U8 [R177+UR7+0x1200], R153 ;  /* 0x00120099b1007988 */ /* 0x000fe80008000007 */
[----:B------:R-:W-:Y:S04]  /*11200*/  STS.U8 [R177+UR7+0x1600], R150 ;  /* 0x00160096b1007988 */ /* 0x000fe80008000007 */
[----:B------:R-:W-:Y:S04]  /*11210*/  STS.U8 [R177+UR7+0x1a00], R148 ;  /* 0x001a0094b1007988 */ /* 0x000fe80008000007 */
[----:B------:R-:W-:Y:S01]  /*11220*/  STS.U8 [R177+UR7+0x1e00], R191 ;  /* 0x001e00bfb1007988 */ /* 0x000fe20008000007 */
[----:B-1----:R-:W-:-:S03]  /*11230*/  LOP3.LUT R121, R120, 0x50, RZ, 0x3c, !PT ;  /* 0x0000005078797812 */ /* 0x002fc600078e3cff */
        /* <DEDUP_REMOVED lines=16> */
[----:B------:R-:W-:-:S03]  /*11340*/  LOP3.LUT R120, R120, 0x60, RZ, 0x3c, !PT ;  /* 0x0000006078787812 */ /* 0x000fc600078e3cff */
        /* <DEDUP_REMOVED lines=11> */
[----:B------:R0:W-:Y:S04]  /*11400*/  STS.U8 [R120+UR7+0xf00], R119 ;  /* 0x000f007778007988 */ /* 0x0001e80008000007 */
[----:B0-----:R-:W3:Y:S04]  /*11410*/  LDL R119, [R1+0x47c] ;  /* 0x00047c0001777983 */ /* 0x001ee80000100800 */
[----:B------:R-:W3:Y:S04]  /*11420*/  LDL.LU R162, [R1+0x254] ;  /* 0x0002540001a27983 */ /* 0x000ee80000300800 */
        /* <DEDUP_REMOVED lines=22> */
[----:B------:R-:W3:Y:S04]  /*11590*/  LDL.LU R159, [R1+0x40c] ;  /* 0x00040c00019f7983 */ /* 0x000ee80000300800 */
[----:B------:R-:W3:Y:S01]  /*115a0*/  LDL.LU R150, [R1+0x244] ;  /* 0x0002440001967983 */ /* 0x000ee20000300800 */
[----:B0-----:R-:W0:Y:S03]  /*115b0*/  S2R R120, SR_TID.X ;  /* 0x0000000000787919 */ /* 0x001e260000002100 */
[----:B------:R-:W3:Y:S04]  /*115c0*/  LDL.LU R153, [R1+0x404] ;  /* 0x0004040001997983 */ /* 0x000ee80000300800 */
[----:B------:R-:W3:Y:S04]  /*115d0*/  LDL.LU R154, [R1+0x428] ;  /* 0x00042800019a7983 */ /* 0x000ee80000300800 */
[----:B------:R-:W3:Y:S04]  /*115e0*/  LDL.LU R177, [R1+0x3fc] ;  /* 0x0003fc0001b17983 */ /* 0x000ee80000300800 */
[----:B------:R-:W3:Y:S01]  /*115f0*/  LDL.LU R164, [R1+0x420] ;  /* 0x0004200001a47983 */ /* 0x000ee20000300800 */
[----:B0-----:R-:W-:-:S04]  /*11600*/  LOP3.LUT R120, R120, 0x7f, RZ, 0xc0, !PT ;  /* 0x0000007f78787812 */ /* 0x001fc800078ec0ff */
[----:B------:R-:W-:-:S05]  /*11610*/  LOP3.LUT R120, R120, 0x70, RZ, 0x3c, !PT ;  /* 0x0000007078787812 */ /* 0x000fca00078e3cff */
[----:B------:R-:W-:Y:S04]  /*11620*/  STS.U8 [R120+UR7+0x3f80], R118 ;  /* 0x003f807678007988 */ /* 0x000fe80008000007 */
[----:B------:R-:W-:Y:S04]  /*11630*/  STS.U8 [R120+UR7+0x380], R173 ;  /* 0x000380ad78007988 */ /* 0x000fe80008000007 */
[----:B------:R-:W-:Y:S04]  /*11640*/  STS.U8 [R120+UR7+0x780], R175 ;  /* 0x000780af78007988 */ /* 0x000fe80008000007 */
[----:B------:R-:W-:Y:S04]  /*11650*/  STS.U8 [R120+UR7+0xb80], R176 ;  /* 0x000b80b078007988 */ /* 0x000fe80008000007 */
[----:B------:R-:W-:Y:S04]  /*11660*/  STS.U8 [R120+UR7+0xf80], R179 ;  /* 0x000f80b378007988 */ /* 0x000fe80008000007 */
[----:B--2---:R-:W-:Y:S04]  /*11670*/  STS.U8 [R120+UR7+0x1380], R181 ;  /* 0x001380b578007988 */ /* 0x004fe80008000007 */
[----:B----4-:R-:W-:Y:S04]  /*11680*/  STS.U8 [R120+UR7+0x1780], R183 ;  /* 0x001780b778007988 */ /* 0x010fe80008000007 */
[----:B------:R-:W-:Y:S04]  /*11690*/  STS.U8 [R120+UR7+0x1b80], R184 ;  /* 0x001b80b878007988 */ /* 0x000fe80008000007 */
[----:B------:R-:W-:Y:S04]  /*116a0*/  STS.U8 [R120+UR7+0x1f80], R187 ;  /* 0x001f80bb78007988 */ /* 0x000fe80008000007 */
[----:B---3--:R-:W-:Y:S04]  /*116b0*/  STS.U8 [R120+UR7+0x2380], R188 ;  /* 0x002380bc78007988 */ /* 0x008fe80008000007 */
[----:B------:R-:W-:Y:S04]  /*116c0*/  STS.U8 [R120+UR7+0x2780], R189 ;  /* 0x002780bd78007988 */ /* 0x000fe80008000007 */
[----:B------:R-:W-:Y:S04]  /*116d0*/  STS.U8 [R120+UR7+0x2b80], R186 ;  /* 0x002b80ba78007988 */ /* 0x000fe80008000007 */
[----:B------:R-:W-:Y:S04]  /*116e0*/  STS.U8 [R120+UR7+0x2f80], R185 ;  /* 0x002f80b978007988 */ /* 0x000fe80008000007 */
[----:B------:R-:W-:Y:S04]  /*116f0*/  STS.U8 [R120+UR7+0x3380], R182 ;  /* 0x003380b678007988 */ /* 0x000fe80008000007 */
[----:B------:R-:W-:Y:S04]  /*11700*/  STS.U8 [R120+UR7+0x3780], R180 ;  /* 0x003780b478007988 */ /* 0x000fe80008000007 */
[----:B------:R0:W-:Y:S01]  /*11710*/  STS.U8 [R120+UR7+0x3b80], R178 ;  /* 0x003b80b278007988 */ /* 0x0001e20008000007 */
[----:B------:R1:W-:Y:S06]  /*11720*/  MEMBAR.ALL.CTA ;  /* 0x0000000000007992 */ /* 0x0003ec0000008000 */
[----:B-1----:R-:W1:Y:S04]  /*11730*/  FENCE.VIEW.ASYNC.S ;  /* 0x00000000000073c6 */ /* 0x002e680000000000 */
[----:B0-----:R-:W2:Y:S01]  /*11740*/  LDL.LU R120, [R1+0x3f4] ;  /* 0x0003f40001787983 */ /* 0x001ea20000300800 */
[----:B-1----:R-:W-:Y:S01]  /*11750*/  BAR.SYNC.DEFER_BLOCKING 0x0 ;  /* 0x0000000000007b1d */ /* 0x002fe20000010000 */
[----:B------:R-:W-:-:S02]  /*11760*/  IADD3 R162, P1, R162, UR17, RZ ;  /* 0x00000011a2a27c10 */ /* 0x000fc4000ff3e0ff */
[----:B------:R-:W-:-:S03]  /*11770*/  IADD3 R167, P4, R167, UR17, RZ ;  /* 0x00000011a7a77c10 */ /* 0x000fc6000ff9e0ff */
[----:B------:R0:W-:Y:S01]  /*11780*/  STL [R1+0x254], R162 ;  /* 0x000254a201007387 */ /* 0x0001e20000100800 */
[----:B------:R-:W-:-:S03]  /*11790*/  IADD3 R121, P3, R121, UR17, RZ ;  /* 0x0000001179797c10 */ /* 0x000fc6000ff7e0ff */
[----:B0-----:R-:W3:Y:S01]  /*117a0*/  LDL.LU R162, [R1+0x418] ;  /* 0x0004180001a27983 */ /* 0x001ee20000300800 */
[----:B------:R-:W-:-:S03]  /*117b0*/  IADD3 R171, P5, R171, UR17, RZ ;  /* 0x00000011abab7c10 */ /* 0x000fc6000ffbe0ff */
[----:B------:R0:W-:Y:S01]  /*117c0*/  STL [R1+0x438], R167 ;  /* 0x000438a701007387 */ /* 0x0001e20000100800 */
[----:B------:R-:W-:Y:S02]  /*117d0*/  IADD3 R191, P6, R191, UR17, RZ ;  /* 0x00000011bfbf7c10 */ /* 0x000fe4000ffde0ff */
[----:B------:R-:W-:Y:S01]  /*117e0*/  IADD3 R148, P2, R148, UR17, RZ ;  /* 0x0000001194947c10 */ /* 0x000fe2000ff5e0ff */
[----:B0-----:R-:W4:Y:S04]  /*117f0*/  LDL.LU R167, [R1+0x3ec] ;  /* 0x0003ec0001a77983 */ /* 0x001f280000300800 */
[----:B------:R0:W-:Y:S01]  /*11800*/  STL [R1+0x434], R121 ;  /* 0x0004347901007387 */ /* 0x0001e20000100800 */
[----:B------:R-:W-:Y:S02]  /*11810*/  IADD3.X R157, R157, UR6, RZ, P1, !PT ;  /* 0x000000069d9d7c10 */ /* 0x000fe40008ffe4ff */
[----:B------:R-:W-:Y:S01]  /*11820*/  IADD3 R161, P1, R161, UR17, RZ ;  /* 0x00000011a1a17c10 */ /* 0x000fe2000ff3e0ff */
[----:B0-----:R-:W4:Y:S01]  /*11830*/  LDL.LU R121, [R1+0x410] ;  /* 0x0004100001797983 */ /* 0x001f220000300800 */
[----:B------:R-:W-:-:S03]  /*11840*/  IADD3.X R172, R172, UR6, RZ, P4, !PT ;  /* 0x00000006acac7c10 */ /* 0x000fc6000a7fe4ff */
[----:B------:R0:W-:Y:S01]  /*11850*/  STL [R1+0x42c], R171 ;  /* 0x00042cab01007387 */ /* 0x0001e20000100800 */
[----:B------:R-:W-:-:S03]  /*11860*/  IADD3 R168, P4, R168, UR17, RZ ;  /* 0x00000011a8a87c10 */ /* 0x000fc6000ff9e0ff */
[----:B0-----:R-:W4:Y:S04]  /*11870*/  LDL.LU R171, [R1+0x3e4] ;  /* 0x0003e40001ab7983 */ /* 0x001f280000300800 */
[----:B------:R0:W-:Y:S04]  /*11880*/  STL [R1+0x430], R191 ;  /* 0x000430bf01007387 */ /* 0x0001e80000100800 */
[----:B------:R-:W-:Y:S04]  /*11890*/  STL [R1+0x424], R148 ;  /* 0x0004249401007387 */ /* 0x000fe80000100800 */
[----:B------:R-:W4:Y:S04]  /*118a0*/  LDL.LU R158, [R1+0x408] ;  /* 0x00040800019e7983 */ /* 0x000f280000300800 */
[----:B------:R-:W-:Y:S04]  /*118b0*/  STL [R1+0x248], R157 ;  /* 0x0002489d01007387 */ /* 0x000fe80000100800 */
[----:B0-----:R-:W4:Y:S04]  /*118c0*/  LDL.LU R191, [R1+0x3dc] ;  /* 0x0003dc0001bf7983 */ /* 0x001f280000300800 */
[----:B------:R-:W-:Y:S04]  /*118d0*/  STL [R1+0x41c], R161 ;  /* 0x00041ca101007387 */ /* 0x000fe80000100800 */
[----:B------:R0:W-:Y:S01]  /*118e0*/  STL [R1+0x250], R172 ;  /* 0x000250ac01007387 */ /* 0x0001e20000100800 */
[----:B------:R-:W-:-:S03]  /*118f0*/  IADD3.X R174, R174, UR6, RZ, P3, !PT ;  /* 0x00000006aeae7c10 */ /* 0x000fc60009ffe4ff */
[----:B0-----:R-:W4:Y:S04]  /*11900*/  LDL.LU R172, [R1+0x400] ;  /* 0x0004000001ac7983 */ /* 0x001f280000300800 */
[----:B------:R-:W4:Y:S04]  /*11910*/  LDL.LU R148, [R1+0x3d4] ;  /* 0x0003d40001947983 */ /* 0x000f280000300800 */
[----:B------:R-:W4:Y:S04]  /*11920*/  LDL.LU R157, [R1+0x3f8] ;  /* 0x0003f800019d7983 */ /* 0x000f280000300800 */
[----:B------:R-:W4:Y:S04]  /*11930*/  LDL.LU R161, [R1+0x3cc] ;  /* 0x0003cc0001a17983 */ /* 0x000f280000300800 */
[----:B------:R0:W-:Y:S04]  /*11940*/  STL [R1+0x414], R168 ;  /* 0x000414a801007387 */ /* 0x0001e80000100800 */
[----:B0-----:R-:W4:Y:S04]  /*11950*/  LDL.LU R168, [R1+0x3f0] ;  /* 0x0003f00001a87983 */ /* 0x001f280000300800 */
[----:B------:R0:W-:Y:S04]  /*11960*/  STL [R1+0x24c], R174 ;  /* 0x00024cae01007387 */ /* 0x0001e80000100800 */
[----:B0-----:R-:W4:Y:S01]  /*11970*/  LDL.LU R174, [R1+0x3c4] ;  /* 0x0003c40001ae7983 */ /* 0x001f220000300800 */
[----:B------:R-:W-:-:S02]  /*11980*/  IADD3 R159, P3, R159, UR17, RZ ;  /* 0x000000119f9f7c10 */ /* 0x000fc4000ff7e0ff */
[----:B------:R-:W-:Y:S02]  /*11990*/  IADD3.X R150, R150, UR6, RZ, P6, !PT ;  /* 0x0000000696967c10 */ /* 0x000fe4000b7fe4ff */
[----:B------:R-:W-:Y:S02]  /*119a0*/  IADD3.X R154, R154, UR6, RZ, P5, !PT ;  /* 0x000000069a9a7c10 */ /* 0x000fe4000affe4ff */
[----:B------:R-:W-:Y:S02]  /*119b0*/  IADD3 R177, P5, R177, UR17, RZ ;  /* 0x00000011b1b17c10 */ /* 0x000fe4000ffbe0ff */
[----:B------:R-:W-:Y:S01]  /*119c0*/  IADD3 R153, P6, R153, UR17, RZ ;  /* 0x0000001199997c10 */ /* 0x000fe2000ffde0ff */
[----:B------:R-:W-:Y:S01]  /*119d0*/  STL [R1+0x40c], R159 ;  /* 0x00040c9f01007387 */ /* 0x000fe20000100800 */
[----:B------:R-:W-:-:S03]  /*119e0*/  IADD3.X R164, R164, UR6, RZ, P2, !PT ;  /* 0x00000006a4a47c10 */ /* 0x000fc600097fe4ff */
[----:B------:R-:W-:Y:S04]  /*119f0*/  STL [R1+0x244], R150 ;  /* 0x0002449601007387 */ /* 0x000fe80000100800 */
[----:B------:R0:W-:Y:S04]  /*11a00*/  STL [R1+0x3fc], R177 ;  /* 0x0003fcb101007387 */ /* 0x0001e80000100800 */
[----:B------:R-:W-:Y:S04]  /*11a10*/  STL [R1+0x404], R153 ;  /* 0x0004049901007387 */ /* 0x000fe80000100800 */
[----:B0-----:R-:W4:Y:S04]  /*11a20*/  LDL.LU R177, [R1+0x3e8] ;  /* 0x0003e80001b17983 */ /* 0x001f280000300800 */
[----:B------:R-:W-:Y:S04]  /*11a30*/  STL [R1+0x428], R154 ;  /* 0x0004289a01007387 */ /* 0x000fe80000100800 */
[----:B------:R0:W-:Y:S04]  /*11a40*/  STL [R1+0x420], R164 ;  /* 0x000420a401007387 */ /* 0x0001e80000100800 */
[----:B0-----:R-:W4:Y:S01]  /*11a50*/  LDL.LU R164, [R1+0x3bc] ;  /* 0x0003bc0001a47983 */ /* 0x001f220000300800 */
[----:B--2---:R-:W-:-:S05]  /*11a60*/  IADD3 R120, P2, R120, UR17, RZ ;  /* 0x0000001178787c10 */ /* 0x004fca000ff5e0ff */
[----:B------:R0:W-:Y:S04]  /*11a70*/  STL [R1+0x3f4], R120 ;  /* 0x0003f47801007387 */ /* 0x0001e80000100800 */
[----:B0-----:R-:W2:Y:S01]  /*11a80*/  LDL.LU R120, [R1+0x3e0] ;  /* 0x0003e00001787983 */ /* 0x001ea20000300800 */
[----:B---3--:R-:W-:Y:S02]  /*11a90*/  IADD3.X R162, R162, UR6, RZ, P1, !PT ;  /* 0x00000006a2a27c10 */ /* 0x008fe40008ffe4ff */
[----:B----4-:R-:W-:-:S05]  /*11aa0*/  IADD3 R167, P1, R167, UR17, RZ ;  /* 0x00000011a7a77c10 */ /* 0x010fca000ff3e0ff */
[----:B------:R0:W-:Y:S01]  /*11ab0*/  STL [R1+0x3ec], R167 ;  /* 0x0003eca701007387 */ /* 0x0001e20000100800 */
[----:B------:R-:W-:-:S03]  /*11ac0*/  IADD3.X R121, R121, UR6, RZ, P4, !PT ;  /* 0x0000000679797c10 */ /* 0x000fc6000a7fe4ff */
[----:B0-----:R-:W3:Y:S04]  /*11ad0*/  LDL.LU R167, [R1+0x3b4] ;  /* 0x0003b40001a77983 */ /* 0x001ee80000300800 */
[----:B------:R-:W-:Y:S04]  /*11ae0*/  STL [R1+0x418], R162 ;  /* 0x000418a201007387 */ /* 0x000fe80000100800 */
[----:B------:R-:W4:Y:S04]  /*11af0*/  LDL.LU R150, [R1+0x3d8] ;  /* 0x0003d80001967983 */ /* 0x000f280000300800 */
[----:B------:R0:W-:Y:S01]  /*11b00*/  STL [R1+0x410], R121 ;  /* 0x0004107901007387 */ /* 0x0001e20000100800 */
[----:B------:R-:W-:-:S03]  /*11b10*/  IADD3 R171, P4, R171, UR17, RZ ;  /* 0x00000011abab7c10 */ /* 0x000fc6000ff9e0ff */
[----:B0-----:R-:W4:Y:S04]  /*11b20*/  LDL.LU R121, [R1+0x3ac] ;  /* 0x0003ac0001797983 */ /* 0x001f280000300800 */
[----:B------:R-:W4:Y:S01]  /*11b30*/  LDL.LU R153, [R1+0x3d0] ;  /* 0x0003d00001997983 */ /* 0x000f220000300800 */
[----:B------:R-:W-:-:S03]  /*11b40*/  IADD3.X R158, R158, UR6, RZ, P3, !PT ;  /* 0x000000069e9e7c10 */ /* 0x000fc60009ffe4ff */
[----:B------:R-:W4:Y:S04]  /*11b50*/  LDL.LU R154, [R1+0x3a4] ;  /* 0x0003a400019a7983 */ /* 0x000f280000300800 */
[----:B------:R-:W4:Y:S01]  /*11b60*/  LDL.LU R162, [R1+0x3c8] ;  /* 0x0003c80001a27983 */ /* 0x000f220000300800 */
[----:B------:R-:W-:-:S03]  /*11b70*/  IADD3 R191, P3, R191, UR17, RZ ;  /* 0x00000011bfbf7c10 */ /* 0x000fc6000ff7e0ff */
[----:B------:R0:W-:Y:S04]  /*11b80*/  STL [R1+0x3e4], R171 ;  /* 0x0003e4ab01007387 */ /* 0x0001e80000100800 */
[----:B0-----:R-:W4:Y:S01]  /*11b90*/  LDL.LU R171, [R1+0x39c] ;  /* 0x00039c0001ab7983 */ /* 0x001f220000300800 */
[----:B------:R-:W-:Y:S02]  /*11ba0*/  IADD3.X R172, R172, UR6, RZ, P6, !PT ;  /* 0x00000006acac7c10 */ /* 0x000fe4000b7fe4ff */
[----:B------:R-:W-:-:S03]  /*11bb0*/  IADD3 R148, P6, R148, UR17, RZ ;  /* 0x0000001194947c10 */ /* 0x000fc6000ffde0ff */
[----:B------:R0:W-:Y:S01]  /*11bc0*/  STL [R1+0x400], R172 ;  /* 0x000400ac01007387 */ /* 0x0001e20000100800 */
[----:B------:R-:W-:-:S03]  /*11bd0*/  IADD3.X R157, R157, UR6, RZ, P5, !PT ;  /* 0x000000069d9d7c10 */ /* 0x000fc6000affe4ff */
[----:B------:R-:W-:Y:S01]  /*11be0*/  STL [R1+0x408], R158 ;  /* 0x0004089e01007387 */ /* 0x000fe20000100800 */
[----:B------:R-:W-:-:S03]  /*11bf0*/  IADD3 R161, P5, R161, UR17, RZ ;  /* 0x00000011a1a17c10 */ /* 0x000fc6000ffbe0ff */
[----:B0-----:R-:W4:Y:S04]  /*11c00*/  LDL.LU R172, [R1+0x3c0] ;  /* 0x0003c00001ac7983 */ /* 0x001f280000300800 */
[----:B------:R-:W-:Y:S01]  /*11c10*/  STL [R1+0x3dc], R191 ;  /* 0x0003dcbf01007387 */ /* 0x000fe20000100800 */
[----:B------:R-:W-:-:S03]  /*11c20*/  IADD3.X R168, R168, UR6, RZ, P2, !PT ;  /* 0x00000006a8a87c10 */ /* 0x000fc600097fe4ff */
[----:B------:R-:W-:Y:S04]  /*11c30*/  STL [R1+0x3d4], R148 ;  /* 0x0003d49401007387 */ /* 0x000fe80000100800 */
[----:B------:R0:W-:Y:S04]  /*11c40*/  STL [R1+0x3f0], R168 ;  /* 0x0003f0a801007387 */ /* 0x0001e80000100800 */
[----:B------:R1:W-:Y:S01]  /*11c50*/  STL [R1+0x3f8], R157 ;  /* 0x0003f89d01007387 */ /* 0x0003e20000100800 */
[----:B------:R-:W-:-:S03]  /*11c60*/  IADD3 R174, P2, R174, UR17, RZ ;  /* 0x00000011aeae7c10 */ /* 0x000fc6000ff5e0ff */
[----:B0-----:R-:W4:Y:S04]  /*11c70*/  LDL.LU R168, [R1+0x394] ;  /* 0x0003940001a87983 */ /* 0x001f280000300800 */
[----:B------:R-:W-:Y:S04]  /*11c80*/  STL [R1+0x3cc], R161 ;  /* 0x0003cca101007387 */ /* 0x000fe80000100800 */
[----:B------:R-:W4:Y:S04]  /*11c90*/  LDL.LU R159, [R1+0x3b8] ;  /* 0x0003b800019f7983 */ /* 0x000f280000300800 */
[----:B------:R-:W4:Y:S04]  /*11ca0*/  LDL.LU R158, [R1+0x38c] ;  /* 0x00038c00019e7983 */ /* 0x000f280000300800 */
[----:B------:R-:W4:Y:S04]  /*11cb0*/  LDL.LU R191, [R1+0x3b0] ;  /* 0x0003b00001bf7983 */ /* 0x000f280000300800 */
[----:B------:R0:W-:Y:S04]  /*11cc0*/  STL [R1+0x3c4], R174 ;  /* 0x0003c4ae01007387 */ /* 0x0001e80000100800 */
[----:B-1----:R-:W4:Y:S04]  /*11cd0*/  LDL.LU R157, [R1+0x384] ;  /* 0x00038400019d7983 */ /* 0x002f280000300800 */
[----:B0-----:R-:W4:Y:S01]  /*11ce0*/  LDL.LU R174, [R1+0x3a8] ;  /* 0x0003a80001ae7983 */ /* 0x001f220000300800 */
[----:B------:R-:W-:-:S03]  /*11cf0*/  IADD3.X R177, R177, UR6, RZ, P1, !PT ;  /* 0x00000006b1b17c10 */ /* 0x000fc60008ffe4ff */
[----:B------:R-:W4:Y:S04]  /*11d00*/  LDL.LU R161, [R1+0x37c] ;  /* 0x00037c0001a17983 */ /* 0x000f280000300800 */
[----:B------:R0:W-:Y:S01]  /*11d10*/  STL [R1+0x3e8], R177 ;  /* 0x0003e8b101007387 */ /* 0x0001e20000100800 */
[----:B------:R-:W-:-:S03]  /*11d20*/  IADD3 R164, P1, R164, UR17, RZ ;  /* 0x00000011a4a47c10 */ /* 0x000fc6000ff3e0ff */
[----:B0-----:R-:W4:Y:S04]  /*11d30*/  LDL.LU R177, [R1+0x3a0] ;  /* 0x0003a00001b17983 */ /* 0x001f280000300800 */
[----:B------:R0:W-:Y:S04]  /*11d40*/  STL [R1+0x3bc], R164 ;  /* 0x0003bca401007387 */ /* 0x0001e80000100800 */
[----:B0-----:R-:W4:Y:S01]  /*11d50*/  LDL.LU R164, [R1+0x374] ;  /* 0x0003740001a47983 */ /* 0x001f220000300800 */
[----:B--2---:R-:W-:-:S05]  /*11d60*/  IADD3.X R120, R120, UR6, RZ, P4, !PT ;  /* 0x0000000678787c10 */ /* 0x004fca000a7fe4ff */
[----:B------:R0:W-:Y:S04]  /*11d70*/  STL [R1+0x3e0], R120 ;  /* 0x0003e07801007387 */ /* 0x0001e80000100800 */
[----:B0-----:R-:W2:Y:S01]  /*11d80*/  LDL.LU R120, [R1+0x398] ;  /* 0x0003980001787983 */ /* 0x001ea20000300800 */
[----:B---3--:R-:W-:Y:S02]  /*11d90*/  IADD3 R167, P4, R167, UR17, RZ ;  /* 0x00000011a7a77c10 */ /* 0x008fe4000ff9e0ff */
[----:B----4-:R-:W-:-:S03]  /*11da0*/  IADD3.X R150, R150, UR6, RZ, P3, !PT ;  /* 0x0000000696967c10 */ /* 0x010fc60009ffe4ff */
[----:B------:R0:W-:Y:S04]  /*11db0*/  STL [R1+0x3b4], R167 ;  /* 0x0003b4a701007387 */ /* 0x0001e80000100800 */
[----:B0-----:R-:W3:Y:S01]  /*11dc0*/  LDL.LU R167, [R1+0x36c] ;  /* 0x00036c0001a77983 */ /* 0x001ee20000300800 */
[----:B------:R-:W-:Y:S02]  /*11dd0*/  IADD3 R121, P3, R121, UR17, RZ ;  /* 0x0000001179797c10 */ /* 0x000fe4000ff7e0ff */
[----:B------:R-:W-:-:S03]  /*11de0*/  IADD3.X R153, R153, UR6, RZ, P6, !PT ;  /* 0x0000000699997c10 */ /* 0x000fc6000b7fe4ff */
[----:B------:R0:W-:Y:S01]  /*11df0*/  STL [R1+0x3ac], R121 ;  /* 0x0003ac7901007387 */ /* 0x0001e20000100800 */
[----:B------:R-:W-:Y:S02]  /*11e00*/  IADD3 R154, P6, R154, UR17, RZ ;  /* 0x000000119a9a7c10 */ /* 0x000fe4000ffde0ff */
[----:B------:R-:W-:Y:S01]  /*11e10*/  IADD3.X R162, R162, UR6, RZ, P5, !PT ;  /* 0x00000006a2a27c10 */ /* 0x000fe2000affe4ff */
[----:B0-----:R-:W4:Y:S04]  /*11e20*/  LDL.LU R121, [R1+0x390] ;  /* 0x0003900001797983 */ /* 0x001f280000300800 */
[----:B------:R0:W-:Y:S04]  /*11e30*/  STL [R1+0x3d8], R150 ;  /* 0x0003d89601007387 */ /* 0x0001e80000100800 */
[----:B------:R-:W-:Y:S01]  /*11e40*/  STL [R1+0x3d0], R153 ;  /* 0x0003d09901007387 */ /* 0x000fe20000100800 */
[----:B------:R-:W-:-:S03]  /*11e50*/  IADD3 R171, P5, R171, UR17, RZ ;  /* 0x00000011abab7c10 */ /* 0x000fc6000ffbe0ff */
        /* <DEDUP_REMOVED lines=10> */
[----:B------:R0:W-:Y:S01]  /*11f00*/  STL [R1+0x3c0], R172 ;  /* 0x0003c0ac01007387 */ /* 0x0001e20000100800 */
[----:B------:R-:W-:-:S03]  /*11f10*/  IADD3 R168, P2, R168, UR17, RZ ;  /* 0x00000011a8a87c10 */ /* 0x000fc6000ff5e0ff */
[----:B0-----:R-:W4:Y:S01]  /*11f20*/  LDL.LU R172, [R1+0x34c] ;  /* 0x00034c0001ac7983 */ /* 0x001f220000300800 */
[----:B------:R-:W-:Y:S02]  /*11f30*/  IADD3.X R159, R159, UR6, RZ, P1, !PT ;  /* 0x000000069f9f7c10 */ /* 0x000fe40008ffe4ff */
[----:B------:R-:W-:Y:S01]  /*11f40*/  IADD3 R158, P1, R158, UR17, RZ ;  /* 0x000000119e9e7c10 */ /* 0x000fe2000ff3e0ff */
[----:B------:R0:W-:Y:S01]  /*11f50*/  STL [R1+0x394], R168 ;  /* 0x000394a801007387 */ /* 0x0001e20000100800 */
[----:B------:R-:W-:-:S03]  /*11f60*/  IADD3.X R191, R191, UR6, RZ, P4, !PT ;  /* 0x00000006bfbf7c10 */ /* 0x000fc6000a7fe4ff */
[----:B0-----:R-:W4:Y:S04]  /*11f70*/  LDL.LU R168, [R1+0x370] ;  /* 0x0003700001a87983 */ /* 0x001f280000300800 */
[----:B------:R-:W-:Y:S01]  /*11f80*/  STL [R1+0x3b8], R159 ;  /* 0x0003b89f01007387 */ /* 0x000fe20000100800 */
[----:B------:R-:W-:-:S03]  /*11f90*/  IADD3.X R174, R174, UR6, RZ, P3, !PT ;  /* 0x00000006aeae7c10 */ /* 0x000fc60009ffe4ff */
[----:B------:R-:W-:Y:S04]  /*11fa0*/  STL [R1+0x38c], R158 ;  /* 0x00038c9e01007387 */ /* 0x000fe80000100800 */
[----:B------:R0:W-:Y:S04]  /*11fb0*/  STL [R1+0x3a8], R174 ;  /* 0x0003a8ae01007387 */ /* 0x0001e80000100800 */
[----:B------:R-:W-:Y:S04]  /*11fc0*/  STL [R1+0x3b0], R191 ;  /* 0x0003b0bf01007387 */ /* 0x000fe80000100800 */
[----:B0-----:R-:W4:Y:S01]  /*11fd0*/  LDL.LU R174, [R1+0x344] ;  /* 0x0003440001ae7983 */ /* 0x001f220000300800 */
[----:B------:R-:W-:-:S02]  /*11fe0*/  IADD3 R157, P4, R157, UR17, RZ ;  /* 0x000000119d9d7c10 */ /* 0x000fc4000ff9e0ff */
[----:B------:R-:W-:Y:S02]  /*11ff0*/  IADD3.X R177, R177, UR6, RZ, P6, !PT ;  /* 0x00000006b1b17c10 */ /* 0x000fe4000b7fe4ff */
[----:B------:R-:W-:Y:S01]  /*12000*/  IADD3 R161, P3, R161, UR17, RZ ;  /* 0x00000011a1a17c10 */ /* 0x000fe2000ff7e0ff */
[----:B------:R-:W-:Y:S04]  /*12010*/  STL [R1+0x384], R157 ;  /* 0x0003849d01007387 */ /* 0x000fe80000100800 */
[----:B------:R-:W4:Y:S04]  /*12020*/  LDL.LU R158, [R1+0x368] ;  /* 0x00036800019e7983 */ /* 0x000f280000300800 */
[----:B------:R0:W-:Y:S01]  /*12030*/  STL [R1+0x3a0], R177 ;  /* 0x0003a0b101007387 */ /* 0x0001e20000100800 */
[----:B------:R-:W-:-:S03]  /*12040*/  IADD3 R164, P6, R164, UR17, RZ ;  /* 0x00000011a4a47c10 */ /* 0x000fc6000ffde0ff */
[----:B------:R-:W-:Y:S04]  /*12050*/  STL [R1+0x37c], R161 ;  /* 0x00037ca101007387 */ /* 0x000fe80000100800 */
[----:B0-----:R-:W4:Y:S01]  /*12060*/  LDL.LU R177, [R1+0x33c] ;  /* 0x00033c0001b17983 */ /* 0x001f220000300800 */
[----:B--2---:R-:W-:-:S05]  /*12070*/  IADD3.X R120, R120, UR6, RZ, P5, !PT ;  /* 0x0000000678787c10 */ /* 0x004fca000affe4ff */
[----:B------:R0:W-:Y:S04]  /*12080*/  STL [R1+0x398], R120 ;  /* 0x0003987801007387 */ /* 0x0001e80000100800 */
[----:B0-----:R-:W2:Y:S04]  /*12090*/  LDL.LU R120, [R1+0x360] ;  /* 0x0003600001787983 */ /* 0x001ea80000300800 */
[----:B------:R0:W-:Y:S04]  /*120a0*/  STL [R1+0x374], R164 ;  /* 0x000374a401007387 */ /* 0x0001e80000100800 */
[----:B------:R-:W2:Y:S04]  /*120b0*/  LDL.LU R191, [R1+0x334] ;  /* 0x0003340001bf7983 */ /* 0x000ea80000300800 */
[----:B0-----:R-:W2:Y:S01]  /*120c0*/  LDL.LU R164, [R1+0x358] ;  /* 0x0003580001a47983 */ /* 0x001ea20000300800 */
[----:B---3--:R-:W-:-:S05]  /*120d0*/  IADD3 R167, P5, R167, UR17, RZ ;  /* 0x00000011a7a77c10 */ /* 0x008fca000ffbe0ff */
[----:B------:R0:W-:Y:S04]  /*120e0*/  STL [R1+0x36c], R167 ;  /* 0x00036ca701007387 */ /* 0x0001e80000100800 */
[----:B------:R-:W3:Y:S04]  /*120f0*/  LDL.LU R157, [R1+0x32c] ;  /* 0x00032c00019d7983 */ /* 0x000ee80000300800 */
[----:B------:R-:W3:Y:S04]  /*12100*/  LDL.LU R161, [R1+0x350] ;  /* 0x0003500001a17983 */ /* 0x000ee80000300800 */
[----:B0-----:R-:W3:Y:S01]  /*12110*/  LDL.LU R167, [R1+0x324] ;  /* 0x0003240001a77983 */ /* 0x001ee20000300800 */
[----:B----4-:R-:W-:-:S05]  /*12120*/  IADD3.X R121, R121, UR6, RZ, P2, !PT ;  /* 0x0000000679797c10 */ /* 0x010fca00097fe4ff */
[----:B------:R0:W-:Y:S01]  /*12130*/  STL [R1+0x390], R121 ;  /* 0x0003907901007387 */ /* 0x0001e20000100800 */
[----:B------:R-:W-:-:S03]  /*12140*/  IADD3 R148, P2, R148, UR17, RZ ;  /* 0x0000001194947c10 */ /* 0x000fc6000ff5e0ff */
[----:B0-----:R-:W4:Y:S01]  /*12150*/  LDL.LU R121, [R1+0x348] ;  /* 0x0003480001797983 */ /* 0x001f220000300800 */
[----:B------:R-:W-:Y:S02]  /*12160*/  IADD3.X R150, R150, UR6, RZ, P1, !PT ;  /* 0x0000000696967c10 */ /* 0x000fe40008ffe4ff */
[----:B------:R-:W-:Y:S02]  /*12170*/  IADD3 R171, P1, R171, UR17, RZ ;  /* 0x00000011abab7c10 */ /* 0x000fe4000ff3e0ff */
[----:B------:R-:W-:-:S03]  /*12180*/  IADD3.X R153, R153, UR6, RZ, P4, !PT ;  /* 0x0000000699997c10 */ /* 0x000fc6000a7fe4ff */
[----:B------:R0:W-:Y:S01]  /*12190*/  STL [R1+0x35c], R171 ;  /* 0x00035cab01007387 */ /* 0x0001e20000100800 */
[----:B------:R-:W-:-:S03]  /*121a0*/  IADD3 R154, P4, R154, UR17, RZ ;  /* 0x000000119a9a7c10 */ /* 0x000fc6000ff9e0ff */
[----:B------:R-:W-:Y:S01]  /*121b0*/  STL [R1+0x364], R148 ;  /* 0x0003649401007387 */ /* 0x000fe20000100800 */
[----:B------:R-:W-:-:S03]  /*121c0*/  IADD3.X R162, R162, UR6, RZ, P3, !PT ;  /* 0x00000006a2a27c10 */ /* 0x000fc60009ffe4ff */
[----:B0-----:R-:W4:Y:S04]  /*121d0*/  LDL.LU R171, [R1+0x31c] ;  /* 0x00031c0001ab7983 */ /* 0x001f280000300800 */
[----:B------:R-:W-:Y:S01]  /*121e0*/  STL [R1+0x388], R150 ;  /* 0x0003889601007387 */ /* 0x000fe20000100800 */
[----:B------:R-:W-:-:S03]  /*121f0*/  IADD3 R172, P3, R172, UR17, RZ ;  /* 0x00000011acac7c10 */ /* 0x000fc6000ff7e0ff */
[----:B------:R-:W-:Y:S04]  /*12200*/  STL [R1+0x380], R153 ;  /* 0x0003809901007387 */ /* 0x000fe80000100800 */
[----:B------:R0:W-:Y:S04]  /*12210*/  STL [R1+0x34c], R172 ;  /* 0x00034cac01007387 */ /* 0x0001e80000100800 */
[----:B------:R1:W-:Y:S01]  /*12220*/  STL [R1+0x354], R154 ;  /* 0x0003549a01007387 */ /* 0x0003e20000100800 */
[----:B------:R-:W-:-:S03]  /*12230*/  IADD3.X R168, R168, UR6, RZ, P6, !PT ;  /* 0x00000006a8a87c10 */ /* 0x000fc6000b7fe4ff */
[----:B0-----:R-:W4:Y:S04]  /*12240*/  LDL.LU R172, [R1+0x340] ;  /* 0x0003400001ac7983 */ /* 0x001f280000300800 */
[----:B------:R-:W-:Y:S04]  /*12250*/  STL [R1+0x378], R162 ;  /* 0x000378a201007387 */ /* 0x000fe80000100800 */
[----:B------:R-:W4:Y:S04]  /*12260*/  LDL.LU R148, [R1+0x314] ;  /* 0x0003140001947983 */ /* 0x000f280000300800 */
[----:B------:R-:W4:Y:S04]  /*12270*/  LDL.LU R150, [R1+0x338] ;  /* 0x0003380001967983 */ /* 0x000f280000300800 */
[----:B------:R-:W4:Y:S04]  /*12280*/  LDL.LU R153, [R1+0x30c] ;  /* 0x00030c0001997983 */ /* 0x000f280000300800 */
[----:B------:R0:W-:Y:S01]  /*12290*/  STL [R1+0x370], R168 ;  /* 0x000370a801007387 */ /* 0x0001e20000100800 */
[----:B------:R-:W-:-:S03]  /*122a0*/  IADD3 R174, P6, R174, UR17, RZ ;  /* 0x00000011aeae7c10 */ /* 0x000fc6000ffde0ff */
[----:B-1----:R-:W4:Y:S04]  /*122b0*/  LDL.LU R154, [R1+0x330] ;  /* 0x00033000019a7983 */ /* 0x002f280000300800 */
[----:B0-----:R-:W4:Y:S04]  /*122c0*/  LDL.LU R168, [R1+0x304] ;  /* 0x0003040001a87983 */ /* 0x001f280000300800 */
[----:B------:R-:W4:Y:S04]  /*122d0*/  LDL.LU R162, [R1+0x328] ;  /* 0x0003280001a27983 */ /* 0x000f280000300800 */
[----:B------:R0:W-:Y:S04]  /*122e0*/  STL [R1+0x344], R174 ;  /* 0x000344ae01007387 */ /* 0x0001e80000100800 */
[----:B0-----:R-:W4:Y:S01]  /*122f0*/  LDL.LU R174, [R1+0x2fc] ;  /* 0x0002fc0001ae7983 */ /* 0x001f220000300800 */
[----:B------:R-:W-:-:S02]  /*12300*/  IADD3.X R158, R158, UR6, RZ, P5, !PT ;  /* 0x000000069e9e7c10 */ /* 0x000fc4000affe4ff */
[----:B------:R-:W-:-:S05]  /*12310*/  IADD3 R177, P5, R177, UR17, RZ ;  /* 0x00000011b1b17c10 */ /* 0x000fca000ffbe0ff */
[----:B------:R0:W-:Y:S04]  /*12320*/  STL [R1+0x33c], R177 ;  /* 0x00033cb101007387 */ /* 0x0001e80000100800 */
[----:B0-----:R-:W4:Y:S04]  /*12330*/  LDL.LU R177, [R1+0x320] ;  /* 0x0003200001b17983 */ /* 0x001f280000300800 */
[----:B------:R-:W-:Y:S01]  /*12340*/  STL [R1+0x368], R158 ;  /* 0x0003689e01007387 */ /* 0x000fe20000100800 */
[----:B--2---:R-:W-:-:S05]  /*12350*/  IADD3.X R120, R120, UR6, RZ, P2, !PT ;  /* 0x0000000678787c10 */ /* 0x004fca00097fe4ff */
[----:B------:R0:W-:Y:S01]  /*12360*/  STL [R1+0x360], R120 ;  /* 0x0003607801007387 */ /* 0x0001e20000100800 */
[----:B------:R-:W-:Y:S02]  /*12370*/  IADD3 R191, P2, R191, UR17, RZ ;  /* 0x00000011bfbf7c10 */ /* 0x000fe4000ff5e0ff */
[----:B------:R-:W-:Y:S01]  /*12380*/  IADD3.X R164, R164, UR6, RZ, P1, !PT ;  /* 0x00000006a4a47c10 */ /* 0x000fe20008ffe4ff */
[----:B0-----:R-:W2:Y:S04]  /*12390*/  LDL.LU R120, [R1+0x2f4] ;  /* 0x0002f40001787983 */ /* 0x001ea80000300800 */
[----:B------:R0:W-:Y:S04]  /*123a0*/  STL [R1+0x358], R164 ;  /* 0x000358a401007387 */ /* 0x0001e80000100800 */
[----:B0-----:R-:W2:Y:S04]  /*123b0*/  LDL.LU R164, [R1+0x318] ;  /* 0x0003180001a47983 */ /* 0x001ea80000300800 */
[----:B------:R0:W-:Y:S01]  /*123c0*/  STL [R1+0x334], R191 ;  /* 0x000334bf01007387 */ /* 0x0001e20000100800 */
[----:B---3--:R-:W-:-:S02]  /*123d0*/  IADD3 R157, P1, R157, UR17, RZ ;  /* 0x000000119d9d7c10 */ /* 0x008fc4000ff3e0ff */
[----:B------:R-:W-:-:S03]  /*123e0*/  IADD3.X R161, R161, UR6, RZ, P4, !PT ;  /* 0x00000006a1a17c10 */ /* 0x000fc6000a7fe4ff */
[----:B------:R-:W-:Y:S01]  /*123f0*/  STL [R1+0x32c], R157 ;  /* 0x00032c9d01007387 */ /* 0x000fe20000100800 */
[----:B------:R-:W-:-:S03]  /*12400*/  IADD3 R167, P4, R167, UR17, RZ ;  /* 0x00000011a7a77c10 */ /* 0x000fc6000ff9e0ff */
[----:B------:R-:W3:Y:S04]  /*12410*/  LDL.LU R158, [R1+0x2ec] ;  /* 0x0002ec00019e7983 */ /* 0x000ee80000300800 */
[----:B------:R-:W-:Y:S04]  /*12420*/  STL [R1+0x350], R161 ;  /* 0x000350a101007387 */ /* 0x000fe80000100800 */
[----:B0-----:R-:W3:Y:S01]  /*12430*/  LDL.LU R191, [R1+0x310] ;  /* 0x0003100001bf7983 */ /* 0x001ee20000300800 */
[----:B----4-:R-:W-:-:S03]  /*12440*/  IADD3.X R121, R121, UR6, RZ, P3, !PT ;  /* 0x0000000679797c10 */ /* 0x010fc60009ffe4ff */
[----:B------:R-:W-:Y:S04]  /*12450*/  STL [R1+0x324], R167 ;  /* 0x000324a701007387 */ /* 0x000fe80000100800 */
[----:B------:R0:W-:Y:S04]  /*12460*/  STL [R1+0x348], R121 ;  /* 0x0003487901007387 */ /* 0x0001e80000100800 */
[----:B0-----:R-:W4:Y:S04]  /*12470*/  LDL.LU R121, [R1+0x2e4] ;  /* 0x0002e40001797983 */ /* 0x001f280000300800 */
[----:B------:R-:W4:Y:S04]  /*12480*/  LDL.LU R157, [R1+0x308] ;  /* 0x00030800019d7983 */ /* 0x000f280000300800 */
[----:B------:R-:W4:Y:S04]  /*12490*/  LDL.LU R161, [R1+0x2dc] ;  /* 0x0002dc0001a17983 */ /* 0x000f280000300800 */
[----:B------:R-:W4:Y:S01]  /*124a0*/  LDL.LU R167, [R1+0x300] ;  /* 0x0003000001a77983 */ /* 0x000f220000300800 */
[----:B------:R-:W-:-:S05]  /*124b0*/  IADD3 R171, P3, R171, UR17, RZ ;  /* 0x00000011abab7c10 */ /* 0x000fca000ff7e0ff */
[----:B------:R0:W-:Y:S04]  /*124c0*/  STL [R1+0x31c], R171 ;  /* 0x00031cab01007387 */ /* 0x0001e80000100800 */
[----:B0-----:R-:W4:Y:S01]  /*124d0*/  LDL.LU R171, [R1+0x2d4] ;  /* 0x0002d40001ab7983 */ /* 0x001f220000300800 */
[----:B------:R-:W-:-:S05]  /*124e0*/  IADD3.X R172, R172, UR6, RZ, P6, !PT ;  /* 0x00000006acac7c10 */ /* 0x000fca000b7fe4ff */
[----:B------:R0:W-:Y:S01]  /*124f0*/  STL [R1+0x340], R172 ;  /* 0x000340ac01007387 */ /* 0x0001e20000100800 */
[----:B------:R-:W-:Y:S02]  /*12500*/  IADD3 R148, P6, R148, UR17, RZ ;  /* 0x0000001194947c10 */ /* 0x000fe4000ffde0ff */
[----:B------:R-:W-:Y:S01]  /*12510*/  IADD3.X R150, R150, UR6, RZ, P5, !PT ;  /* 0x0000000696967c10 */ /* 0x000fe2000affe4ff */
[----:B0-----:R-:W4:Y:S01]  /*12520*/  LDL.LU R172, [R1+0x2f8] ;  /* 0x0002f80001ac7983 */ /* 0x001f220000300800 */
[----:B------:R-:W-:-:S03]  /*12530*/  IADD3 R153, P5, R153, UR17, RZ ;  /* 0x0000001199997c10 */ /* 0x000fc6000ffbe0ff */
[----:B------:R-:W-:Y:S01]  /*12540*/  STL [R1+0x314], R148 ;  /* 0x0003149401007387 */ /* 0x000fe20000100800 */
[----:B------:R-:W-:-:S03]  /*12550*/  IADD3.X R154, R154, UR6, RZ, P2, !PT ;  /* 0x000000069a9a7c10 */ /* 0x000fc600097fe4ff */
[----:B------:R-:W-:Y:S01]  /*12560*/  STL [R1+0x338], R150 ;  /* 0x0003389601007387 */ /* 0x000fe20000100800 */
[----:B------:R-:W-:Y:S02]  /*12570*/  IADD3 R168, P2, R168, UR17, RZ ;  /* 0x00000011a8a87c10 */ /* 0x000fe4000ff5e0ff */
[----:B------:R-:W-:-:S03]  /*12580*/  IADD3.X R162, R162, UR6, RZ, P1, !PT ;  /* 0x00000006a2a27c10 */ /* 0x000fc60008ffe4ff */
[----:B------:R0:W-:Y:S04]  /*12590*/  STL [R1+0x304], R168 ;  /* 0x000304a801007387 */ /* 0x0001e80000100800 */
[----:B------:R-:W-:Y:S04]  /*125a0*/  STL [R1+0x30c], R153 ;  /* 0x00030c9901007387 */ /* 0x000fe80000100800 */
[----:B0-----:R-:W4:Y:S01]  /*125b0*/  LDL.LU R168, [R1+0x2cc] ;  /* 0x0002cc0001a87983 */ /* 0x001f220000300800 */
[----:B------:R-:W-:-:S03]  /*125c0*/  IADD3 R174, P1, R174, UR17, RZ ;  /* 0x00000011aeae7c10 */ /* 0x000fc6000ff3e0ff */
[----:B------:R-:W-:Y:S04]  /*125d0*/  STL [R1+0x330], R154 ;  /* 0x0003309a01007387 */ /* 0x000fe80000100800 */
[----:B------:R-:W4:Y:S04]  /*125e0*/  LDL.LU R159, [R1+0x2f0] ;  /* 0x0002f000019f7983 */ /* 0x000f280000300800 */
[----:B------:R0:W-:Y:S04]  /*125f0*/  STL [R1+0x2fc], R174 ;  /* 0x0002fcae01007387 */ /* 0x0001e80000100800 */
[----:B------:R-:W-:Y:S04]  /*12600*/  STL [R1+0x328], R162 ;  /* 0x000328a201007387 */ /* 0x000fe80000100800 */
[----:B0-----:R-:W4:Y:S01]  /*12610*/  LDL.LU R174, [R1+0x2c4] ;  /* 0x0002c40001ae7983 */ /* 0x001f220000300800 */
[----:B------:R-:W-:-:S03]  /*12620*/  IADD3.X R177, R177, UR6, RZ, P4, !PT ;  /* 0x00000006b1b17c10 */ /* 0x000fc6000a7fe4ff */
[----:B------:R-:W4:Y:S04]  /*12630*/  LDL.LU R148, [R1+0x2e8] ;  /* 0x0002e80001947983 */ /* 0x000f280000300800 */
[----:B------:R0:W-:Y:S04]  /*12640*/  STL [R1+0x320], R177 ;  /* 0x000320b101007387 */ /* 0x0001e80000100800 */
[----:B0-----:R-:W4:Y:S04]  /*12650*/  LDL.LU R177, [R1+0x2bc] ;  /* 0x0002bc0001b17983 */ /* 0x001f280000300800 */
[----:B------:R-:W4:Y:S01]  /*12660*/  LDL.LU R150, [R1+0x2e0] ;  /* 0x0002e00001967983 */ /* 0x000f220000300800 */
[----:B--2---:R-:W-:-:S05]  /*12670*/  IADD3 R120, P4, R120, UR17, RZ ;  /* 0x0000001178787c10 */ /* 0x004fca000ff9e0ff */
[----:B------:R0:W-:Y:S04]  /*12680*/  STL [R1+0x2f4], R120 ;  /* 0x0002f47801007387 */ /* 0x0001e80000100800 */
[----:B0-----:R-:W2:Y:S01]  /*12690*/  LDL.LU R120, [R1+0x2b4] ;  /* 0x0002b40001787983 */ /* 0x001ea20000300800 */
[----:B------:R-:W-:-:S03]  /*126a0*/  IADD3.X R164, R164, UR6, RZ, P3, !PT ;  /* 0x00000006a4a47c10 */ /* 0x000fc60009ffe4ff */
[----:B------:R-:W2:Y:S04]  /*126b0*/  LDL.LU R153, [R1+0x2d8] ;  /* 0x0002d80001997983 */ /* 0x000ea80000300800 */
[----:B------:R-:W2:Y:S04]  /*126c0*/  LDL.LU R154, [R1+0x2ac] ;  /* 0x0002ac00019a7983 */ /* 0x000ea80000300800 */
[----:B------:R-:W2:Y:S04]  /*126d0*/  LDL.LU R162, [R1+0x2d0] ;  /* 0x0002d00001a27983 */ /* 0x000ea80000300800 */
[----:B------:R0:W-:Y:S04]  /*126e0*/  STL [R1+0x318], R164 ;  /* 0x000318a401007387 */ /* 0x0001e80000100800 */
[----:B0-----:R-:W2:Y:S01]  /*126f0*/  LDL.LU R164, [R1+0x2a4] ;  /* 0x0002a40001a47983 */ /* 0x001ea20000300800 */
[----:B---3--:R-:W-:-:S02]  /*12700*/  IADD3 R158, P3, R158, UR17, RZ ;  /* 0x000000119e9e7c10 */ /* 0x008fc4000ff7e0ff */
[----:B------:R-:W-:Y:S02]  /*12710*/  IADD3.X R191, R191, UR6, RZ, P6, !PT ;  /* 0x00000006bfbf7c10 */ /* 0x000fe4000b7fe4ff */
[----:B----4-:R-:W-:Y:S02]  /*12720*/  IADD3 R121, P6, R121, UR17, RZ ;  /* 0x0000001179797c10 */ /* 0x010fe4000ffde0ff */
[----:B------:R-:W-:-:S03]  /*12730*/  IADD3.X R157, R157, UR6, RZ, P5, !PT ;  /* 0x000000069d9d7c10 */ /* 0x000fc6000affe4ff */
[----:B------:R0:W-:Y:S01]  /*12740*/  STL [R1+0x2e4], R121 ;  /* 0x0002e47901007387 */ /* 0x0001e20000100800 */
[----:B------:R-:W-:-:S03]  /*12750*/  IADD3 R161, P5, R161, UR17, RZ ;  /* 0x00000011a1a17c10 */ /* 0x000fc6000ffbe0ff */
[----:B------:R-:W-:Y:S01]  /*12760*/  STL [R1+0x2ec], R158 ;  /* 0x0002ec9e01007387 */ /* 0x000fe20000100800 */
[----:B------:R-:W-:-:S03]  /*12770*/  IADD3.X R167, R167, UR6, RZ, P2, !PT ;  /* 0x00000006a7a77c10 */ /* 0x000fc600097fe4ff */
[----:B0-----:R-:W3:Y:S04]  /*12780*/  LDL.LU R121, [R1+0x2c8] ;  /* 0x0002c80001797983 */ /* 0x001ee80000300800 */
[----:B------:R-:W-:Y:S04]  /*12790*/  STL [R1+0x310], R191 ;  /* 0x000310bf01007387 */ /* 0x000fe80000100800 */
[----:B------:R-:W-:Y:S01]  /*127a0*/  STL [R1+0x308], R157 ;  /* 0x0003089d01007387 */ /* 0x000fe20000100800 */
[----:B------:R-:W-:-:S05]  /*127b0*/  IADD3 R171, P2, R171, UR17, RZ ;  /* 0x00000011abab7c10 */ /* 0x000fca000ff5e0ff */
[----:B------:R0:W-:Y:S04]  /*127c0*/  STL [R1+0x2d4], R171 ;  /* 0x0002d4ab01007387 */ /* 0x0001e80000100800 */
[----:B------:R1:W-:Y:S04]  /*127d0*/  STL [R1+0x2dc], R161 ;  /* 0x0002dca101007387 */ /* 0x0003e80000100800 */
[----:B0-----:R-:W4:Y:S04]  /*127e0*/  LDL.LU R171, [R1+0x29c] ;  /* 0x00029c0001ab7983 */ /* 0x001f280000300800 */
[----:B------:R-:W-:Y:S04]  /*127f0*/  STL [R1+0x300], R167 ;  /* 0x000300a701007387 */ /* 0x000fe80000100800 */
[----:B------:R-:W4:Y:S01]  /*12800*/  LDL.LU R158, [R1+0x2c0] ;  /* 0x0002c000019e7983 */ /* 0x000f220000300800 */
[----:B------:R-:W-:-:S03]  /*12810*/  IADD3.X R172, R172, UR6, RZ, P1, !PT ;  /* 0x00000006acac7c10 */ /* 0x000fc60008ffe4ff */
[----:B------:R-:W4:Y:S04]  /*12820*/  LDL.LU R191, [R1+0x294] ;  /* 0x0002940001bf7983 */ /* 0x000f280000300800 */
[----:B------:R-:W4:Y:S04]  /*12830*/  LDL.LU R157, [R1+0x2b8] ;  /* 0x0002b800019d7983 */ /* 0x000f280000300800 */
[----:B------:R0:W-:Y:S04]  /*12840*/  STL [R1+0x2f8], R172 ;  /* 0x0002f8ac01007387 */ /* 0x0001e80000100800 */
[----:B-1----:R-:W4:Y:S04]  /*12850*/  LDL.LU R161, [R1+0x28c] ;  /* 0x00028c0001a17983 */ /* 0x002f280000300800 */
[----:B0-----:R-:W4:Y:S04]  /*12860*/  LDL.LU R172, [R1+0x2b0] ;  /* 0x0002b00001ac7983 */ /* 0x001f280000300800 */
[----:B------:R-:W4:Y:S01]  /*12870*/  LDL.LU R167, [R1+0x284] ;  /* 0x0002840001a77983 */ /* 0x000f220000300800 */
[----:B------:R-:W-:-:S02]  /*12880*/  IADD3 R168, P1, R168, UR17, RZ ;  /* 0x00000011a8a87c10 */ /* 0x000fc4000ff3e0ff */
[----:B------:R-:W-:-:S03]  /*12890*/  IADD3.X R159, R159, UR6, RZ, P4, !PT ;  /* 0x000000069f9f7c10 */ /* 0x000fc6000a7fe4ff */
[----:B------:R0:W-:Y:S04]  /*128a0*/  STL [R1+0x2cc], R168 ;  /* 0x0002cca801007387 */ /* 0x0001e80000100800 */
[----:B0-----:R-:W4:Y:S01]  /*128b0*/  LDL.LU R168, [R1+0x2a8] ;  /* 0x0002a80001a87983 */ /* 0x001f220000300800 */
[----:B------:R-:W-:-:S05]  /*128c0*/  IADD3 R174, P4, R174, UR17, RZ ;  /* 0x00000011aeae7c10 */ /* 0x000fca000ff9e0ff */
[----:B------:R0:W-:Y:S04]  /*128d0*/  STL [R1+0x2c4], R174 ;  /* 0x0002c4ae01007387 */ /* 0x0001e80000100800 */
[----:B0-----:R-:W4:Y:S01]  /*128e0*/  LDL.LU R174, [R1+0x27c] ;  /* 0x00027c0001ae7983 */ /* 0x001f220000300800 */
[----:B------:R-:W-:Y:S02]  /*128f0*/  IADD3.X R148, R148, UR6, RZ, P3, !PT ;  /* 0x0000000694947c10 */ /* 0x000fe40009ffe4ff */
[----:B------:R-:W-:Y:S01]  /*12900*/  IADD3 R177, P3, R177, UR17, RZ ;  /* 0x00000011b1b17c10 */ /* 0x000fe2000ff7e0ff */
[----:B------:R-:W-:Y:S01]  /*12910*/  STL [R1+0x2f0], R159 ;  /* 0x0002f09f01007387 */ /* 0x000fe20000100800 */
[----:B------:R-:W-:-:S03]  /*12920*/  IADD3.X R150, R150, UR6, RZ, P6, !PT ;  /* 0x0000000696967c10 */ /* 0x000fc6000b7fe4ff */
[----:B------:R0:W-:Y:S04]  /*12930*/  STL [R1+0x2bc], R177 ;  /* 0x0002bcb101007387 */ /* 0x0001e80000100800 */
[----:B0-----:R-:W4:Y:S04]  /*12940*/  LDL.LU R177, [R1+0x2a0] ;  /* 0x0002a00001b17983 */ /* 0x001f280000300800 */
[----:B------:R-:W-:Y:S01]  /*12950*/  STL [R1+0x2e8], R148 ;  /* 0x0002e89401007387 */ /* 0x000fe20000100800 */
[----:B--2---:R-:W-:Y:S02]  /*12960*/  IADD3 R120, P6, R120, UR17, RZ ;  /* 0x0000001178787c10 */ /* 0x004fe4000ffde0ff */
[----:B------:R-:W-:-:S03]  /*12970*/  IADD3.X R153, R153, UR6, RZ, P5, !PT ;  /* 0x0000000699997c10 */ /* 0x000fc6000affe4ff */
[----:B------:R0:W-:Y:S01]  /*12980*/  STL [R1+0x2b4], R120 ;  /* 0x0002b47801007387 */ /* 0x0001e20000100800 */
[----:B------:R-:W-:Y:S02]  /*12990*/  IADD3 R154, P5, R154, UR17, RZ ;  /* 0x000000119a9a7c10 */ /* 0x000fe4000ffbe0ff */
[----:B------:R-:W-:Y:S01]  /*129a0*/  IADD3.X R162, R162, UR6, RZ, P2, !PT ;  /* 0x00000006a2a27c10 */ /* 0x000fe200097fe4ff */
[----:B0-----:R-:W2:Y:S04]  /*129b0*/  LDL.LU R120, [R1+0x274] ;  /* 0x0002740001787983 */ /* 0x001ea80000300800 */
[----:B------:R0:W-:Y:S04]  /*129c0*/  STL [R1+0x2e0], R150 ;  /* 0x0002e09601007387 */ /* 0x0001e80000100800 */
[----:B------:R-:W-:Y:S01]  /*129d0*/  STL [R1+0x2d8], R153 ;  /* 0x0002d89901007387 */ /* 0x000fe20000100800 */
[----:B------:R-:W-:-:S03]  /*129e0*/  IADD3 R164, P2, R164, UR17, RZ ;  /* 0x00000011a4a47c10 */ /* 0x000fc6000ff5e0ff */
[----:B------:R-:W2:Y:S04]  /*129f0*/  LDL.LU R148, [R1+0x298] ;  /* 0x0002980001947983 */ /* 0x000ea80000300800 */
[----:B------:R-:W-:Y:S04]  /*12a00*/  STL [R1+0x2ac], R154 ;  /* 0x0002ac9a01007387 */ /* 0x000fe80000100800 */
[----:B0-----:R-:W2:Y:S04]  /*12a10*/  LDL.LU R150, [R1+0x26c] ;  /* 0x00026c0001967983 */ /* 0x001ea80000300800 */
[----:B------:R0:W-:Y:S04]  /*12a20*/  STL [R1+0x2d0], R162 ;  /* 0x0002d0a201007387 */ /* 0x0001e80000100800 */
[----:B0-----:R-:W2:Y:S04]  /*12a30*/  LDL.LU R162, [R1+0x290] ;  /* 0x0002900001a27983 */ /* 0x001ea80000300800 */
[----:B------:R0:W-:Y:S04]  /*12a40*/  STL [R1+0x2a4], R164 ;  /* 0x0002a4a401007387 */ /* 0x0001e80000100800 */
[----:B------:R-:W2:Y:S04]  /*12a50*/  LDL.LU R153, [R1+0x264] ;  /* 0x0002640001997983 */ /* 0x000ea80000300800 */
[----:B------:R-:W2:Y:S04]  /*12a60*/  LDL.LU R154, [R1+0x288] ;  /* 0x00028800019a7983 */ /* 0x000ea80000300800 */
[----:B0-----:R-:W2:Y:S01]  /*12a70*/  LDL.LU R164, [R1+0x25c] ;  /* 0x00025c0001a47983 */ /* 0x001ea20000300800 */
[----:B---3--:R-:W-:-:S05]  /*12a80*/  IADD3.X R121, R121, UR6, RZ, P1, !PT ;  /* 0x0000000679797c10 */ /* 0x008fca0008ffe4ff */
[----:B------:R0:W-:Y:S04]  /*12a90*/  STL [R1+0x2c8], R121 ;  /* 0x0002c87901007387 */ /* 0x0001e80000100800 */
[----:B0-----:R-:W3:Y:S01]  /*12aa0*/  LDL.LU R121, [R1+0x280] ;  /* 0x0002800001797983 */ /* 0x001ee20000300800 */
[----:B----4-:R-:W-:-:S05]  /*12ab0*/  IADD3 R171, P1, R171, UR17, RZ ;  /* 0x00000011abab7c10 */ /* 0x010fca000ff3e0ff */
[----:B------:R0:W-:Y:S01]  /*12ac0*/  STL [R1+0x29c], R171 ;  /* 0x00029cab01007387 */ /* 0x0001e20000100800 */
[----:B------:R-:W-:Y:S02]  /*12ad0*/  IADD3.X R158, R158, UR6, RZ, P4, !PT ;  /* 0x000000069e9e7c10 */ /* 0x000fe4000a7fe4ff */
[----:B------:R-:W-:Y:S01]  /*12ae0*/  IADD3 R191, P4, R191, UR17, RZ ;  /* 0x00000011bfbf7c10 */ /* 0x000fe2000ff9e0ff */
[----:B0-----:R-:W4:Y:S01]  /*12af0*/  LDL.LU R171, [R1+0x454] ;  /* 0x0004540001ab7983 */ /* 0x001f220000300800 */
[----:B------:R-:W-:-:S03]  /*12b00*/  IADD3.X R157, R157, UR6, RZ, P3, !PT ;  /* 0x000000069d9d7c10 */ /* 0x000fc60009ffe4ff */
[----:B------:R-:W-:Y:S04]  /*12b10*/  STL [R1+0x2c0], R158 ;  /* 0x0002c09e01007387 */ /* 0x000fe80000100800 */
[----:B------:R-:W-:Y:S01]  /*12b20*/  STL [R1+0x294], R191 ;  /* 0x000294bf01007387 */ /* 0x000fe20000100800 */
[----:B------:R-:W-:Y:S02]  /*12b30*/  IADD3 R161, P3, R161, UR17, RZ ;  /* 0x00000011a1a17c10 */ /* 0x000fe4000ff7e0ff */
[----:B------:R-:W-:Y:S02]  /*12b40*/  IADD3.X R172, R172, UR6, RZ, P6, !PT ;  /* 0x00000006acac7c10 */ /* 0x000fe4000b7fe4ff */
[----:B------:R-:W-:-:S03]  /*12b50*/  IADD3 R167, P6, R167, UR17, RZ ;  /* 0x00000011a7a77c10 */ /* 0x000fc6000ffde0ff */
[----:B------:R0:W-:Y:S04]  /*12b60*/  STL [R1+0x2b0], R172 ;  /* 0x0002b0ac01007387 */ /* 0x0001e80000100800 */
[----:B------:R-:W-:Y:S04]  /*12b70*/  STL [R1+0x2b8], R157 ;  /* 0x0002b89d01007387 */ /* 0x000fe80000100800 */
[----:B0-----:R-:W4:Y:S04]  /*12b80*/  LDL.LU R172, [R1+0x278] ;  /* 0x0002780001ac7983 */ /* 0x001f280000300800 */
[----:B------:R-:W-:Y:S04]  /*12b90*/  STL [R1+0x28c], R161 ;  /* 0x00028ca101007387 */ /* 0x000fe80000100800 */
[----:B------:R-:W4:Y:S04]  /*12ba0*/  LDL.LU R159, [R1+0x44c] ;  /* 0x00044c00019f7983 */ /* 0x000f280000300800 */
[----:B------:R0:W-:Y:S01]  /*12bb0*/  STL [R1+0x284], R167 ;  /* 0x000284a701007387 */ /* 0x0001e20000100800 */
[----:B------:R-:W-:-:S03]  /*12bc0*/  IADD3.X R168, R168, UR6, RZ, P5, !PT ;  /* 0x00000006a8a87c10 */ /* 0x000fc6000affe4ff */
[----:B0-----:R-:W4:Y:S04]  /*12bd0*/  LDL.LU R167, [R1+0x270] ;  /* 0x0002700001a77983 */ /* 0x001f280000300800 */
[----:B------:R-:W-:Y:S04]  /*12be0*/  STL [R1+0x2a8], R168 ;  /* 0x0002a8a801007387 */ /* 0x000fe80000100800 */
[----:B------:R-:W4:Y:S01]  /*12bf0*/  LDL.LU R158, [R1+0x448] ;  /* 0x00044800019e7983 */ /* 0x000f220000300800 */
[----:B------:R-:W-:-:S05]  /*12c00*/  IADD3 R174, P5, R174, UR17, RZ ;  /* 0x00000011aeae7c10 */ /* 0x000fca000ffbe0ff */
[----:B------:R0:W-:Y:S04]  /*12c10*/  STL [R1+0x27c], R174 ;  /* 0x00027cae01007387 */ /* 0x0001e80000100800 */
[----:B0-----:R-:W4:Y:S01]  /*12c20*/  LDL.LU R174, [R1+0x268] ;  /* 0x0002680001ae7983 */ /* 0x001f220000300800 */
[----:B------:R-:W-:-:S03]  /*12c30*/  IADD3.X R177, R177, UR6, RZ, P2, !PT ;  /* 0x00000006b1b17c10 */ /* 0x000fc600097fe4ff */
[----:B------:R-:W4:Y:S04]  /*12c40*/  LDL.LU R191, [R1+0x440] ;  /* 0x0004400001bf7983 */ /* 0x000f280000300800 */
[----:B------:R-:W4:Y:S04]  /*12c50*/  LDL.LU R168, [R1+0x260] ;  /* 0x0002600001a87983 */ /* 0x000f280000300800 */
[----:B------:R0:W-:Y:S04]  /*12c60*/  STL [R1+0x2a0], R177 ;  /* 0x0002a0b101007387 */ /* 0x0001e80000100800 */
[----:B------:R-:W4:Y:S04]  /*12c70*/  LDL.LU R157, [R1+0x238] ;  /* 0x00023800019d7983 */ /* 0x000f280000300800 */
[----:B------:R-:W4:Y:S04]  /*12c80*/  LDL.LU R161, [R1+0x258] ;  /* 0x0002580001a17983 */ /* 0x000f280000300800 */
[----:B0-----:R-:W4:Y:S01]  /*12c90*/  LDL.LU R177, [R1+0x230] ;  /* 0x0002300001b17983 */ /* 0x001f220000300800 */
[----:B--2---:R-:W-:-:S05]  /*12ca0*/  IADD3 R120, P2, R120, UR17, RZ ;  /* 0x0000001178787c10 */ /* 0x004fca000ff5e0ff */
[----:B------:R0:W-:Y:S01]  /*12cb0*/  STL [R1+0x274], R120 ;  /* 0x0002747801007387 */ /* 0x0001e20000100800 */
[----:B------:R-:W-:-:S03]  /*12cc0*/  IADD3.X R148, R148, UR6, RZ, P1, !PT ;  /* 0x0000000694947c10 */ /* 0x000fc60008ffe4ff */
[----:B0-----:R-:W2:Y:S01]  /*12cd0*/  LDL.LU R120, [R1+0x450] ;  /* 0x0004500001787983 */ /* 0x001ea20000300800 */
[----:B------:R-:W-:Y:S02]  /*12ce0*/  IADD3 R150, P1, R150, UR17, RZ ;  /* 0x0000001196967c10 */ /* 0x000fe4000ff3e0ff */
[----:B------:R-:W-:-:S05]  /*12cf0*/  IADD3.X R162, R162, UR6, RZ, P4, !PT ;  /* 0x00000006a2a27c10 */ /* 0x000fca000a7fe4ff */
[----:B------:R0:W-:Y:S01]  /*12d00*/  STL [R1+0x290], R162 ;  /* 0x000290a201007387 */ /* 0x0001e20000100800 */
[----:B------:R-:W-:-:S03]  /*12d10*/  IADD3 R153, P4, R153, UR17, RZ ;  /* 0x0000001199997c10 */ /* 0x000fc6000ff9e0ff */
[----:B------:R-:W-:Y:S01]  /*12d20*/  STL [R1+0x298], R148 ;  /* 0x0002989401007387 */ /* 0x000fe20000100800 */
[----:B------:R-:W-:-:S03]  /*12d30*/  IADD3.X R154, R154, UR6, RZ, P3, !PT ;  /* 0x000000069a9a7c10 */ /* 0x000fc60009ffe4ff */
[----:B0-----:R-:W2:Y:S01]  /*12d40*/  LDL.LU R162, [R1+0x240] ;  /* 0x0002400001a27983 */ /* 0x001ea20000300800 */
[----:B------:R-:W-:-:S03]  /*12d50*/  IADD3 R164, P3, R164, UR17, RZ ;  /* 0x00000011a4a47c10 */ /* 0x000fc6000ff7e0ff */
[----:B------:R-:W-:Y:S04]  /*12d60*/  STL [R1+0x26c], R150 ;  /* 0x00026c9601007387 */ /* 0x000fe80000100800 */
[----:B------:R-:W-:Y:S01]  /*12d70*/  STL [R1+0x264], R153 ;  /* 0x0002649901007387 */ /* 0x000fe20000100800 */
[----:B---3--:R-:W-:-:S05]  /*12d80*/  IADD3.X R121, R121, UR6, RZ, P6, !PT ;  /* 0x0000000679797c10 */ /* 0x008fca000b7fe4ff */
[----:B------:R0:W-:Y:S04]  /*12d90*/  STL [R1+0x280], R121 ;  /* 0x0002807901007387 */ /* 0x0001e80000100800 */
[----:B------:R1:W-:Y:S04]  /*12da0*/  STL [R1+0x288], R154 ;  /* 0x0002889a01007387 */ /* 0x0003e80000100800 */
[----:B0-----:R-:W3:Y:S04]  /*12db0*/  LDL.LU R121, [R1+0x444] ;  /* 0x0004440001797983 */ /* 0x001ee80000300800 */
[----:B------:R-:W-:Y:S04]  /*12dc0*/  STL [R1+0x25c], R164 ;  /* 0x00025ca401007387 */ /* 0x000fe80000100800 */
[----:B------:R-:W3:Y:S04]  /*12dd0*/  LDL.LU R148, [R1+0x218] ;  /* 0x0002180001947983 */ /* 0x000ee80000300800 */
[----:B------:R-:W3:Y:S04]  /*12de0*/  LDL.LU R150, [R1+0x23c] ;  /* 0x00023c0001967983 */ /* 0x000ee80000300800 */
[----:B------:R-:W3:Y:S01]  /*12df0*/  LDL.LU R153, [R1+0x210] ;  /* 0x0002100001997983 */ /* 0x000ee20000300800 */
[----:B----4-:R-:W-:-:S05]  /*12e00*/  IADD3 R171, P6, R171, UR18, RZ ;  /* 0x00000012abab7c10 */ /* 0x010fca000ffde0ff */
[----:B------:R0:W-:Y:S04]  /*12e10*/  STL [R1+0x454], R171 ;  /* 0x000454ab01007387 */ /* 0x0001e80000100800 */
[----:B-1----:R-:W4:Y:S04]  /*12e20*/  LDL.LU R154, [R1+0x234] ;  /* 0x00023400019a7983 */ /* 0x002f280000300800 */
[----:B0-----:R-:W4:Y:S04]  /*12e30*/  LDL.LU R171, [R1+0x208] ;  /* 0x0002080001ab7983 */ /* 0x001f280000300800 */
[----:B------:R-:W4:Y:S01]  /*12e40*/  LDL.LU R164, [R1+0x22c] ;  /* 0x00022c0001a47983 */ /* 0x000f220000300800 */
[----:B------:R-:W-:-:S05]  /*12e50*/  IADD3.X R172, R172, UR6, RZ, P5, !PT ;  /* 0x00000006acac7c10 */ /* 0x000fca000affe4ff */
[----:B------:R0:W-:Y:S01]  /*12e60*/  STL [R1+0x278], R172 ;  /* 0x000278ac01007387 */ /* 0x0001e20000100800 */
[----:B------:R-:W-:-:S03]  /*12e70*/  IADD3 R159, P5, R159, UR18, RZ ;  /* 0x000000129f9f7c10 */ /* 0x000fc6000ffbe0ff */
[----:B0-----:R-:W4:Y:S01]  /*12e80*/  LDL.LU R172, [R1+0x200] ;  /* 0x0002000001ac7983 */ /* 0x001f220000300800 */
[----:B------:R-:W-:-:S05]  /*12e90*/  IADD3.X R167, R167, UR6, RZ, P2, !PT ;  /* 0x00000006a7a77c10 */ /* 0x000fca00097fe4ff */
[----:B------:R0:W-:Y:S04]  /*12ea0*/  STL [R1+0x270], R167 ;  /* 0x000270a701007387 */ /* 0x0001e80000100800 */
[----:B0-----:R-:W4:Y:S04]  /*12eb0*/  LDL.LU R167, [R1+0x1f8] ;  /* 0x0001f80001a77983 */ /* 0x001f280000300800 */
[----:B------:R-:W-:Y:S01]  /*12ec0*/  STL [R1+0x44c], R159 ;  /* 0x00044c9f01007387 */ /* 0x000fe20000100800 */
[----:B------:R-:W-:-:S05]  /*12ed0*/  IADD3.X R174, R174, UR6, RZ, P1, !PT ;  /* 0x00000006aeae7c10 */ /* 0x000fca0008ffe4ff */
[----:B------:R0:W-:Y:S04]  /*12ee0*/  STL [R1+0x268], R174 ;  /* 0x000268ae01007387 */ /* 0x0001e80000100800 */
[----:B0-----:R-:W4:Y:S01]  /*12ef0*/  LDL.LU R174, [R1+0x214] ;  /* 0x0002140001ae7983 */ /* 0x001f220000300800 */
[----:B------:R-:W-:Y:S02]  /*12f00*/  IADD3 R158, P2, R158, UR18, RZ ;  /* 0x000000129e9e7c10 */ /* 0x000fe4000ff5e0ff */
[----:B------:R-:W-:Y:S02]  /*12f10*/  IADD3.X R168, R168, UR6, RZ, P4, !PT ;  /* 0x00000006a8a87c10 */ /* 0x000fe4000a7fe4ff */
[----:B------:R-:W-:Y:S01]  /*12f20*/  IADD3 R191, P1, R191, UR18, RZ ;  /* 0x00000012bfbf7c10 */ /* 0x000fe2000ff3e0ff */
[----:B------:R-:W-:Y:S01]  /*12f30*/  STL [R1+0x448], R158 ;  /* 0x0004489e01007387 */ /* 0x000fe20000100800 */
[----:B------:R-:W-:-:S02]  /*12f40*/  IADD3 R157, P4, R157, UR18, RZ ;  /* 0x000000129d9d7c10 */ /* 0x000fc4000ff9e0ff */
[----:B------:R-:W-:Y:S01]  /*12f50*/  IADD3.X R161, R161, UR6, RZ, P3, !PT ;  /* 0x00000006a1a17c10 */ /* 0x000fe20009ffe4ff */
[----:B------:R0:W-:Y:S01]  /*12f60*/  STL [R1+0x260], R168 ;  /* 0x000260a801007387 */ /* 0x0001e20000100800 */
[----:B------:R-:W-:-:S03]  /*12f70*/  IADD3 R177, P3, R177, UR18, RZ ;  /* 0x00000012b1b17c10 */ /* 0x000fc6000ff7e0ff */
[----:B0-----:R-:W4:Y:S04]  /*12f80*/  LDL.LU R168, [R1+0x20c] ;  /* 0x00020c0001a87983 */ /* 0x001f280000300800 */
[----:B------:R-:W-:Y:S04]  /*12f90*/  STL [R1+0x440], R191 ;  /* 0x000440bf01007387 */ /* 0x000fe80000100800 */
[----:B------:R-:W-:Y:S04]  /*12fa0*/  STL [R1+0x238], R157 ;  /* 0x0002389d01007387 */ /* 0x000fe80000100800 */
[----:B------:R0:W-:Y:S04]  /*12fb0*/  STL [R1+0x230], R177 ;  /* 0x000230b101007387 */ /* 0x0001e80000100800 */
[----:B------:R-:W-:Y:S04]  /*12fc0*/  STL [R1+0x258], R161 ;  /* 0x000258a101007387 */ /* 0x000fe80000100800 */
[----:B0-----:R-:W4:Y:S01]  /*12fd0*/  LDL.LU R177, [R1+0x204] ;  /* 0x0002040001b17983 */ /* 0x001f220000300800 */
[----:B--2---:R-:W-:-:S02]  /*12fe0*/  IADD3.X R120, R120, UR19, RZ, P6, !PT ;  /* 0x0000001378787c10 */ /* 0x004fc4000b7fe4ff */
[----:B------:R-:W-:-:S05]  /*12ff0*/  IADD3 R238, P6, R238, UR18, RZ ;  /* 0x00000012eeee7c10 */ /* 0x000fca000ffde0ff */
[----:B------:R0:W-:Y:S04]  /*13000*/  STL [R1+0x228], R238 ;  /* 0x000228ee01007387 */ /* 0x0001e80000100800 */
[----:B------:R1:W-:Y:S04]  /*13010*/  STL [R1+0x450], R120 ;  /* 0x0004507801007387 */ /* 0x0003e80000100800 */
[----:B0-----:R-:W2:Y:S04]  /*13020*/  LDL.LU R238, [R1+0x6b8] ;  /* 0x0006b80001ee7983 */ /* 0x001ea80000300800 */
[----:B-1----:R-:W2:Y:S04]  /*13030*/  LDL.LU R120, [R1+0x1d8] ;  /* 0x0001d80001787983 */ /* 0x002ea80000300800 */
[----:B------:R-:W2:Y:S04]  /*13040*/  LDL.LU R157, [R1+0x1fc] ;  /* 0x0001fc00019d7983 */ /* 0x000ea80000300800 */
[----:B------:R-:W2:Y:S01]  /*13050*/  LDL.LU R161, [R1+0x1d0] ;  /* 0x0001d00001a17983 */ /* 0x000ea20000300800 */
[----:B------:R-:W-:-:S02]  /*13060*/  IADD3.X R162, R162, UR19, RZ, P5, !PT ;  /* 0x00000013a2a27c10 */ /* 0x000fc4000affe4ff */
[----:B------:R-:W-:-:S03]  /*13070*/  IADD3 R100, P5, R100, UR18, RZ ;  /* 0x0000001264647c10 */ /* 0x000fc6000ffbe0ff */
[----:B------:R-:W-:Y:S04]  /*13080*/  STL [R1+0x240], R162 ;  /* 0x000240a201007387 */ /* 0x000fe80000100800 */
[----:B------:R0:W-:Y:S01]  /*13090*/  STL [R1+0x220], R100 ;  /* 0x0002206401007387 */ /* 0x0001e20000100800 */
[----:B------:R-:W-:-:S03]  /*130a0*/  IADD3.X R237, R237, UR19, RZ, P6, !PT ;  /* 0x00000013eded7c10 */ /* 0x000fc6000b7fe4ff */
[----:B0-----:R-:W2:Y:S04]  /*130b0*/  LDL.LU R100, [R1+0x6b4] ;  /* 0x0006b40001647983 */ /* 0x001ea80000300800 */
[----:B------:R-:W2:Y:S01]  /*130c0*/  LDL.LU R162, [R1+0x1c8] ;  /* 0x0001c80001a27983 */ /* 0x000ea20000300800 */
[----:B------:R-:W-:Y:S02]  /*130d0*/  IADD3.X R211, R211, UR19, RZ, P5, !PT ;  /* 0x00000013d3d37c10 */ /* 0x000fe4000affe4ff */
[----:B------:R-:W-:Y:S02]  /*130e0*/  IADD3 R16, P5, R16, UR18, RZ ;  /* 0x0000001210107c10 */ /* 0x000fe4000ffbe0ff */
[----:B---3--:R-:W-:-:S05]  /*130f0*/  IADD3.X R121, R121, UR19, RZ, P2, !PT ;  /* 0x0000001379797c10 */ /* 0x008fca00097fe4ff */
[----:B------:R0:W-:Y:S01]  /*13100*/  STL [R1+0x444], R121 ;  /* 0x0004447901007387 */ /* 0x0001e20000100800 */
[----:B------:R-:W-:Y:S02]  /*13110*/  IADD3 R148, P2, R148, UR18, RZ ;  /* 0x0000001294947c10 */ /* 0x000fe4000ff5e0ff */
[----:B------:R-:W-:Y:S01]  /*13120*/  IADD3.X R150, R150, UR19, RZ, P1, !PT ;  /* 0x0000001396967c10 */ /* 0x000fe20008ffe4ff */
[----:B0-----:R-:W3:Y:S01]  /*13130*/  LDL.LU R121, [R1+0x1c0] ;  /* 0x0001c00001797983 */ /* 0x001ee20000300800 */
[----:B------:R-:W-:-:S03]  /*13140*/  IADD3 R153, P1, R153, UR18, RZ ;  /* 0x0000001299997c10 */ /* 0x000fc6000ff3e0ff */
[----:B------:R-:W-:Y:S04]  /*13150*/  STL [R1+0x218], R148 ;  /* 0x0002189401007387 */ /* 0x000fe80000100800 */
[----:B------:R-:W-:Y:S01]  /*13160*/  STL [R1+0x23c], R150 ;  /* 0x00023c9601007387 */ /* 0x000fe20000100800 */
[----:B----4-:R-:W-:Y:S02]  /*13170*/  IADD3.X R154, R154, UR19, RZ, P4, !PT ;  /* 0x000000139a9a7c10 */ /* 0x010fe4000a7fe4ff */
[----:B------:R-:W-:Y:S02]  /*13180*/  IADD3 R171, P4, R171, UR18, RZ ;  /* 0x00000012abab7c10 */ /* 0x000fe4000ff9e0ff */
[----:B------:R-:W-:-:S03]  /*13190*/  IADD3.X R164, R164, UR19, RZ, P3, !PT ;  /* 0x00000013a4a47c10 */ /* 0x000fc60009ffe4ff */
[----:B------:R0:W-:Y:S04]  /*131a0*/  STL [R1+0x208], R171 ;  /* 0x000208ab01007387 */ /* 0x0001e80000100800 */
[----:B------:R-:W-:Y:S04]  /*131b0*/  STL [R1+0x210], R153 ;  /* 0x0002109901007387 */ /* 0x000fe80000100800 */
[----:B0-----:R-:W4:Y:S04]  /*131c0*/  LDL.LU R171, [R1+0x1d4] ;  /* 0x0001d40001ab7983 */ /* 0x001f280000300800 */
[----:B------:R-:W-:Y:S01]  /*131d0*/  STL [R1+0x234], R154 ;  /* 0x0002349a01007387 */ /* 0x000fe20000100800 */
[----:B------:R-:W-:-:S05]  /*131e0*/  IADD3 R172, P3, R172, UR18, RZ ;  /* 0x00000012acac7c10 */ /* 0x000fca000ff7e0ff */
[----:B------:R0:W-:Y:S04]  /*131f0*/  STL [R1+0x200], R172 ;  /* 0x000200ac01007387 */ /* 0x0001e80000100800 */
[----:B0-----:R-:W4:Y:S04]  /*13200*/  LDL.LU R172, [R1+0x1cc] ;  /* 0x0001cc0001ac7983 */ /* 0x001f280000300800 */
[----:B------:R-:W-:Y:S01]  /*13210*/  STL [R1+0x22c], R164 ;  /* 0x00022ca401007387 */ /* 0x000fe20000100800 */
[----:B------:R-:W-:-:S03]  /*13220*/  IADD3 R167, P6, R167, UR18, RZ ;  /* 0x00000012a7a77c10 */ /* 0x000fc6000ffde0ff */
[----:B------:R0:W-:Y:S04]  /*13230*/  STL [R1+0x224], R237 ;  /* 0x000224ed01007387 */ /* 0x0001e80000100800 */
[----:B0-----:R-:W4:Y:S04]  /*13240*/  LDL.LU R237, [R1+0x6b0] ;  /* 0x0006b00001ed7983 */ /* 0x001f280000300800 */
[----:B------:R0:W-:Y:S04]  /*13250*/  STL [R1+0x21c], R211 ;  /* 0x00021cd301007387 */ /* 0x0001e80000100800 */
[----:B0-----:R-:W4:Y:S01]  /*13260*/  LDL.LU R211, [R1+0x6ac] ;  /* 0x0006ac0001d37983 */ /* 0x001f220000300800 */
[----:B------:R-:W-:-:S02]  /*13270*/  IADD3.X R174, R174, UR19, RZ, P2, !PT ;  /* 0x00000013aeae7c10 */ /* 0x000fc400097fe4ff */
[----:B------:R-:W-:Y:S01]  /*13280*/  IADD3 R98, P2, R98, UR18, RZ ;  /* 0x0000001262627c10 */ /* 0x000fe2000ff5e0ff */
[----:B------:R-:W-:Y:S04]  /*13290*/  STL [R1+0x1f8], R167 ;  /* 0x0001f8a701007387 */ /* 0x000fe80000100800 */
[----:B------:R0:W-:Y:S04]  /*132a0*/  STL [R1+0x1f0], R16 ;  /* 0x0001f01001007387 */ /* 0x0001e80000100800 */
[----:B0-----:R-:W4:Y:S04]  /*132b0*/  LDL.LU R16, [R1+0x6a8] ;  /* 0x0006a80001107983 */ /* 0x001f280000300800 */
[----:B------:R0:W-:Y:S04]  /*132c0*/  STL [R1+0x1e8], R98 ;  /* 0x0001e86201007387 */ /* 0x0001e80000100800 */
[----:B0-----:R-:W4:Y:S04]  /*132d0*/  LDL.LU R98, [R1+0x6a4] ;  /* 0x0006a40001627983 */ /* 0x001f280000300800 */
[----:B------:R0:W-:Y:S04]  /*132e0*/  STL [R1+0x214], R174 ;  /* 0x000214ae01007387 */ /* 0x0001e80000100800 */
[----:B0-----:R-:W4:Y:S01]  /*132f0*/  LDL.LU R174, [R1+0x1c4] ;  /* 0x0001c40001ae7983 */ /* 0x001f220000300800 */
[----:B------:R-:W-:-:S02]  /*13300*/  IADD3.X R168, R168, UR19, RZ, P1, !PT ;  /* 0x00000013a8a87c10 */ /* 0x000fc40008ffe4ff */
[----:B------:R-:W-:Y:S01]  /*13310*/  IADD3 R204, P1, R204, UR18, RZ ;  /* 0x00000012cccc7c10 */ /* 0x000fe2000ff3e0ff */
[----:B------:R-:W4:Y:S01]  /*13320*/  LDL.LU R164, [R1+0x198] ;  /* 0x0001980001a47983 */ /* 0x000f220000300800 */
[----:B------:R-:W-:-:S03]  /*13330*/  IADD3.X R177, R177, UR19, RZ, P4, !PT ;  /* 0x00000013b1b17c10 */ /* 0x000fc6000a7fe4ff */
[----:B------:R-:W4:Y:S04]  /*13340*/  LDL.LU R167, [R1+0x1bc] ;  /* 0x0001bc0001a77983 */ /* 0x000f280000300800 */
[----:B------:R-:W-:Y:S04]  /*13350*/  STL [R1+0x20c], R168 ;  /* 0x00020ca801007387 */ /* 0x000fe80000100800 */
[----:B------:R0:W-:Y:S01]  /*13360*/  STL [R1+0x1e0], R204 ;  /* 0x0001e0cc01007387 */ /* 0x0001e20000100800 */
[----:B--2---:R-:W-:-:S03]  /*13370*/  IADD3 R120, P4, R120, UR18, RZ ;  /* 0x0000001278787c10 */ /* 0x004fc6000ff9e0ff */
[----:B0-----:R-:W2:Y:S04]  /*13380*/  LDL.LU R204, [R1+0x6a0] ;  /* 0x0006a00001cc7983 */ /* 0x001ea80000300800 */
[----:B------:R-:W2:Y:S04]  /*13390*/  LDL.LU R168, [R1+0x190] ;  /* 0x0001900001a87983 */ /* 0x000ea80000300800 */
[----:B------:R0:W-:Y:S04]  /*133a0*/  STL [R1+0x204], R177 ;  /* 0x000204b101007387 */ /* 0x0001e80000100800 */
[----:B0-----:R-:W2:Y:S04]  /*133b0*/  LDL.LU R177, [R1+0x188] ;  /* 0x0001880001b17983 */ /* 0x001ea80000300800 */
[----:B------:R0:W-:Y:S04]  /*133c0*/  STL [R1+0x1d8], R120 ;  /* 0x0001d87801007387 */ /* 0x0001e80000100800 */
[----:B0-----:R-:W2:Y:S01]  /*133d0*/  LDL.LU R120, [R1+0x180] ;  /* 0x0001800001787983 */ /* 0x001ea20000300800 */
[----:B------:R-:W-:-:S02]  /*133e0*/  IADD3.X R157, R157, UR19, RZ, P3, !PT ;  /* 0x000000139d9d7c10 */ /* 0x000fc40009ffe4ff */
[----:B------:R-:W-:Y:S02]  /*133f0*/  IADD3 R161, P3, R161, UR18, RZ ;  /* 0x00000012a1a17c10 */ /* 0x000fe4000ff7e0ff */
[----:B------:R-:W-:Y:S02]  /*13400*/  IADD3.X R117, R117, UR19, RZ, P5, !PT ;  /* 0x0000001375757c10 */ /* 0x000fe4000affe4ff */
[----:B------:R-:W-:Y:S02]  /*13410*/  IADD3.X R107, R107, UR19, RZ, P2, !PT ;  /* 0x000000136b6b7c10 */ /* 0x000fe400097fe4ff */
[----:B------:R-:W-:Y:S02]  /*13420*/  IADD3.X R115, R115, UR19, RZ, P1, !PT ;  /* 0x0000001373737c10 */ /* 0x000fe40008ffe4ff */
[----:B------:R-:W-:Y:S02]  /*13430*/  IADD3 R95, P1, R95, UR18, RZ ;  /* 0x000000125f5f7c10 */ /* 0x000fe4000ff3e0ff */
[----:B---3--:R-:W-:-:S02]  /*13440*/  IADD3 R121, P5, R121, UR18, RZ ;  /* 0x0000001279797c10 */ /* 0x008fc4000ffbe0ff */
[----:B----4-:R-:W-:Y:S02]  /*13450*/  IADD3 R16, P2, R16, UR18, RZ ;  /* 0x0000001210107c10 */ /* 0x010fe4000ff5e0ff */
[----:B------:R-:W-:Y:S02]  /*13460*/  IADD3.X R98, R98, UR19, RZ, P6, !PT ;  /* 0x0000001362627c10 */ /* 0x000fe4000b7fe4ff */
[----:B------:R-:W-:-:S03]  /*13470*/  IADD3 R162, P6, R162, UR18, RZ ;  /* 0x00000012a2a27c10 */ /* 0x000fc6000ffde0ff */
[----:B------:R0:W-:Y:S04]  /*13480*/  STL [R1+0x1f4], R98 ;  /* 0x0001f46201007387 */ /* 0x0001e80000100800 */
[----:B------:R-:W-:Y:S04]  /*13490*/  STL [R1+0x1fc], R157 ;  /* 0x0001fc9d01007387 */ /* 0x000fe80000100800 */
[----:B0-----:R-:W3:Y:S04]  /*134a0*/  LDL.LU R98, [R1+0x69c] ;  /* 0x00069c0001627983 */ /* 0x001ee80000300800 */
[----:B------:R-:W-:Y:S04]  /*134b0*/  STL [R1+0x1d0], R161 ;  /* 0x0001d0a101007387 */ /* 0x000fe80000100800 */
[----:B------:R0:W-:Y:S04]  /*134c0*/  STL [R1+0x1ec], R117 ;  /* 0x0001ec7501007387 */ /* 0x0001e80000100800 */
[----:B0-----:R-:W4:Y:S04]  /*134d0*/  LDL.LU R117, [R1+0x698] ;  /* 0x0006980001757983 */ /* 0x001f280000300800 */
[----:B------:R-:W-:Y:S04]  /*134e0*/  STL [R1+0x1c8], R162 ;  /* 0x0001c8a201007387 */ /* 0x000fe80000100800 */
[----:B------:R0:W-:Y:S04]  /*134f0*/  STL [R1+0x1e4], R107 ;  /* 0x0001e46b01007387 */ /* 0x0001e80000100800 */
[----:B0-----:R-:W3:Y:S04]  /*13500*/  LDL.LU R107, [R1+0x694] ;  /* 0x00069400016b7983 */ /* 0x001ee80000300800 */
[----:B------:R-:W-:Y:S04]  /*13510*/  STL [R1+0x1c0], R121 ;  /* 0x0001c07901007387 */ /* 0x000fe80000100800 */
[----:B------:R0:W-:Y:S04]  /*13520*/  STL [R1+0x1b8], R16 ;  /* 0x0001b81001007387 */ /* 0x0001e80000100800 */
[----:B0-----:R-:W4:Y:S04]  /*13530*/  LDL.LU R16, [R1+0x690] ;  /* 0x0006900001107983 */ /* 0x001f280000300800 */
[----:B------:R0:W-:Y:S04]  /*13540*/  STL [R1+0x1dc], R115 ;  /* 0x0001dc7301007387 */ /* 0x0001e80000100800 */
[----:B0-----:R-:W3:Y:S04]  /*13550*/  LDL.LU R115, [R1+0x68c] ;  /* 0x00068c0001737983 */ /* 0x001ee80000300800 */
[----:B------:R0:W-:Y:S04]  /*13560*/  STL [R1+0x1b0], R95 ;  /* 0x0001b05f01007387 */ /* 0x0001e80000100800 */
[----:B0-----:R-:W4:Y:S04]  /*13570*/  LDL.LU R95, [R1+0x688] ;  /* 0x00068800015f7983 */ /* 0x001f280000300800 */
[----:B------:R-:W3:Y:S01]  /*13580*/  LDL.LU R121, [R1+0x194] ;  /* 0x0001940001797983 */ /* 0x000ee20000300800 */
[----:B------:R-:W-:-:S02]  /*13590*/  IADD3.X R171, R171, UR19, RZ, P4, !PT ;  /* 0x00000013abab7c10 */ /* 0x000fc4000a7fe4ff */
[----:B------:R-:W-:-:S05]  /*135a0*/  IADD3 R2, P4, R2, UR18, RZ ;  /* 0x0000001202027c10 */ /* 0x000fca000ff9e0ff */
[----:B------:R0:W-:Y:S01]  /*135b0*/  STL [R1+0x1a8], R2 ;  /* 0x0001a80201007387 */ /* 0x0001e20000100800 */
[----:B------:R-:W-:Y:S02]  /*135c0*/  IADD3.X R172, R172, UR19, RZ, P3, !PT ;  /* 0x00000013acac7c10 */ /* 0x000fe40009ffe4ff */
[----:B------:R-:W-:Y:S01]  /*135d0*/  IADD3 R205, P3, R205, UR18, RZ ;  /* 0x00000012cdcd7c10 */ /* 0x000fe2000ff7e0ff */
[----:B0-----:R0:W5:Y:S04]  /*135e0*/  LDL.LU R2, [R1+0x684] ;  /* 0x0006840001027983 */ /* 0x0011680000300800 */
[----:B------:R1:W-:Y:S04]  /*135f0*/  STL [R1+0x1d4], R171 ;  /* 0x0001d4ab01007387 */ /* 0x0003e80000100800 */
[----:B------:R-:W4:Y:S04]  /*13600*/  LDL.LU R153, [R1+0x18c] ;  /* 0x00018c0001997983 */ /* 0x000f280000300800 */
[----:B------:R-:W4:Y:S04]  /*13610*/  LDL.LU R154, [R1+0x184] ;  /* 0x00018400019a7983 */ /* 0x000f280000300800 */
[----:B------:R-:W4:Y:S01]  /*13620*/  LDL.LU R161, [R1+0x158] ;  /* 0x0001580001a17983 */ /* 0x000f220000300800 */
[----:B------:R-:W-:-:S03]  /*13630*/  IADD3.X R174, R174, UR19, RZ, P6, !PT ;  /* 0x00000013aeae7c10 */ /* 0x000fc6000b7fe4ff */
[----:B------:R-:W4:Y:S04]  /*13640*/  LDL.LU R162, [R1+0x17c] ;  /* 0x00017c0001a27983 */ /* 0x000f280000300800 */
[----:B------:R-:W-:Y:S04]  /*13650*/  STL [R1+0x1cc], R172 ;  /* 0x0001ccac01007387 */ /* 0x000fe80000100800 */
[----:B-1----:R-:W4:Y:S04]  /*13660*/  LDL.LU R171, [R1+0x150] ;  /* 0x0001500001ab7983 */ /* 0x002f280000300800 */
[----:B------:R1:W-:Y:S04]  /*13670*/  STL [R1+0x1a0], R205 ;  /* 0x0001a0cd01007387 */ /* 0x0003e80000100800 */
[----:B-1----:R-:W4:Y:S04]  /*13680*/  LDL.LU R205, [R1+0x680] ;  /* 0x0006800001cd7983 */ /* 0x002f280000300800 */
[----:B------:R-:W4:Y:S04]  /*13690*/  LDL.LU R172, [R1+0x148] ;  /* 0x0001480001ac7983 */ /* 0x000f280000300800 */
[----:B------:R1:W-:Y:S04]  /*136a0*/  STL [R1+0x1c4], R174 ;  /* 0x0001c4ae01007387 */ /* 0x0003e80000100800 */
[----:B-1----:R-:W4:Y:S01]  /*136b0*/  LDL.LU R174, [R1+0x140] ;  /* 0x0001400001ae7983 */ /* 0x002f220000300800 */
[----:B------:R-:W-:-:S02]  /*136c0*/  IADD3 R164, P6, R164, UR18, RZ ;  /* 0x00000012a4a47c10 */ /* 0x000fc4000ffde0ff */
[----:B------:R-:W-:Y:S02]  /*136d0*/  IADD3.X R167, R167, UR19, RZ, P5, !PT ;  /* 0x00000013a7a77c10 */ /* 0x000fe4000affe4ff */
[----:B--2---:R-:W-:Y:S01]  /*136e0*/  IADD3.X R204, R204, UR19, RZ, P2, !PT ;  /* 0x00000013cccc7c10 */ /* 0x004fe200097fe4ff */
[----:B------:R-:W-:Y:S01]  /*136f0*/  STL [R1+0x198], R164 ;  /* 0x000198a401007387 */ /* 0x000fe20000100800 */
[----:B------:R-:W-:Y:S02]  /*13700*/  IADD3 R168, P5, R168, UR18, RZ ;  /* 0x00000012a8a87c10 */ /* 0x000fe4000ffbe0ff */
[----:B------:R-:W-:Y:S01]  /*13710*/  IADD3.X R221, R221, UR19, RZ, P1, !PT ;  /* 0x00000013dddd7c10 */ /* 0x000fe20008ffe4ff */
[----:B------:R-:W-:Y:S01]  /*13720*/  STL [R1+0x1bc], R167 ;  /* 0x0001bca701007387 */ /* 0x000fe20000100800 */
[----:B------:R-:W-:Y:S02]  /*13730*/  IADD3 R177, P2, R177, UR18, RZ ;  /* 0x00000012b1b17c10 */ /* 0x000fe4000ff5e0ff */
[----:B------:R-:W-:Y:S01]  /*13740*/  IADD3.X R220, R220, UR19, RZ, P4, !PT ;  /* 0x00000013dcdc7c10 */ /* 0x000fe2000a7fe4ff */
[----:B------:R1:W-:Y:S01]  /*13750*/  STL [R1+0x1b4], R204 ;  /* 0x0001b4cc01007387 */ /* 0x0003e20000100800 */
[----:B------:R-:W-:-:S03]  /*13760*/  IADD3 R120, P1, R120, UR18, RZ ;  /* 0x0000001278787c10 */ /* 0x000fc6000ff3e0ff */
[----:B-1----:R-:W2:Y:S04]  /*13770*/  LDL.LU R204, [R1+0x67c] ;  /* 0x00067c0001cc7983 */ /* 0x002ea80000300800 */
[----:B------:R-:W-:Y:S04]  /*13780*/  STL [R1+0x190], R168 ;  /* 0x000190a801007387 */ /* 0x000fe80000100800 */
[----:B------:R1:W-:Y:S04]  /*13790*/  STL [R1+0x1ac], R221 ;  /* 0x0001acdd01007387 */ /* 0x0003e80000100800 */
[----:B-1----:R-:W2:Y:S04]  /*137a0*/  LDL.LU R221, [R1+0x678] ;  /* 0x0006780001dd7983 */ /* 0x002ea80000300800 */
[----:B------:R-:W-:Y:S04]  /*137b0*/  STL [R1+0x188], R177 ;  /* 0x000188b101007387 */ /* 0x000fe80000100800 */
[----:B------:R1:W-:Y:S01]  /*137c0*/  STL [R1+0x1a4], R220 ;  /* 0x0001a4dc01007387 */ /* 0x0003e20000100800 */
[----:B------:R-:W-:-:S03]  /*137d0*/  IADD3 R237, P4, R237, UR18, RZ ;  /* 0x00000012eded7c10 */ /* 0x000fc6000ff9e0ff */
[----:B-1----:R-:W2:Y:S04]  /*137e0*/  LDL.LU R220, [R1+0x674] ;  /* 0x0006740001dc7983 */ /* 0x002ea80000300800 */
[----:B------:R-:W-:Y:S04]  /*137f0*/  STL [R1+0x180], R120 ;  /* 0x0001807801007387 */ /* 0x000fe80000100800 */
[----:B------:R-:W2:Y:S01]  /*13800*/  LDL.LU R177, [R1+0x154] ;  /* 0x0001540001b17983 */ /* 0x000ea20000300800 */
[----:B------:R-:W-:Y:S02]  /*13810*/  IADD3.X R236, R236, UR19, RZ, P3, !PT ;  /* 0x00000013ecec7c10 */ /* 0x000fe40009ffe4ff */
[----:B------:R-:W-:Y:S01]  /*13820*/  IADD3 R243, P3, R243, UR18, RZ ;  /* 0x00000012f3f37c10 */ /* 0x000fe2000ff7e0ff */
[----:B------:R1:W-:Y:S04]  /*13830*/  STL [R1+0x178], R237 ;  /* 0x000178ed01007387 */ /* 0x0003e80000100800 */
[----:B-1----:R-:W2:Y:S04]  /*13840*/  LDL.LU R237, [R1+0x670] ;  /* 0x0006700001ed7983 */ /* 0x002ea80000300800 */
[----:B------:R1:W-:Y:S04]  /*13850*/  STL [R1+0x19c], R236 ;  /* 0x00019cec01007387 */ /* 0x0003e80000100800 */
[----:B-1----:R-:W2:Y:S04]  /*13860*/  LDL.LU R236, [R1+0x66c] ;  /* 0x00066c0001ec7983 */ /* 0x002ea80000300800 */
[----:B------:R-:W2:Y:S04]  /*13870*/  LDL.LU R157, [R1+0x14c] ;  /* 0x00014c00019d7983 */ /* 0x000ea80000300800 */
[----:B------:R1:W-:Y:S04]  /*13880*/  STL [R1+0x170], R243 ;  /* 0x000170f301007387 */ /* 0x0003e80000100800 */
[----:B-1----:R-:W2:Y:S04]  /*13890*/  LDL.LU R243, [R1+0x668] ;  /* 0x0006680001f37983 */ /* 0x002ea80000300800 */
[----:B------:R-:W2:Y:S04]  /*138a0*/  LDL.LU R164, [R1+0x144] ;  /* 0x0001440001a47983 */ /* 0x000ea80000300800 */
[----:B------:R-:W2:Y:S04]  /*138b0*/  LDL.LU R167, [R1+0x118] ;  /* 0x0001180001a77983 */ /* 0x000ea80000300800 */
[----:B------:R-:W2:Y:S04]  /*138c0*/  LDL.LU R168, [R1+0x13c] ;  /* 0x00013c0001a87983 */ /* 0x000ea80000300800 */
[----:B------:R-:W2:Y:S01]  /*138d0*/  LDL.LU R120, [R1+0x110] ;  /* 0x0001100001787983 */ /* 0x000ea20000300800 */
[----:B---3--:R-:W-:-:S05]  /*138e0*/  IADD3.X R121, R121, UR19, RZ, P6, !PT ;  /* 0x0000001379797c10 */ /* 0x008fca000b7fe4ff */
[----:B------:R1:W-:Y:S04]  /*138f0*/  STL [R1+0x194], R121 ;  /* 0x0001947901007387 */ /* 0x0003e80000100800 */
[----:B-1----:R-:W3:Y:S01]  /*13900*/  LDL.LU R121, [R1+0x108] ;  /* 0x0001080001797983 */ /* 0x002ee20000300800 */
[----:B------:R-:W-:Y:S02]  /*13910*/  IADD3 R252, P6, R252, UR18, RZ ;  /* 0x00000012fcfc7c10 */ /* 0x000fe4000ffde0ff */
[----:B------:R-:W-:-:S03]  /*13920*/  IADD3.X R211, R211, UR19, RZ, P4, !PT ;  /* 0x00000013d3d37c10 */ /* 0x000fc6000a7fe4ff */
[----:B------:R1:W-:Y:S01]  /*13930*/  STL [R1+0x168], R252 ;  /* 0x000168fc01007387 */ /* 0x0003e20000100800 */
[----:B----4-:R-:W-:Y:S02]  /*13940*/  IADD3.X R153, R153, UR19, RZ, P5, !PT ;  /* 0x0000001399997c10 */ /* 0x010fe4000affe4ff */
[----:B------:R-:W-:Y:S02]  /*13950*/  IADD3 R195, P5, R195, UR18, RZ ;  /* 0x00000012c3c37c10 */ /* 0x000fe4000ffbe0ff */
[----:B------:R-:W-:Y:S01]  /*13960*/  IADD3.X R154, R154, UR19, RZ, P2, !PT ;  /* 0x000000139a9a7c10 */ /* 0x000fe200097fe4ff */
[----:B-1----:R-:W4:Y:S01]  /*13970*/  LDL.LU R252, [R1+0x664] ;  /* 0x0006640001fc7983 */ /* 0x002f220000300800 */
[----:B------:R-:W-:-:S03]  /*13980*/  IADD3 R161, P2, R161, UR18, RZ ;  /* 0x00000012a1a17c10 */ /* 0x000fc6000ff5e0ff */
[----:B------:R1:W-:Y:S01]  /*13990*/  STL [R1+0x160], R195 ;  /* 0x000160c301007387 */ /* 0x0003e20000100800 */
[----:B------:R-:W-:Y:S02]  /*139a0*/  IADD3.X R162, R162, UR19, RZ, P1, !PT ;  /* 0x00000013a2a27c10 */ /* 0x000fe40008ffe4ff */
[----:B------:R-:W-:Y:S01]  /*139b0*/  IADD3.X R20, R20, UR19, RZ, P3, !PT ;  /* 0x0000001314147c10 */ /* 0x000fe20009ffe4ff */
[----:B-1----:R-:W4:Y:S01]  /*139c0*/  LDL.LU R195, [R1+0x660] ;  /* 0x0006600001c37983 */ /* 0x002f220000300800 */
[----:B------:R-:W-:-:S03]  /*139d0*/  IADD3 R171, P1, R171, UR18, RZ ;  /* 0x00000012abab7c10 */ /* 0x000fc6000ff3e0ff */
[----:B------:R-:W-:Y:S04]  /*139e0*/  STL [R1+0x18c], R153 ;  /* 0x00018c9901007387 */ /* 0x000fe80000100800 */
[----:B------:R-:W-:Y:S04]  /*139f0*/  STL [R1+0x184], R154 ;  /* 0x0001849a01007387 */ /* 0x000fe80000100800 */
[----:B------:R-:W-:Y:S01]  /*13a00*/  STL [R1+0x158], R161 ;  /* 0x000158a101007387 */ /* 0x000fe20000100800 */
[----:B------:R-:W-:-:S03]  /*13a10*/  IADD3.X R241, R241, UR19, RZ, P6, !PT ;  /* 0x00000013f1f17c10 */ /* 0x000fc6000b7fe4ff */
[----:B------:R1:W-:Y:S01]  /*13a20*/  STL [R1+0x174], R211 ;  /* 0x000174d301007387 */ /* 0x0003e20000100800 */
[----:B------:R-:W-:-:S03]  /*13a30*/  IADD3 R172, P4, R172, UR18, RZ ;  /* 0x00000012acac7c10 */ /* 0x000fc6000ff9e0ff */
[----:B------:R-:W-:Y:S01]  /*13a40*/  STL [R1+0x17c], R162 ;  /* 0x00017ca201007387 */ /* 0x000fe20000100800 */
[----:B------:R-:W-:-:S03]  /*13a50*/  IADD3 R238, P6, R238, UR18, RZ ;  /* 0x00000012eeee7c10 */ /* 0x000fc6000ffde0ff */
[----:B-1----:R-:W4:Y:S04]  /*13a60*/  LDL.LU R211, [R1+0x65c] ;  /* 0x00065c0001d37983 */ /* 0x002f280000300800 */
[----:B------:R-:W-:Y:S01]  /*13a70*/  STL [R1+0x150], R171 ;  /* 0x000150ab01007387 */ /* 0x000fe20000100800 */
[----:B------:R-:W-:-:S03]  /*13a80*/  IADD3 R174, P3, R174, UR18, RZ ;  /* 0x00000012aeae7c10 */ /* 0x000fc6000ff7e0ff */
[----:B------:R1:W-:Y:S01]  /*13a90*/  STL [R1+0x16c], R20 ;  /* 0x00016c1401007387 */ /* 0x0003e20000100800 */
[----:B------:R-:W-:-:S03]  /*13aa0*/  IADD3.X R5, R5, UR19, RZ, P5, !PT ;  /* 0x0000001305057c10 */ /* 0x000fc6000affe4ff */
[----:B-1----:R-:W4:Y:S04]  /*13ab0*/  LDL.LU R20, [R1+0x658] ;  /* 0x0006580001147983 */ /* 0x002f280000300800 */
[----:B------:R-:W-:Y:S04]  /*13ac0*/  STL [R1+0x148], R172 ;  /* 0x000148ac01007387 */ /* 0x000fe80000100800 */
[----:B------:R-:W4:Y:S04]  /*13ad0*/  LDL.LU R161, [R1+0x114] ;  /* 0x0001140001a17983 */ /* 0x000f280000300800 */
[----:B------:R1:W-:Y:S04]  /*13ae0*/  STL [R1+0x164], R241 ;  /* 0x000164f101007387 */ /* 0x0003e80000100800 */
[----:B------:R-:W-:Y:S01]  /*13af0*/  STL [R1+0x140], R174 ;  /* 0x000140ae01007387 */ /* 0x000fe20000100800 */
[----:B------:R-:W-:-:S03]  /*13b00*/  IADD3 R108, P5, R108, UR18, RZ ;  /* 0x000000126c6c7c10 */ /* 0x000fc6000ffbe0ff */
[----:B-1----:R-:W4:Y:S04]  /*13b10*/  LDL.LU R241, [R1+0x654] ;  /* 0x0006540001f17983 */ /* 0x002f280000300800 */
[----:B------:R-:W4:Y:S04]  /*13b20*/  LDL.LU R162, [R1+0x10c] ;  /* 0x00010c0001a27983 */ /* 0x000f280000300800 */
[----:B------:R1:W-:Y:S04]  /*13b30*/  STL [R1+0x138], R238 ;  /* 0x000138ee01007387 */ /* 0x0003e80000100800 */
[----:B-1----:R-:W4:Y:S04]  /*13b40*/  LDL.LU R238, [R1+0x650] ;  /* 0x0006500001ee7983 */ /* 0x002f280000300800 */
[----:B------:R-:W4:Y:S04]  /*13b50*/  LDL.LU R171, [R1+0x104] ;  /* 0x0001040001ab7983 */ /* 0x000f280000300800 */
[----:B------:R-:W4:Y:S04]  /*13b60*/  LDL.LU R172, [R1+0xd8] ;  /* 0x0000d80001ac7983 */ /* 0x000f280000300800 */
[----:B------:R1:W-:Y:S04]  /*13b70*/  STL [R1+0x15c], R5 ;  /* 0x00015c0501007387 */ /* 0x0003e80000100800 */
[----:B-1----:R-:W4:Y:S04]  /*13b80*/  LDL.LU R5, [R1+0x64c] ;  /* 0x00064c0001057983 */ /* 0x002f280000300800 */
[----:B------:R1:W-:Y:S04]  /*13b90*/  STL [R1+0x130], R108 ;  /* 0x0001306c01007387 */ /* 0x0003e80000100800 */
[----:B-1----:R-:W4:Y:S01]  /*13ba0*/  LDL.LU R108, [R1+0x648] ;  /* 0x00064800016c7983 */ /* 0x002f220000300800 */
[----:B--2---:R-:W-:-:S02]  /*13bb0*/  IADD3.X R177, R177, UR19, RZ, P2, !PT ;  /* 0x00000013b1b17c10 */ /* 0x004fc400097fe4ff */
[----:B------:R-:W-:Y:S01]  /*13bc0*/  IADD3 R223, P2, R223, UR18, RZ ;  /* 0x00000012dfdf7c10 */ /* 0x000fe2000ff5e0ff */
[----:B------:R-:W2:Y:S04]  /*13bd0*/  LDL.LU R174, [R1+0xd0] ;  /* 0x0000d00001ae7983 */ /* 0x000ea80000300800 */
[----:B------:R1:W-:Y:S04]  /*13be0*/  STL [R1+0x128], R223 ;  /* 0x000128df01007387 */ /* 0x0003e80000100800 */
[----:B-1----:R-:W2:Y:S01]  /*13bf0*/  LDL.LU R223, [R1+0x644] ;  /* 0x0006440001df7983 */ /* 0x002ea20000300800 */
[----:B------:R-:W-:-:S02]  /*13c00*/  IADD3.X R157, R157, UR19, RZ, P1, !PT ;  /* 0x000000139d9d7c10 */ /* 0x000fc40008ffe4ff */
[----:B------:R-:W-:Y:S01]  /*13c10*/  IADD3 R3, P1, R3, UR18, RZ ;  /* 0x0000001203037c10 */ /* 0x000fe2000ff3e0ff */
[----:B------:R1:W-:Y:S01]  /*13c20*/  STL [R1+0x154], R177 ;  /* 0x000154b101007387 */ /* 0x0003e20000100800 */
[----:B------:R-:W-:Y:S02]  /*13c30*/  IADD3.X R100, R100, UR19, RZ, P6, !PT ;  /* 0x0000001364647c10 */ /* 0x000fe4000b7fe4ff */
[----:B------:R-:W-:Y:S01]  /*13c40*/  IADD3.X R164, R164, UR19, RZ, P4, !PT ;  /* 0x00000013a4a47c10 */ /* 0x000fe2000a7fe4ff */
[----:B-1----:R-:W2:Y:S01]  /*13c50*/  LDL.LU R177, [R1+0xc8] ;  /* 0x0000c80001b17983 */ /* 0x002ea20000300800 */
[----:B------:R-:W-:-:S03]  /*13c60*/  IADD3 R167, P4, R167, UR18, RZ ;  /* 0x00000012a7a77c10 */ /* 0x000fc6000ff9e0ff */
[----:B------:R1:W-:Y:S01]  /*13c70*/  STL [R1+0x120], R3 ;  /* 0x0001200301007387 */ /* 0x0003e20000100800 */
[----:B------:R-:W-:Y:S02]  /*13c80*/  IADD3.X R168, R168, UR19, RZ, P3, !PT ;  /* 0x00000013a8a87c10 */ /* 0x000fe40009ffe4ff */
[----:B------:R-:W-:Y:S01]  /*13c90*/  IADD3 R120, P3, R120, UR18, RZ ;  /* 0x0000001278787c10 */ /* 0x000fe2000ff7e0ff */
[----:B-1----:R0:W5:Y:S04]  /*13ca0*/  LDL.LU R3, [R1+0x640] ;  /* 0x0006400001037983 */ /* 0x0021680000300800 */
[----:B------:R-:W-:Y:S04]  /*13cb0*/  STL [R1+0x14c], R157 ;  /* 0x00014c9d01007387 */ /* 0x000fe80000100800 */
[----:B------:R-:W-:Y:S04]  /*13cc0*/  STL [R1+0x144], R164 ;  /* 0x000144a401007387 */ /* 0x000fe80000100800 */
[----:B------:R-:W-:Y:S04]  /*13cd0*/  STL [R1+0x118], R167 ;  /* 0x000118a701007387 */ /* 0x000fe80000100800 */
[----:B------:R1:W-:Y:S04]  /*13ce0*/  STL [R1+0x134], R100 ;  /* 0x0001346401007387 */ /* 0x0003e80000100800 */
[----:B------:R-:W-:Y:S04]  /*13cf0*/  STL [R1+0x13c], R168 ;  /* 0x00013ca801007387 */ /* 0x000fe80000100800 */
[----:B-1----:R-:W2:Y:S04]  /*13d00*/  LDL.LU R100, [R1+0x63c] ;  /* 0x00063c0001647983 */ /* 0x002ea80000300800 */
[----:B------:R-:W-:Y:S04]  /*13d10*/  STL [R1+0x110], R120 ;  /* 0x0001107801007387 */ /* 0x000fe80000100800 */
[----:B------:R-:W2:Y:S01]  /*13d20*/  LDL.LU R164, [R1+0xd4] ;  /* 0x0000d40001a47983 */ /* 0x000ea20000300800 */
[----:B------:R-:W-:-:S05]  /*13d30*/  IADD3.X R9, R9, UR19, RZ, P5, !PT ;  /* 0x0000001309097c10 */ /* 0x000fca000affe4ff */
[----:B------:R1:W-:Y:S01]  /*13d40*/  STL [R1+0x12c], R9 ;  /* 0x00012c0901007387 */ /* 0x0003e20000100800 */
[----:B---3--:R-:W-:-:S05]  /*13d50*/  IADD3 R121, P6, R121, UR18, RZ ;  /* 0x0000001279797c10 */ /* 0x008fca000ffde0ff */
[----:B------:R-:W-:Y:S04]  /*13d60*/  STL [R1+0x108], R121 ;  /* 0x0001087901007387 */ /* 0x000fe80000100800 */
[----:B-1----:R-:W3:Y:S04]  /*13d70*/  LDL.LU R9, [R1+0x638] ;  /* 0x0006380001097983 */ /* 0x002ee80000300800 */
[----:B------:R-:W3:Y:S01]  /*13d80*/  LDL.LU R120, [R1+0xcc] ;  /* 0x0000cc0001787983 */ /* 0x000ee20000300800 */
[----:B------:R-:W-:Y:S02]  /*13d90*/  IADD3.X R18, R18, UR19, RZ, P2, !PT ;  /* 0x0000001312127c10 */ /* 0x000fe400097fe4ff */
[----:B------:R-:W-:-:S02]  /*13da0*/  IADD3 R116, P2, R116, UR18, RZ ;  /* 0x0000001274747c10 */ /* 0x000fc4000ff5e0ff */
[----:B------:R-:W-:Y:S02]  /*13db0*/  IADD3.X R97, R97, UR19, RZ, P1, !PT ;  /* 0x0000001361617c10 */ /* 0x000fe40008ffe4ff */
[----:B------:R-:W-:Y:S02]  /*13dc0*/  IADD3 R4, P1, R4, UR18, RZ ;  /* 0x0000001204047c10 */ /* 0x000fe4000ff3e0ff */
[----:B------:R-:W-:Y:S02]  /*13dd0*/  IADD3.X R222, R222, UR19, RZ, P2, !PT ;  /* 0x00000013dede7c10 */ /* 0x000fe400097fe4ff */
[----:B------:R-:W-:Y:S02]  /*13de0*/  IADD3.X R239, R239, UR19, RZ, P1, !PT ;  /* 0x00000013efef7c10 */ /* 0x000fe40008ffe4ff */
[----:B----4-:R-:W-:Y:S02]  /*13df0*/  IADD3.X R161, R161, UR19, RZ, P4, !PT ;  /* 0x00000013a1a17c10 */ /* 0x010fe4000a7fe4ff */
[----:B------:R-:W-:-:S02]  /*13e00*/  IADD3 R207, P4, R207, UR18, RZ ;  /* 0x00000012cfcf7c10 */ /* 0x000fc4000ff9e0ff */
[----:B------:R-:W-:Y:S02]  /*13e10*/  IADD3.X R162, R162, UR19, RZ, P3, !PT ;  /* 0x00000013a2a27c10 */ /* 0x000fe40009ffe4ff */
[----:B------:R-:W-:Y:S02]  /*13e20*/  IADD3 R206, P3, R206, UR18, RZ ;  /* 0x00000012cece7c10 */ /* 0x000fe4000ff7e0ff */
[----:B------:R-:W-:Y:S02]  /*13e30*/  IADD3.X R171, R171, UR19, RZ, P6, !PT ;  /* 0x00000013abab7c10 */ /* 0x000fe4000b7fe4ff */
[----:B------:R-:W-:Y:S02]  /*13e40*/  IADD3 R172, P6, R172, UR18, RZ ;  /* 0x00000012acac7c10 */ /* 0x000fe4000ffde0ff */
[----:B------:R-:W-:-:S05]  /*13e50*/  IADD3 R108, P5, R108, UR18, RZ ;  /* 0x000000126c6c7c10 */ /* 0x000fca000ffbe0ff */
[----:B------:R1:W-:Y:S04]  /*13e60*/  STL [R1+0x100], R108 ;  /* 0x0001006c01007387 */ /* 0x0003e80000100800 */
[----:B-1----:R-:W4:Y:S04]  /*13e70*/  LDL.LU R108, [R1+0x634] ;  /* 0x00063400016c7983 */ /* 0x002f280000300800 */
[----:B------:R1:W-:Y:S04]  /*13e80*/  STL [R1+0x124], R18 ;  /* 0x0001241201007387 */ /* 0x0003e80000100800 */
[----:B-1----:R-:W4:Y:S04]  /*13e90*/  LDL.LU R18, [R1+0x630] ;  /* 0x0006300001127983 */ /* 0x002f280000300800 */
[----:B------:R-:W4:Y:S04]  /*13ea0*/  LDL.LU R167, [R1+0xc4] ;  /* 0x0000c40001a77983 */ /* 0x000f280000300800 */
[----:B------:R-:W4:Y:S04]  /*13eb0*/  LDL.LU R121, [R1+0x98] ;  /* 0x0000980001797983 */ /* 0x000f280000300800 */
[----:B------:R1:W-:Y:S01]  /*13ec0*/  STL [R1+0xf8], R116 ;  /* 0x0000f87401007387 */ /* 0x0003e20000100800 */
[----:B--2---:R-:W-:-:S03]  /*13ed0*/  IADD3.X R223, R223, UR19, RZ, P5, !PT ;  /* 0x00000013dfdf7c10 */ /* 0x004fc6000affe4ff */
[----:B-1----:R-:W2:Y:S04]  /*13ee0*/  LDL.LU R116, [R1+0x62c] ;  /* 0x00062c0001747983 */ /* 0x002ea80000300800 */
[----:B------:R1:W-:Y:S04]  /*13ef0*/  STL [R1+0x11c], R97 ;  /* 0x00011c6101007387 */ /* 0x0003e80000100800 */
[----:B-1----:R-:W2:Y:S04]  /*13f00*/  LDL.LU R97, [R1+0x628] ;  /* 0x0006280001617983 */ /* 0x002ea80000300800 */
[----:B------:R-:W2:Y:S04]  /*13f10*/  LDL.LU R168, [R1+0x90] ;  /* 0x0000900001a87983 */ /* 0x000ea80000300800 */
[----:B------:R1:W-:Y:S01]  /*13f20*/  STL [R1+0xf0], R4 ;  /* 0x0000f00401007387 */ /* 0x0003e20000100800 */
[----:B------:R-:W-:-:S03]  /*13f30*/  IADD3 R174, P5, R174, UR18, RZ ;  /* 0x00000012aeae7c10 */ /* 0x000fc6000ffbe0ff */
[----:B-1----:R0:W5:Y:S04]  /*13f40*/  LDL.LU R4, [R1+0x624] ;  /* 0x0006240001047983 */ /* 0x0021680000300800 */
[----:B------:R1:W-:Y:S04]  /*13f50*/  STL [R1+0xe8], R207 ;  /* 0x0000e8cf01007387 */ /* 0x0003e80000100800 */
[----:B-1----:R-:W2:Y:S04]  /*13f60*/  LDL.LU R207, [R1+0x620] ;  /* 0x0006200001cf7983 */ /* 0x002ea80000300800 */
[----:B------:R-:W-:Y:S04]  /*13f70*/  STL [R1+0x114], R161 ;  /* 0x000114a101007387 */ /* 0x000fe80000100800 */
[----:B------:R1:W-:Y:S01]  /*13f80*/  STL [R1+0xe0], R206 ;  /* 0x0000e0ce01007387 */ /* 0x0003e20000100800 */
[----:B------:R-:W-:-:S03]  /*13f90*/  IADD3 R177, P2, R177, UR18, RZ ;  /* 0x00000012b1b17c10 */ /* 0x000fc6000ff5e0ff */
[----:B-1----:R-:W2:Y:S04]  /*13fa0*/  LDL.LU R206, [R1+0x61c] ;  /* 0x00061c0001ce7983 */ /* 0x002ea80000300800 */
[----:B------:R-:W-:Y:S04]  /*13fb0*/  STL [R1+0x10c], R162 ;  /* 0x00010ca201007387 */ /* 0x000fe80000100800 */
[----:B------:R1:W-:Y:S04]  /*13fc0*/  STL [R1+0xfc], R223 ;  /* 0x0000fcdf01007387 */ /* 0x0003e80000100800 */
[----:B------:R0:W-:Y:S04]  /*13fd0*/  STL [R1+0x104], R171 ;  /* 0x000104ab01007387 */ /* 0x0001e80000100800 */
[----:B-1----:R-:W2:Y:S04]  /*13fe0*/  LDL.LU R223, [R1+0x618] ;  /* 0x0006180001df7983 */ /* 0x002ea80000300800 */
[----:B------:R1:W-:Y:S04]  /*13ff0*/  STL [R1+0xd8], R172 ;  /* 0x0000d8ac01007387 */ /* 0x0003e80000100800 */
[----:B0-----:R-:W2:Y:S01]  /*14000*/  LDL.LU R171, [R1+0x94] ;  /* 0x0000940001ab7983 */ /* 0x001ea20000300800 */
[----:B------:R-:W-:-:S03]  /*14010*/  IADD3 R238, P1, R238, UR18, RZ ;  /* 0x00000012eeee7c10 */ /* 0x000fc6000ff3e0ff */
[----:B-1----:R-:W2:Y:S04]  /*14020*/  LDL.LU R172, [R1+0x8c] ;  /* 0x00008c0001ac7983 */ /* 0x002ea80000300800 */
[----:B------:R0:W-:Y:S04]  /*14030*/  STL [R1+0xf4], R222 ;  /* 0x0000f4de01007387 */ /* 0x0001e80000100800 */
[----:B------:R1:W-:Y:S01]  /*14040*/  STL [R1+0xd0], R174 ;  /* 0x0000d0ae01007387 */ /* 0x0003e20000100800 */
[----:B------:R-:W-:-:S03]  /*14050*/  IADD3.X R90, R90, UR19, RZ, P4, !PT ;  /* 0x000000135a5a7c10 */ /* 0x000fc6000a7fe4ff */
[----:B0-----:R-:W2:Y:S04]  /*14060*/  LDL.LU R222, [R1+0x614] ;  /* 0x0006140001de7983 */ /* 0x001ea80000300800 */
[----:B-1----:R-:W2:Y:S01]  /*14070*/  LDL.LU R174, [R1+0x58] ;  /* 0x0000580001ae7983 */ /* 0x002ea20000300800 */
[----:B------:R-:W-:-:S03]  /*14080*/  IADD3 R192, P4, R192, UR18, RZ ;  /* 0x00000012c0c07c10 */ /* 0x000fc6000ff9e0ff */
[----:B------:R0:W-:Y:S04]  /*14090*/  STL [R1+0xec], R239 ;  /* 0x0000ecef01007387 */ /* 0x0001e80000100800 */
[----:B------:R1:W-:Y:S01]  /*140a0*/  STL [R1+0xc8], R177 ;  /* 0x0000c8b101007387 */ /* 0x0003e20000100800 */
[----:B------:R-:W-:-:S03]  /*140b0*/  IADD3.X R210, R210, UR19, RZ, P3, !PT ;  /* 0x00000013d2d27c10 */ /* 0x000fc60009ffe4ff */
[----:B0-----:R-:W2:Y:S04]  /*140c0*/  LDL.LU R239, [R1+0x610] ;  /* 0x0006100001ef7983 */ /* 0x001ea80000300800 */
[----:B-1----:R-:W2:Y:S01]  /*140d0*/  LDL.LU R177, [R1+0x50] ;  /* 0x0000500001b17983 */ /* 0x002ea20000300800 */
[----:B------:R-:W-:-:S03]  /*140e0*/  IADD3 R8, P3, R8, UR18, RZ ;  /* 0x0000001208087c10 */ /* 0x000fc6000ff7e0ff */
[----:B------:R0:W-:Y:S01]  /*140f0*/  STL [R1+0xc0], R238 ;  /* 0x0000c0ee01007387 */ /* 0x0001e20000100800 */
[----:B------:R-:W-:Y:S02]  /*14100*/  IADD3.X R164, R164, UR19, RZ, P6, !PT ;  /* 0x00000013a4a47c10 */ /* 0x000fe4000b7fe4ff */
[----:B------:R-:W-:Y:S01]  /*14110*/  IADD3 R10, P6, R10, UR18, RZ ;  /* 0x000000120a0a7c10 */ /* 0x000fe2000ffde0ff */
[----:B0-----:R-:W2:Y:S04]  /*14120*/  LDL.LU R238, [R1+0x60c] ;  /* 0x00060c0001ee7983 */ /* 0x001ea80000300800 */
[----:B------:R0:W-:Y:S04]  /*14130*/  STL [R1+0xe4], R90 ;  /* 0x0000e45a01007387 */ /* 0x0001e80000100800 */
        /* <DEDUP_REMOVED lines=8> */
[----:B0-----:R-:W2:Y:S01]  /*141c0*/  LDL.LU R10, [R1+0x5f8] ;  /* 0x0005f800010a7983 */ /* 0x001ea20000300800 */
[----:B---3--:R-:W-:-:S02]  /*141d0*/  IADD3.X R120, R120, UR19, RZ, P5, !PT ;  /* 0x0000001378787c10 */ /* 0x008fc4000affe4ff */
[----:B------:R-:W-:Y:S01]  /*141e0*/  IADD3 R224, P5, R224, UR18, RZ ;  /* 0x00000012e0e07c10 */ /* 0x000fe2000ffbe0ff */
[----:B------:R-:W-:Y:S04]  /*141f0*/  STL [R1+0xd4], R164 ;  /* 0x0000d4a401007387 */ /* 0x000fe80000100800 */
[----:B------:R0:W-:Y:S04]  /*14200*/  STL [R1+0xcc], R120 ;  /* 0x0000cc7801007387 */ /* 0x0001e80000100800 */
[----:B0-----:R-:W3:Y:S04]  /*14210*/  LDL.LU R120, [R1+0x54] ;  /* 0x0000540001787983 */ /* 0x001ee80000300800 */
[----:B------:R0:W-:Y:S04]  /*14220*/  STL [R1+0xa0], R224 ;  /* 0x0000a0e001007387 */ /* 0x0001e80000100800 */
[----:B0-----:R-:W3:Y:S01]  /*14230*/  LDL.LU R224, [R1+0x5f4] ;  /* 0x0005f40001e07983 */ /* 0x001ee20000300800 */
[----:B------:R-:W-:-:S02]  /*14240*/  IADD3.X R5, R5, UR19, RZ, P1, !PT ;  /* 0x0000001305057c10 */ /* 0x000fc40008ffe4ff */
[----:B------:R-:W-:-:S03]  /*14250*/  IADD3.X R101, R101, UR19, RZ, P4, !PT ;  /* 0x0000001365657c10 */ /* 0x000fc6000a7fe4ff */
[----:B------:R0:W-:Y:S01]  /*14260*/  STL [R1+0xbc], R5 ;  /* 0x0000bc0501007387 */ /* 0x0001e20000100800 */
[----:B------:R-:W-:Y:S02]  /*14270*/  IADD3.X R109, R109, UR19, RZ, P3, !PT ;  /* 0x000000136d6d7c10 */ /* 0x000fe40009ffe4ff */
[----:B------:R-:W-:Y:S02]  /*14280*/  IADD3 R20, P3, R20, UR18, RZ ;  /* 0x0000001214147c10 */ /* 0x000fe4000ff7e0ff */
[----:B------:R-:W-:Y:S02]  /*14290*/  IADD3.X R193, R193, UR19, RZ, P6, !PT ;  /* 0x00000013c1c17c10 */ /* 0x000fe4000b7fe4ff */
[----:B------:R-:W-:Y:S02]  /*142a0*/  IADD3 R99, P6, R99, UR18, RZ ;  /* 0x0000001263637c10 */ /* 0x000fe4000ffde0ff */
[----:B------:R-:W-:Y:S02]  /*142b0*/  IADD3.X R6, R6, UR19, RZ, P5, !PT ;  /* 0x0000001306067c10 */ /* 0x000fe4000affe4ff */
[----:B----4-:R-:W-:-:S02]  /*142c0*/  IADD3.X R167, R167, UR19, RZ, P2, !PT ;  /* 0x00000013a7a77c10 */ /* 0x010fc400097fe4ff */
[----:B------:R-:W-:-:S03]  /*142d0*/  IADD3 R121, P2, R121, UR18, RZ ;  /* 0x0000001279797c10 */ /* 0x000fc6000ff5e0ff */
[----:B------:R-:W-:Y:S04]  /*142e0*/  STL [R1+0xc4], R167 ;  /* 0x0000c4a701007387 */ /* 0x000fe80000100800 */
[----:B0-----:R0:W5:Y:S04]  /*142f0*/  LDL.LU R5, [R1+0x5f0] ;  /* 0x0005f00001057983 */ /* 0x0011680000300800 */
[----:B------:R1:W-:Y:S04]  /*14300*/  STL [R1+0x98], R121 ;  /* 0x0000987901007387 */ /* 0x0003e80000100800 */
[----:B-1----:R-:W4:Y:S04]  /*14310*/  LDL.LU R121, [R1+0x18] ;  /* 0x0000180001797983 */ /* 0x002f280000300800 */
[----:B------:R1:W-:Y:S01]  /*14320*/  STL [R1+0xb4], R101 ;  /* 0x0000b46501007387 */ /* 0x0003e20000100800 */
[----:B--2---:R-:W-:-:S03]  /*14330*/  IADD3 R168, P1, R168, UR18, RZ ;  /* 0x00000012a8a87c10 */ /* 0x004fc6000ff3e0ff */
[----:B-1----:R-:W2:Y:S04]  /*14340*/  LDL.LU R101, [R1+0x5ec] ;  /* 0x0005ec0001657983 */ /* 0x002ea80000300800 */
[----:B------:R-:W-:Y:S01]  /*14350*/  STL [R1+0x90], R168 ;  /* 0x000090a801007387 */ /* 0x000fe20000100800 */
[----:B------:R-:W-:Y:S02]  /*14360*/  IADD3 R209, P5, R209, UR18, RZ ;  /* 0x00000012d1d17c10 */ /* 0x000fe4000ffbe0ff */
[----:B------:R-:W-:Y:S02]  /*14370*/  IADD3.X R241, R241, UR19, RZ, P3, !PT ;  /* 0x00000013f1f17c10 */ /* 0x000fe40009ffe4ff */
[----:B------:R-:W-:Y:S02]  /*14380*/  IADD3.X R240, R240, UR19, RZ, P6, !PT ;  /* 0x00000013f0f07c10 */ /* 0x000fe4000b7fe4ff */
[----:B------:R-:W-:-:S02]  /*14390*/  IADD3.X R17, R17, UR19, RZ, P5, !PT ;  /* 0x0000001311117c10 */ /* 0x000fc4000affe4ff */
[----:B------:R-:W-:Y:S02]  /*143a0*/  IADD3 R195, P5, R195, UR18, RZ ;  /* 0x00000012c3c37c10 */ /* 0x000fe4000ffbe0ff */
[----:B------:R-:W-:Y:S02]  /*143b0*/  IADD3.X R171, R171, UR19, RZ, P2, !PT ;  /* 0x00000013abab7c10 */ /* 0x000fe400097fe4ff */
[----:B------:R-:W-:Y:S02]  /*143c0*/  IADD3 R208, P2, R208, UR18, RZ ;  /* 0x00000012d0d07c10 */ /* 0x000fe4000ff5e0ff */
[----:B------:R-:W-:Y:S02]  /*143d0*/  IADD3.X R172, R172, UR19, RZ, P1, !PT ;  /* 0x00000013acac7c10 */ /* 0x000fe40008ffe4ff */
[----:B------:R-:W-:Y:S02]  /*143e0*/  IADD3 R225, P1, R225, UR18, RZ ;  /* 0x00000012e1e17c10 */ /* 0x000fe4000ff3e0ff */
[----:B------:R-:W-:-:S02]  /*143f0*/  IADD3 R177, P3, R177, UR18, RZ ;  /* 0x00000012b1b17c10 */ /* 0x000fc4000ff7e0ff */
[----:B------:R-:W-:Y:S02]  /*14400*/  IADD3 R210, P6, R210, UR18, RZ ;  /* 0x00000012d2d27c10 */ /* 0x000fe4000ffde0ff */
[----:B------:R-:W-:-:S05]  /*14410*/  IADD3 R10, P4, R10, UR18, RZ ;  /* 0x000000120a0a7c10 */ /* 0x000fca000ff9e0ff */
[----:B------:R1:W-:Y:S04]  /*14420*/  STL [R1+0x88], R10 ;  /* 0x0000880a01007387 */ /* 0x0003e80000100800 */
[----:B-1----:R-:W2:Y:S04]  /*14430*/  LDL.LU R10, [R1+0x5e8] ;  /* 0x0005e800010a7983 */ /* 0x002ea80000300800 */
[----:B------:R1:W-:Y:S04]  /*14440*/  STL [R1+0xac], R109 ;  /* 0x0000ac6d01007387 */ /* 0x0003e80000100800 */
[----:B-1----:R-:W2:Y:S04]  /*14450*/  LDL.LU R109, [R1+0x5e4] ;  /* 0x0005e400016d7983 */ /* 0x002ea80000300800 */
[----:B------:R1:W-:Y:S04]  /*14460*/  STL [R1+0x80], R20 ;  /* 0x0000801401007387 */ /* 0x0003e80000100800 */
[----:B-1----:R-:W2:Y:S04]  /*14470*/  LDL.LU R20, [R1+0x5e0] ;  /* 0x0005e00001147983 */ /* 0x002ea80000300800 */
[----:B------:R1:W-:Y:S01]  /*14480*/  STL [R1+0xa4], R193 ;  /* 0x0000a4c101007387 */ /* 0x0003e20000100800 */
[----:B---3--:R-:W-:-:S03]  /*14490*/  IADD3.X R224, R224, UR19, RZ, P4, !PT ;  /* 0x00000013e0e07c10 */ /* 0x008fc6000a7fe4ff */
[----:B-1----:R-:W3:Y:S04]  /*144a0*/  LDL.LU R193, [R1+0x5dc] ;  /* 0x0005dc0001c17983 */ /* 0x002ee80000300800 */
[----:B------:R1:W-:Y:S04]  /*144b0*/  STL [R1+0x78], R99 ;  /* 0x0000786301007387 */ /* 0x0003e80000100800 */
[----:B-1----:R-:W2:Y:S04]  /*144c0*/  LDL.LU R99, [R1+0x5d8] ;  /* 0x0005d80001637983 */ /* 0x002ea80000300800 */
[----:B------:R1:W-:Y:S01]  /*144d0*/  STL [R1+0x9c], R6 ;  /* 0x00009c0601007387 */ /* 0x0003e20000100800 */
[----:B------:R-:W-:-:S03]  /*144e0*/  IADD3 R174, P4, R174, UR18, RZ ;  /* 0x00000012aeae7c10 */ /* 0x000fc6000ff9e0ff */
[----:B-1----:R0:W5:Y:S04]  /*144f0*/  LDL.LU R6, [R1+0x5d4] ;  /* 0x0005d40001067983 */ /* 0x0021680000300800 */
[----:B------:R1:W-:Y:S04]  /*14500*/  STL [R1+0x70], R209 ;  /* 0x000070d101007387 */ /* 0x0003e80000100800 */
[----:B-1----:R-:W3:Y:S04]  /*14510*/  LDL.LU R209, [R1+0x5d0] ;  /* 0x0005d00001d17983 */ /* 0x002ee80000300800 */
[----:B------:R1:W-:Y:S04]  /*14520*/  STL [R1+0x68], R208 ;  /* 0x000068d001007387 */ /* 0x0003e80000100800 */
[----:B-1----:R-:W2:Y:S04]  /*14530*/  LDL.LU R208, [R1+0x5cc] ;  /* 0x0005cc0001d07983 */ /* 0x002ea80000300800 */
[----:B------:R-:W-:Y:S04]  /*14540*/  STL [R1+0x94], R171 ;  /* 0x000094ab01007387 */ /* 0x000fe80000100800 */
[----:B------:R1:W-:Y:S04]  /*14550*/  STL [R1+0x60], R225 ;  /* 0x000060e101007387 */ /* 0x0003e80000100800 */
[----:B-1----:R-:W3:Y:S04]  /*14560*/  LDL.LU R225, [R1+0x5c8] ;  /* 0x0005c80001e17983 */ /* 0x002ee80000300800 */
[----:B------:R-:W-:Y:S04]  /*14570*/  STL [R1+0x8c], R172 ;  /* 0x00008cac01007387 */ /* 0x000fe80000100800 */
[----:B------:R1:W-:Y:S04]  /*14580*/  STL [R1+0x84], R224 ;  /* 0x000084e001007387 */ /* 0x0003e80000100800 */
[----:B-1----:R-:W2:Y:S04]  /*14590*/  LDL.LU R224, [R1+0x5c4] ;  /* 0x0005c40001e07983 */ /* 0x002ea80000300800 */
[----:B------:R1:W-:Y:S04]  /*145a0*/  STL [R1+0x7c], R241 ;  /* 0x00007cf101007387 */ /* 0x0003e80000100800 */
[----:B-1----:R-:W3:Y:S04]  /*145b0*/  LDL.LU R241, [R1+0x5c0] ;  /* 0x0005c00001f17983 */ /* 0x002ee80000300800 */
[----:B------:R-:W-:Y:S04]  /*145c0*/  STL [R1+0x58], R174 ;  /* 0x000058ae01007387 */ /* 0x000fe80000100800 */
[----:B------:R1:W-:Y:S04]  /*145d0*/  STL [R1+0x74], R240 ;  /* 0x000074f001007387 */ /* 0x0003e80000100800 */
[----:B-1----:R-:W2:Y:S04]  /*145e0*/  LDL.LU R240, [R1+0x5bc] ;  /* 0x0005bc0001f07983 */ /* 0x002ea80000300800 */
[----:B------:R-:W-:Y:S04]  /*145f0*/  STL [R1+0x50], R177 ;  /* 0x000050b101007387 */ /* 0x000fe80000100800 */
[----:B------:R1:W-:Y:S04]  /*14600*/  STL [R1+0x48], R210 ;  /* 0x000048d201007387 */ /* 0x0003e80000100800 */
[----:B-1----:R-:W3:Y:S04]  /*14610*/  LDL.LU R210, [R1+0x5b8] ;  /* 0x0005b80001d27983 */ /* 0x002ee80000300800 */
[----:B------:R1:W-:Y:S04]  /*14620*/  STL [R1+0x6c], R17 ;  /* 0x00006c1101007387 */ /* 0x0003e80000100800 */
[----:B-1----:R-:W2:Y:S04]  /*14630*/  LDL.LU R17, [R1+0x5b4] ;  /* 0x0005b40001117983 */ /* 0x002ea80000300800 */
[----:B------:R1:W-:Y:S04]  /*14640*/  STL [R1+0x40], R195 ;  /* 0x000040c301007387 */ /* 0x0003e80000100800 */
[----:B-1----:R-:W2:Y:S01]  /*14650*/  LDL.LU R195, [R1+0x5b0] ;  /* 0x0005b00001c37983 */ /* 0x002ea20000300800 */
[----:B------:R-:W-:-:S02]  /*14660*/  IADD3.X R7, R7, UR19, RZ, P2, !PT ;  /* 0x0000001307077c10 */ /* 0x000fc400097fe4ff */
[----:B------:R-:W-:Y:S02]  /*14670*/  IADD3 R102, P2, R102, UR18, RZ ;  /* 0x0000001266667c10 */ /* 0x000fe4000ff5e0ff */
[----:B------:R-:W-:Y:S01]  /*14680*/  IADD3.X R11, R11, UR19, RZ, P1, !PT ;  /* 0x000000130b0b7c10 */ /* 0x000fe20008ffe4ff */
[----:B------:R1:W-:Y:S01]  /*14690*/  STL [R1+0x64], R7 ;  /* 0x0000640701007387 */ /* 0x0003e20000100800 */
[----:B------:R-:W-:Y:S02]  /*146a0*/  IADD3 R110, P1, R110, UR18, RZ ;  /* 0x000000126e6e7c10 */ /* 0x000fe4000ff3e0ff */
[----:B------:R-:W-:Y:S02]  /*146b0*/  IADD3.X R120, R120, UR19, RZ, P4, !PT ;  /* 0x0000001378787c10 */ /* 0x000fe4000a7fe4ff */
[----:B------:R-:W-:Y:S01]  /*146c0*/  IADD3 R22, P4, R22, UR18, RZ ;  /* 0x0000001216167c10 */ /* 0x000fe2000ff9e0ff */
[----:B-1----:R0:W5:Y:S04]  /*146d0*/  LDL.LU R7, [R1+0x5ac] ;  /* 0x0005ac0001077983 */ /* 0x0021680000300800 */
[----:B------:R1:W-:Y:S01]  /*146e0*/  STL [R1+0x38], R102 ;  /* 0x0000386601007387 */ /* 0x0003e20000100800 */
[----:B------:R-:W-:-:S03]  /*146f0*/  IADD3.X R8, R8, UR19, RZ, P6, !PT ;  /* 0x0000001308087c10 */ /* 0x000fc6000b7fe4ff */
[----:B-1----:R-:W2:Y:S04]  /*14700*/  LDL.LU R102, [R1+0x5a8] ;  /* 0x0005a80001667983 */ /* 0x002ea80000300800 */
[----:B------:R1:W-:Y:S01]  /*14710*/  STL [R1+0x5c], R11 ;  /* 0x00005c0b01007387 */ /* 0x0003e20000100800 */
[----:B------:R-:W-:-:S03]  /*14720*/  IADD3.X R211, R211, UR19, RZ, P5, !PT ;  /* 0x00000013d3d37c10 */ /* 0x000fc6000affe4ff */
[----:B-1----:R-:W2:Y:S04]  /*14730*/  LDL.LU R11, [R1+0x5a4] ;  /* 0x0005a400010b7983 */ /* 0x002ea80000300800 */
[----:B------:R1:W-:Y:S01]  /*14740*/  STL [R1+0x30], R110 ;  /* 0x0000306e01007387 */ /* 0x0003e20000100800 */
[----:B----4-:R-:W-:-:S03]  /*14750*/  IADD3 R121, P6, R121, UR18, RZ ;  /* 0x0000001279797c10 */ /* 0x010fc6000ffde0ff */
[----:B-1----:R-:W4:Y:S04]  /*14760*/  LDL.LU R110, [R1+0x5a0] ;  /* 0x0005a000016e7983 */ /* 0x002f280000300800 */
[----:B------:R1:W-:Y:S01]  /*14770*/  STL [R1+0x28], R22 ;  /* 0x0000281601007387 */ /* 0x0003e20000100800 */
[----:B------:R-:W-:-:S03]  /*14780*/  IADD3.X R227, R227, UR19, RZ, P2, !PT ;  /* 0x00000013e3e37c10 */ /* 0x000fc600097fe4ff */
[----:B-1----:R-:W4:Y:S04]  /*14790*/  LDL.LU R22, [R1+0x59c] ;  /* 0x00059c0001167983 */ /* 0x002f280000300800 */
[----:B------:R-:W-:Y:S01]  /*147a0*/  STL [R1+0x54], R120 ;  /* 0x0000547801007387 */ /* 0x000fe20000100800 */
[----:B------:R-:W-:Y:S02]  /*147b0*/  IADD3 R90, P2, R90, UR18, RZ ;  /* 0x000000125a5a7c10 */ /* 0x000fe4000ff5e0ff */
[----:B---3--:R-:W-:Y:S02]  /*147c0*/  IADD3 R210, P5, R210, UR18, RZ ;  /* 0x00000012d2d27c10 */ /* 0x008fe4000ffbe0ff */
[----:B--2---:R-:W-:Y:S02]  /*147d0*/  IADD3.X R195, R195, UR19, RZ, P3, !PT ;  /* 0x00000013c3c37c10 */ /* 0x004fe40009ffe4ff */
[----:B------:R-:W-:-:S03]  /*147e0*/  IADD3 R194, P3, R194, UR18, RZ ;  /* 0x00000012c2c27c10 */ /* 0x000fc6000ff7e0ff */
[----:B------:R1:W-:Y:S04]  /*147f0*/  STL [R1+0x4c], R195 ;  /* 0x00004cc301007387 */ /* 0x0003e80000100800 */
[----:B-1----:R-:W2:Y:S04]  /*14800*/  LDL.LU R195, [R1+0x598] ;  /* 0x0005980001c37983 */ /* 0x002ea80000300800 */
[----:B------:R1:W-:Y:S04]  /*14810*/  STL [R1+0x20], R194 ;  /* 0x000020c201007387 */ /* 0x0003e80000100800 */
[----:B-1----:R-:W3:Y:S04]  /*14820*/  LDL.LU R194, [R1+0x594] ;  /* 0x0005940001c27983 */ /* 0x002ee80000300800 */
[----:B------:R1:W-:Y:S04]  /*14830*/  STL [R1+0x44], R8 ;  /* 0x0000440801007387 */ /* 0x0003e80000100800 */
[----:B-1----:R0:W5:Y:S04]  /*14840*/  LDL.LU R8, [R1+0x590] ;  /* 0x0005900001087983 */ /* 0x0021680000300800 */
[----:B------:R1:W-:Y:S04]  /*14850*/  STL [R1+0x3c], R211 ;  /* 0x00003cd301007387 */ /* 0x0003e80000100800 */
[----:B-1----:R-:W4:Y:S04]  /*14860*/  LDL.LU R211, [R1+0x58c] ;  /* 0x00058c0001d37983 */ /* 0x002f280000300800 */
[----:B------:R-:W-:Y:S04]  /*14870*/  STL [R1+0x18], R121 ;  /* 0x0000187901007387 */ /* 0x000fe80000100800 */
[----:B------:R1:W-:Y:S04]  /*14880*/  STL [R1+0x10], R210 ;  /* 0x000010d201007387 */ /* 0x0003e80000100800 */
[----:B-1----:R-:W4:Y:S04]  /*14890*/  LDL.LU R210, [R1+0x588] ;  /* 0x0005880001d27983 */ /* 0x002f280000300800 */
[----:B------:R1:W-:Y:S04]  /*148a0*/  STL [R1+0x34], R227 ;  /* 0x000034e301007387 */ /* 0x0003e80000100800 */
[----:B-1----:R-:W4:Y:S04]  /*148b0*/  LDL.LU R227, [R1+0x584] ;  /* 0x0005840001e37983 */ /* 0x002f280000300800 */
[----:B------:R1:W-:Y:S04]  /*148c0*/  STL [R1+0x8], R90 ;  /* 0x0000085a01007387 */ /* 0x0003e80000100800 */
[----:B-1----:R-:W2:Y:S01]  /*148d0*/  LDL.LU R90, [R1+0x580] ;  /* 0x00058000015a7983 */ /* 0x002ea20000300800 */
[----:B------:R-:W-:Y:S01]  /*148e0*/  WARPGROUP.ARRIVE ;  /* 0x00000000000079c5 */ /* 0x000fe20000000000 */
[----:B------:R-:W-:Y:S01]  /*148f0*/  UMOV UR13, 0x40000040 ;  /* 0x40000040000d7882 */ /* 0x000fe20000000000 */
[----:B------:R-:W-:-:S04]  /*14900*/  UMOV UR15, 0x40000040 ;  /* 0x40000040000f7882 */ /* 0x000fc80000000000 */
[----:B------:R-:W-:Y:S01]  /*14910*/  QGMMA.64x128x32.F32.E5M2.E5M2 R24, gdesc[UR12], R24 ;  /* 0x01e000000c1879f3 */ /* 0x000fe20008703818 */
[----:B------:R-:W-:Y:S02]  /*14920*/  IADD3.X R226, R226, UR19, RZ, P1, !PT ;  /* 0x00000013e2e27c10 */ /* 0x000fe40008ffe4ff */
[----:B------:R-:W-:Y:S02]  /*14930*/  IADD3 R243, P1, R243, UR18, RZ ;  /* 0x00000012f3f37c10 */ /* 0x000fe4000ff3e0ff */
[----:B------:R-:W-:Y:S01]  /*14940*/  IADD3.X R242, R242, UR19, RZ, P4, !PT ;  /* 0x00000013f2f27c10 */ /* 0x000fe2000a7fe4ff */
[----:B------:R1:W-:Y:S04]  /*14950*/  STL [R1+0x2c], R226 ;  /* 0x00002ce201007387 */ /* 0x0003e80000100800 */
[----:B-1----:R-:W4:Y:S04]  /*14960*/  LDL.LU R226, [R1+0x57c] ;  /* 0x00057c0001e27983 */ /* 0x002f280000300800 */
[----:B------:R1:W-:Y:S04]  /*14970*/  STL [R1], R243 ;  /* 0x000000f301007387 */ /* 0x0003e80000100800 */
[----:B-1----:R-:W3:Y:S04]  /*14980*/  LDL.LU R243, [R1+0x578] ;  /* 0x0005780001f37983 */ /* 0x002ee80000300800 */
[----:B------:R1:W-:Y:S04]  /*14990*/  STL [R1+0x24], R242 ;  /* 0x000024f201007387 */ /* 0x0003e80000100800 */
[----:B-1----:R-:W4:Y:S01]  /*149a0*/  LDL.LU R242, [R1+0x574] ;  /* 0x0005740001f27983 */ /* 0x002f220000300800 */
[----:B------:R-:W-:-:S02]  /*149b0*/  IADD3.X R190, R190, UR19, RZ, P3, !PT ;  /* 0x00000013bebe7c10 */ /* 0x000fc40009ffe4ff */
[----:B------:R-:W-:Y:S02]  /*149c0*/  IADD3.X R17, R17, UR19, RZ, P5, !PT ;  /* 0x0000001311117c10 */ /* 0x000fe4000affe4ff */
[----:B------:R-:W-:Y:S01]  /*149d0*/  IADD3.X R192, R192, UR19, RZ, P2, !PT ;  /* 0x00000013c0c07c10 */ /* 0x000fe200097fe4ff */
[----:B------:R-:W-:-:S12]  /*149e0*/  QGMMA.64x128x32.F32.E5M2.E5M2 R24, gdesc[UR8], R24 ;  /* 0x01e00000081879f3 */ /* 0x000fd80008703818 */
[----:B------:R-:W-:Y:S01]  /*149f0*/  QGMMA.64x128x32.F32.E5M2.E5M2 R24, gdesc[UR28], R24 ;  /* 0x01e000001c1879f3 */ /* 0x000fe20008703818 */
[----:B--2---:R-:W-:-:S05]  /*14a00*/  IADD3.X R90, R90, UR19, RZ, P6, !PT ;  /* 0x000000135a5a7c10 */ /* 0x004fca000b7fe4ff */
[----:B------:R1:W-:Y:S04]  /*14a10*/  STL [R1+0x14], R90 ;  /* 0x0000145a01007387 */ /* 0x0003e80000100800 */
[----:B------:R-:W-:Y:S04]  /*14a20*/  STL [R1+0x1c], R190 ;  /* 0x00001cbe01007387 */ /* 0x000fe80000100800 */
[----:B-1----:R-:W2:Y:S04]  /*14a30*/  LDL.LU R90, [R1+0x570] ;  /* 0x00057000015a7983 */ /* 0x002ea80000300800 */
[----:B------:R1:W-:Y:S04]  /*14a40*/  STL [R1+0xc], R17 ;  /* 0x00000c1101007387 */ /* 0x0003e80000100800 */
[----:B-1----:R-:W2:Y:S01]  /*14a50*/  LDL.LU R17, [R1+0x56c] ;  /* 0x00056c0001117983 */ /* 0x002ea20000300800 */
[----:B------:R-:W-:Y:S03]  /*14a60*/  QGMMA.64x128x32.F32.E5M2.E5M2 R24, gdesc[UR24], R24, gsb0 ;  /* 0x01e00000181879f3 */ /* 0x000fe60008003818 */
[----:B------:R-:W2:Y:S04]  /*14a70*/  LDL.LU R190, [R1+0x458] ;  /* 0x0004580001be7983 */ /* 0x000ea80000300800 */
[----:B------:R1:W-:Y:S04]  /*14a80*/  STL [R1+0x4], R192 ;  /* 0x000004c001007387 */ /* 0x0003e80000100800 */
[----:B-1----:R-:W2:Y:S01]  /*14a90*/  LDL.LU R192, [R1+0x43c] ;  /* 0x00043c0001c07983 */ /* 0x002ea20000300800 */
[----:B---3--:R-:W-:-:S04]  /*14aa0*/  IADD3 R243, P2, R243, UR18, RZ ;  /* 0x00000012f3f37c10 */ /* 0x008fc8000ff5e0ff */
[----:B----4-:R-:W-:Y:S02]  /*14ab0*/  IADD3.X R242, R242, UR19, RZ, P2, !PT ;  /* 0x00000013f2f27c10 */ /* 0x010fe400097fe4ff */
[----:B------:R-:W-:-:S04]  /*14ac0*/  IADD3 R231, P2, R231, UR18, RZ ;  /* 0x00000012e7e77c10 */ /* 0x000fc8000ff5e0ff */
[----:B------:R-:W-:Y:S02]  /*14ad0*/  IADD3.X R230, R230, UR19, RZ, P2, !PT ;  /* 0x00000013e6e67c10 */ /* 0x000fe400097fe4ff */
[----:B------:R-:W-:-:S04]  /*14ae0*/  IADD3 R219, P2, R219, UR18, RZ ;  /* 0x00000012dbdb7c10 */ /* 0x000fc8000ff5e0ff */
[----:B------:R-:W-:Y:S02]  /*14af0*/  IADD3.X R218, R218, UR19, RZ, P2, !PT ;  /* 0x00000013dada7c10 */ /* 0x000fe400097fe4ff */
[----:B------:R-:W-:-:S04]  /*14b00*/  IADD3 R207, P2, R207, UR18, RZ ;  /* 0x00000012cfcf7c10 */ /* 0x000fc8000ff5e0ff */
[----:B------:R-:W-:Y:S02]  /*14b10*/  IADD3.X R206, R206, UR19, RZ, P2, !PT ;  /* 0x00000013cece7c10 */ /* 0x000fe400097fe4ff */
[----:B------:R-:W-:Y:S02]  /*14b20*/  IADD3 R195, P2, R195, UR18, RZ ;  /* 0x00000012c3c37c10 */ /* 0x000fe4000ff5e0ff */
[----:B------:R-:W-:Y:S02]  /*14b30*/  IADD3 R251, P4, R251, UR18, RZ ;  /* 0x00000012fbfb7c10 */ /* 0x000fe4000ff9e0ff */
[----:B------:R-:W-:Y:S02]  /*14b40*/  IADD3 R249, P3, R249, UR18, RZ ;  /* 0x00000012f9f97c10 */ /* 0x000fe4000ff7e0ff */
[----:B------:R-:W-:Y:S02]  /*14b50*/  IADD3 R247, P6, R247, UR18, RZ ;  /* 0x00000012f7f77c10 */ /* 0x000fe4000ffde0ff */
[----:B------:R-:W-:-:S02]  /*14b60*/  IADD3 R245, P5, R245, UR18, RZ ;  /* 0x00000012f5f57c10 */ /* 0x000fc4000ffbe0ff */
[----:B------:R-:W-:Y:S02]  /*14b70*/  IADD3.X R194, R194, UR19, RZ, P2, !PT ;  /* 0x00000013c2c27c10 */ /* 0x000fe400097fe4ff */
[----:B------:R-:W-:Y:S02]  /*14b80*/  IADD3 R112, P2, R112, UR18, RZ ;  /* 0x0000001270707c10 */ /* 0x000fe4000ff5e0ff */
[----:B------:R-:W-:Y:S02]  /*14b90*/  IADD3.X R252, R252, UR19, RZ, P1, !PT ;  /* 0x00000013fcfc7c10 */ /* 0x000fe40008ffe4ff */
[----:B------:R-:W-:Y:S02]  /*14ba0*/  IADD3.X R250, R250, UR19, RZ, P4, !PT ;  /* 0x00000013fafa7c10 */ /* 0x000fe4000a7fe4ff */
[----:B------:R-:W-:Y:S02]  /*14bb0*/  IADD3.X R248, R248, UR19, RZ, P3, !PT ;  /* 0x00000013f8f87c10 */ /* 0x000fe40009ffe4ff */
[----:B------:R-:W-:-:S02]  /*14bc0*/  IADD3.X R246, R246, UR19, RZ, P6, !PT ;  /* 0x00000013f6f67c10 */ /* 0x000fc4000b7fe4ff */
        /* <DEDUP_REMOVED lines=31> */
[----:B------:R-:W-:Y:S02]  /*14dc0*/  IADD3.X R216, R216, UR19, RZ, P1, !PT ;  /* 0x00000013d8d87c10 */ /* 0x000fe40008ffe4ff */
[----:B------:R-:W-:Y:S02]  /*14dd0*/  IADD3.X R214, R214, UR19, RZ, P4, !PT ;  /* 0x00000013d6d67c10 */ /* 0x000fe4000a7fe4ff */
[----:B------:R-:W-:Y:S02]  /*14de0*/  IADD3.X R212, R212, UR19, RZ, P3, !PT ;  /* 0x00000013d4d47c10 */ /* 0x000fe40009ffe4ff */
[----:B------:R-:W-:Y:S02]  /*14df0*/  IADD3.X R210, R210, UR19, RZ, P6, !PT ;  /* 0x00000013d2d27c10 */ /* 0x000fe4000b7fe4ff */
[----:B------:R-:W-:-:S02]  /*14e00*/  IADD3.X R208, R208, UR19, RZ, P5, !PT ;  /* 0x00000013d0d07c10 */ /* 0x000fc4000affe4ff */
[----:B------:R-:W-:Y:S02]  /*14e10*/  IADD3 R205, P1, R205, UR18, RZ ;  /* 0x00000012cdcd7c10 */ /* 0x000fe4000ff3e0ff */
[----:B------:R-:W-:Y:S02]  /*14e20*/  IADD3 R203, P4, R203, UR18, RZ ;  /* 0x00000012cbcb7c10 */ /* 0x000fe4000ff9e0ff */
[----:B------:R-:W-:Y:S02]  /*14e30*/  IADD3 R201, P3, R201, UR18, RZ ;  /* 0x00000012c9c97c10 */ /* 0x000fe4000ff7e0ff */
[----:B------:R-:W-:Y:S02]  /*14e40*/  IADD3 R199, P6, R199, UR18, RZ ;  /* 0x00000012c7c77c10 */ /* 0x000fe4000ffde0ff */
[----:B------:R-:W-:Y:S02]  /*14e50*/  IADD3 R197, P5, R197, UR18, RZ ;  /* 0x00000012c5c57c10 */ /* 0x000fe4000ffbe0ff */
[----:B------:R-:W-:-:S02]  /*14e60*/  IADD3.X R204, R204, UR19, RZ, P1, !PT ;  /* 0x00000013cccc7c10 */ /* 0x000fc40008ffe4ff */
[----:B------:R-:W-:Y:S02]  /*14e70*/  IADD3.X R202, R202, UR19, RZ, P4, !PT ;  /* 0x00000013caca7c10 */ /* 0x000fe4000a7fe4ff */
[----:B------:R-:W-:Y:S02]  /*14e80*/  IADD3.X R200, R200, UR19, RZ, P3, !PT ;  /* 0x00000013c8c87c10 */ /* 0x000fe40009ffe4ff */
[----:B------:R-:W-:Y:S02]  /*14e90*/  IADD3.X R198, R198, UR19, RZ, P6, !PT ;  /* 0x00000013c6c67c10 */ /* 0x000fe4000b7fe4ff */
[----:B------:R-:W-:Y:S01]  /*14ea0*/  IADD3.X R196, R196, UR19, RZ, P5, !PT ;  /* 0x00000013c4c47c10 */ /* 0x000fe2000affe4ff */
[----:B------:R-:W-:Y:S01]  /*14eb0*/  UIADD3 UR4, UR4, 0x1, URZ ;  /* 0x0000000104047890 */ /* 0x000fe2000fffe03f */
[----:B------:R-:W-:Y:S02]  /*14ec0*/  IADD3 R193, P1, R193, UR18, RZ ;  /* 0x00000012c1c17c10 */ /* 0x000fe4000ff3e0ff */
[----:B------:R-:W-:-:S02]  /*14ed0*/  IADD3 R116, P4, R116, UR18, RZ ;  /* 0x0000001274747c10 */ /* 0x000fc4000ff9e0ff */
[----:B------:R-:W-:Y:S02]  /*14ee0*/  IADD3 R115, P3, R115, UR18, RZ ;  /* 0x0000001273737c10 */ /* 0x000fe4000ff7e0ff */
[----:B------:R-:W-:Y:S02]  /*14ef0*/  IADD3 R114, P6, R114, UR18, RZ ;  /* 0x0000001272727c10 */ /* 0x000fe4000ffde0ff */
[----:B------:R-:W-:Y:S02]  /*14f00*/  IADD3 R113, P5, R113, UR18, RZ ;  /* 0x0000001271717c10 */ /* 0x000fe4000ffbe0ff */
[----:B------:R-:W-:Y:S02]  /*14f10*/  IADD3.X R99, R99, UR19, RZ, P1, !PT ;  /* 0x0000001363637c10 */ /* 0x000fe40008ffe4ff */
[----:B------:R-:W-:Y:S02]  /*14f20*/  IADD3.X R97, R97, UR19, RZ, P4, !PT ;  /* 0x0000001361617c10 */ /* 0x000fe4000a7fe4ff */
[----:B------:R-:W-:-:S02]  /*14f30*/  IADD3.X R95, R95, UR19, RZ, P3, !PT ;  /* 0x000000135f5f7c10 */ /* 0x000fc40009ffe4ff */
[----:B------:R-:W-:Y:S02]  /*14f40*/  IADD3.X R93, R93, UR19, RZ, P6, !PT ;  /* 0x000000135d5d7c10 */ /* 0x000fe4000b7fe4ff */
[----:B------:R-:W-:Y:S02]  /*14f50*/  IADD3.X R91, R91, UR19, RZ, P5, !PT ;  /* 0x000000135b5b7c10 */ /* 0x000fe4000affe4ff */
[----:B------:R-:W-:Y:S02]  /*14f60*/  IADD3 R111, P1, R111, UR18, RZ ;  /* 0x000000126f6f7c10 */ /* 0x000fe4000ff3e0ff */
[----:B------:R-:W-:Y:S02]  /*14f70*/  IADD3 R110, P4, R110, UR18, RZ ;  /* 0x000000126e6e7c10 */ /* 0x000fe4000ff9e0ff */
[----:B------:R-:W-:Y:S02]  /*14f80*/  IADD3 R109, P3, R109, UR18, RZ ;  /* 0x000000126d6d7c10 */ /* 0x000fe4000ff7e0ff */
[----:B------:R-:W-:-:S02]  /*14f90*/  IADD3 R108, P6, R108, UR18, RZ ;  /* 0x000000126c6c7c10 */ /* 0x000fc4000ffde0ff */
[----:B------:R-:W-:Y:S02]  /*14fa0*/  IADD3 R107, P5, R107, UR18, RZ ;  /* 0x000000126b6b7c10 */ /* 0x000fe4000ffbe0ff */
[----:B------:R-:W-:Y:S02]  /*14fb0*/  ISETP.NE.U32.AND P0, PT, R119, UR4, PT ;  /* 0x0000000477007c0c */ /* 0x000fe4000bf05070 */
        /* <DEDUP_REMOVED lines=15> */
[----:B------:R-:W-:-:S02]  /*150b0*/  IADD3 R98, P1, R98, UR18, RZ ;  /* 0x0000001262627c10 */ /* 0x000fc4000ff3e0ff */
[----:B------:R-:W-:Y:S02]  /*150c0*/  IADD3 R96, P4, R96, UR18, RZ ;  /* 0x0000001260607c10 */ /* 0x000fe4000ff9e0ff */
[----:B------:R-:W-:Y:S02]  /*150d0*/  IADD3 R94, P3, R94, UR18, RZ ;  /* 0x000000125e5e7c10 */ /* 0x000fe4000ff7e0ff */
[----:B------:R-:W-:Y:S01]  /*150e0*/  IADD3 R92, P6, R92, UR18, RZ ;  /* 0x000000125c5c7c10 */ /* 0x000fe2000ffde0ff */
[----:B------:R-:W-:Y:S02]  /*150f0*/  WARPGROUP.DEPBAR.LE gsb0, 0x0 ;  /* 0x00008000000079c5 */ /* 0x000fe40000010000 */
[----:B------:R-:W-:Y:S02]  /*15100*/  IADD3.X R117, R117, UR19, RZ, P1, !PT ;  /* 0x0000001375757c10 */ /* 0x000fe40008ffe4ff */
[----:B------:R-:W-:Y:S02]  /*15110*/  IADD3.X R23, R23, UR19, RZ, P4, !PT ;  /* 0x0000001317177c10 */ /* 0x000fe4000a7fe4ff */
[----:B------:R-:W-:-:S02]  /*15120*/  IADD3.X R21, R21, UR19, RZ, P3, !PT ;  /* 0x0000001315157c10 */ /* 0x000fc40009ffe4ff */
[----:B------:R-:W-:Y:S02]  /*15130*/  IADD3.X R19, R19, UR19, RZ, P6, !PT ;  /* 0x0000001313137c10 */ /* 0x000fe4000b7fe4ff */
[----:B--2---:R-:W-:-:S05]  /*15140*/  IADD3 R190, P2, R190, UR17, RZ ;  /* 0x00000011bebe7c10 */ /* 0x004fca000ff5e0ff */
[----:B------:R0:W-:Y:S01]  /*15150*/  STL [R1+0x458], R190 ;  /* 0x000458be01007387 */ /* 0x0001e20000100800 */
[----:B------:R-:W-:-:S05]  /*15160*/  IADD3.X R192, R192, UR6, RZ, P2, !PT ;  /* 0x00000006c0c07c10 */ /* 0x000fca00097fe4ff */
[----:B------:R0:W-:Y:S01]  /*15170*/  STL [R1+0x43c], R192 ;  /* 0x00043cc001007387 */ /* 0x0001e20000100800 */
[----:B------:R-:W-:-:S04]  /*15180*/  IADD3 R90, P5, R90, UR18, RZ ;  /* 0x000000125a5a7c10 */ /* 0x000fc8000ffbe0ff */
[----:B------:R-:W-:Y:S01]  /*15190*/  IADD3.X R17, R17, UR19, RZ, P5, !PT ;  /* 0x0000001311117c10 */ /* 0x000fe2000affe4ff */
[----:B------:R-:W-:Y:S08]  /*151a0*/  @P0 BRA `(.L_x_2) ;  /* 0xffffff5400f40947 */ /* 0x000ff0000383ffff */
.L_x_1:
[----:B------:R-:W2:Y:S01]  /*151b0*/  LDL.LU R119, [R1+0x564] ;  /* 0x0005640001777983 */ /* 0x000ea20000300800 */
[----:B------:R-:W1:Y:S01]  /*151c0*/  S2R R10, SR_TID.X ;  /* 0x00000000000a7919 */ /* 0x000e620000002100 */
[----:B------:R-:W-:Y:S02]  /*151d0*/  F2FP.SATFINITE.E5M2.F32.PACK_AB_MERGE_C R24, R25, R24, RZ ;  /* 0x000000181918723e */ /* 0x000fe400048060ff */
[----:B------:R-:W-:Y:S01]  /*151e0*/  F2FP.SATFINITE.E5M2.F32.PACK_AB_MERGE_C R26, R27, R26, RZ ;  /* 0x0000001a1b1a723e */ /* 0x000fe200048060ff */
[----:B------:R-:W3:Y:S01]  /*151f0*/  LDL.LU R118, [R1+0x560] ;  /* 0x0005600001767983 */ /* 0x000ee20000300800 */
[----:B------:R-:W-:Y:S02]  /*15200*/  F2FP.SATFINITE.E5M2.F32.PACK_AB_MERGE_C R28, R29, R28, RZ ;  /* 0x0000001c1d1c723e */ /* 0x000fe400048060ff */
[----:B------:R-:W-:Y:S01]  /*15210*/  F2FP.SATFINITE.E5M2.F32.PACK_AB_MERGE_C R30, R31, R30, RZ ;  /* 0x0000001e1f1e723e */ /* 0x000fe200048060ff */
[----:B------:R-:W4:Y:S01]  /*15220*/  LDL.LU R14, [R1+0x568] ;  /* 0x00056800010e7983 */ /* 0x000f220000300800 */
[----:B------:R-:W-:-:S02]  /*15230*/  F2FP.SATFINITE.E5M2.F32.PACK_AB_MERGE_C R32, R33, R32, RZ ;  /* 0x000000202120723e */ /* 0x000fc400048060ff */
[----:B------:R-:W-:Y:S01]  /*15240*/  F2FP.SATFINITE.E5M2.F32.PACK_AB_MERGE_C R34, R35, R34, RZ ;  /* 0x000000222322723e */ /* 0x000fe200048060ff */
[----:B------:R-:W4:Y:S01]  /*15250*/  LDL.LU R88, [R1+0x55c] ;  /* 0x00055c0001587983 */ /* 0x000f220000300800 */
[----:B------:R-:W-:Y:S02]  /*15260*/  F2FP.SATFINITE.E5M2.F32.PACK_AB_MERGE_C R56, R57, R56, RZ ;  /* 0x000000383938723e */ /* 0x000fe400048060ff */
[----:B------:R-:W-:Y:S02]  /*15270*/  F2FP.SATFINITE.E5M2.F32.PACK_AB_MERGE_C R60, R61, R60, RZ ;  /* 0x0000003c3d3c723e */ /* 0x000fe400048060ff */
[----:B------:R-:W-:Y:S02]  /*15280*/  F2FP.SATFINITE.E5M2.F32.PACK_AB_MERGE_C R64, R65, R64, RZ ;  /* 0x000000404140723e */ /* 0x000fe400048060ff */
[----:B------:R-:W-:Y:S02]  /*15290*/  F2FP.SATFINITE.E5M2.F32.PACK_AB_MERGE_C R40, R41, R40, RZ ;  /* 0x000000282928723e */ /* 0x000fe400048060ff */
[----:B------:R-:W-:-:S02]  /*152a0*/  F2FP.SATFINITE.E5M2.F32.PACK_AB_MERGE_C R42, R43, R42, RZ ;  /* 0x0000002a2b2a723e */ /* 0x000fc400048060ff */
[----:B------:R-:W-:Y:S02]  /*152b0*/  F2FP.SATFINITE.E5M2.F32.PACK_AB_MERGE_C R44, R45, R44, RZ ;  /* 0x0000002c2d2c723e */ /* 0x000fe400048060ff */
        /* <DEDUP_REMOVED lines=11> */
[----:B------:R-:W-:Y:S01]  /*15370*/  F2FP.SATFINITE.E5M2.F32.PACK_AB_MERGE_C R82, R83, R82, RZ ;  /* 0x000000525352723e */ /* 0x000fe200048060ff */
[----:B------:R-:W-:Y:S01]  /*15380*/  USHF.L.U32 UR16, UR16, 0x7, URZ ;  /* 0x0000000710107899 */ /* 0x000fe2000800063f */
[----:B-----5:R-:W-:Y:S01]  /*15390*/  LOP3.LUT R8, R24, 0xffff, RZ, 0xc0, !PT ;  /* 0x0000ffff18087812 */ /* 0x020fe200078ec0ff */
[----:B------:R-:W-:Y:S01]  /*153a0*/  ULDC.64 UR8, c[0x0][0x228] ;  /* 0x00008a0000087ab9 */ /* 0x000fe20000000a00 */
[----:B------:R-:W-:Y:S01]  /*153b0*/  LOP3.LUT R26, R26, 0xffff, RZ, 0xc0, !PT ;  /* 0x0000ffff1a1a7812 */ /* 0x000fe200078ec0ff */
[----:B------:R-:W-:Y:S01]  /*153c0*/  ULDC UR4, c[0x0][0x22c] ;  /* 0x00008b0000047ab9 */ /* 0x000fe20000000800 */
[----:B------:R-:W-:Y:S01]  /*153d0*/  LOP3.LUT R32, R32, 0xffff, RZ, 0xc0, !PT ;  /* 0x0000ffff20207812 */ /* 0x000fe200078ec0ff */
[----:B------:R-:W-:Y:S01]  /*153e0*/  ULDC UR6, c[0x0][0x22c] ;  /* 0x00008b0000067ab9 */ /* 0x000fe20000000800 */
[----:B------:R-:W-:Y:S02]  /*153f0*/  LOP3.LUT R34, R34, 0xffff, RZ, 0xc0, !PT ;  /* 0x0000ffff22227812 */ /* 0x000fe400078ec0ff */
[----:B------:R-:W-:-:S02]  /*15400*/  LOP3.LUT R15, R28, 0xffff, RZ, 0xc0, !PT ;  /* 0x0000ffff1c0f7812 */ /* 0x000fc400078ec0ff */
[----:B------:R-:W-:Y:S02]  /*15410*/  LOP3.LUT R19, R30, 0xffff, RZ, 0xc0, !PT ;  /* 0x0000ffff1e137812 */ /* 0x000fe400078ec0ff */
[----:B------:R-:W-:Y:S02]  /*15420*/  LOP3.LUT R56, R56, 0xffff, RZ, 0xc0, !PT ;  /* 0x0000ffff38387812 */ /* 0x000fe400078ec0ff */
[----:B------:R-:W-:Y:S02]  /*15430*/  LOP3.LUT R31, R60, 0xffff, RZ, 0xc0, !PT ;  /* 0x0000ffff3c1f7812 */ /* 0x000fe400078ec0ff */
[----:B------:R-:W-:Y:S02]  /*15440*/  LOP3.LUT R64, R64, 0xffff, RZ, 0xc0, !PT ;  /* 0x0000ffff40407812 */ /* 0x000fe400078ec0ff */
[--C-:B------:R-:W-:Y:S02]  /*15450*/  PRMT R5, R32, 0x3340, R1.reuse ;  /* 0x0000334020057816 */ /* 0x100fe40000000001 */
[----:B------:R-:W-:-:S02]  /*15460*/  PRMT R7, R34, 0x3340, R1 ;  /* 0x0000334022077816 */ /* 0x000fc40000000001 */
[----:B------:R-:W-:Y:S02]  /*15470*/  PRMT R2, R8, 0x3340, R15 ;  /* 0x0000334008027816 */ /* 0x000fe4000000000f */
[----:B------:R-:W-:Y:S02]  /*15480*/  PRMT R4, R26, 0x3340, R19 ;  /* 0x000033401a047816 */ /* 0x000fe40000000013 */
[----:B------:R-:W-:Y:S02]  /*15490*/  LOP3.LUT R40, R40, 0xffff, RZ, 0xc0, !PT ;  /* 0x0000ffff28287812 */ /* 0x000fe400078ec0ff */
[----:B------:R-:W-:Y:S02]  /*154a0*/  LOP3.LUT R42, R42, 0xffff, RZ, 0xc0, !PT ;  /* 0x0000ffff2a2a7812 */ /* 0x000fe400078ec0ff */
[----:B------:R-:W-:Y:S02]  /*154b0*/  LOP3.LUT R21, R44, 0xffff, RZ, 0xc0, !PT ;  /* 0x0000ffff2c157812 */ /* 0x000fe400078ec0ff */
[----:B------:R-:W-:-:S02]  /*154c0*/  LOP3.LUT R27, R46, 0xffff, RZ, 0xc0, !PT ;  /* 0x0000ffff2e1b7812 */ /* 0x000fc400078ec0ff */
[----:B------:R-:W-:Y:S02]  /*154d0*/  LOP3.LUT R48, R48, 0xffff, RZ, 0xc0, !PT ;  /* 0x0000ffff30307812 */ /* 0x000fe400078ec0ff */
[----:B------:R-:W-:Y:S02]  /*154e0*/  LOP3.LUT R50, R50, 0xffff, RZ, 0xc0, !PT ;  /* 0x0000ffff32327812 */ /* 0x000fe400078ec0ff */
[----:B------:R-:W-:Y:S02]  /*154f0*/  PRMT R11, R64, 0x3340, R1 ;  /* 0x00003340400b7816 */ /* 0x000fe40000000001 */
[----:B------:R-:W-:Y:S02]  /*15500*/  PRMT R6, R56, 0x3340, R31 ;  /* 0x0000334038067816 */ /* 0x000fe4000000001f */
[----:B------:R-:W-:Y:S02]  /*15510*/  PRMT R9, R2, 0x5410, R5 ;  /* 0x0000541002097816 */ /* 0x000fe40000000005 */
[----:B0-----:R-:W-:-:S02]  /*15520*/  PRMT R13, R4, 0x5410, R7 ;  /* 0x00005410040d7816 */ /* 0x001fc40000000007 */
[----:B------:R-:W-:Y:S02]  /*15530*/  F2FP.SATFINITE.E5M2.F32.PACK_AB_MERGE_C R38, R39, R38, RZ ;  /* 0x000000262726723e */ /* 0x000fe400048060ff */
[--C-:B------:R-:W-:Y:S02]  /*15540*/  PRMT R5, R48, 0x3340, R1.reuse ;  /* 0x0000334030057816 */ /* 0x100fe40000000001 */
[----:B------:R-:W-:Y:S02]  /*15550*/  PRMT R7, R50, 0x3340, R1 ;  /* 0x0000334032077816 */ /* 0x000fe40000000001 */
[----:B------:R-:W-:Y:S02]  /*15560*/  PRMT R2, R40, 0x3340, R21 ;  /* 0x0000334028027816 */ /* 0x000fe40000000015 */
[----:B------:R-:W-:Y:S02]  /*15570*/  PRMT R4, R42, 0x3340, R27 ;  /* 0x000033402a047816 */ /* 0x000fe4000000001b */
[----:B------:R-:W-:-:S02]  /*15580*/  PRMT R25, R6, 0x5410, R11 ;  /* 0x0000541006197816 */ /* 0x000fc4000000000b */
[----:B------:R-:W-:Y:S02]  /*15590*/  LOP3.LUT R58, R58, 0xffff, RZ, 0xc0, !PT ;  /* 0x0000ffff3a3a7812 */ /* 0x000fe400078ec0ff */
[----:B------:R-:W-:Y:S02]  /*155a0*/  LOP3.LUT R35, R62, 0xffff, RZ, 0xc0, !PT ;  /* 0x0000ffff3e237812 */ /* 0x000fe400078ec0ff */
[----:B------:R-:W-:Y:S02]  /*155b0*/  LOP3.LUT R66, R66, 0xffff, RZ, 0xc0, !PT ;  /* 0x0000ffff42427812 */ /* 0x000fe400078ec0ff */
[----:B------:R-:W-:Y:S02]  /*155c0*/  LOP3.LUT R72, R72, 0xffff, RZ, 0xc0, !PT ;  /* 0x0000ffff48487812 */ /* 0x000fe400078ec0ff */
[----:B------:R-:W-:Y:S02]  /*155d0*/  LOP3.LUT R74, R74, 0xffff, RZ, 0xc0, !PT ;  /* 0x0000ffff4a4a7812 */ /* 0x000fe400078ec0ff */
[----:B------:R-:W-:-:S02]  /*155e0*/  LOP3.LUT R39, R76, 0xffff, RZ, 0xc0, !PT ;  /* 0x0000ffff4c277812 */ /* 0x000fc400078ec0ff */
[----:B------:R-:W-:Y:S02]  /*155f0*/  LOP3.LUT R41, R78, 0xffff, RZ, 0xc0, !PT ;  /* 0x0000ffff4e297812 */ /* 0x000fe400078ec0ff */
[----:B------:R-:W-:Y:S02]  /*15600*/  LOP3.LUT R80, R80, 0xffff, RZ, 0xc0, !PT ;  /* 0x0000ffff50507812 */ /* 0x000fe400078ec0ff */
[----:B------:R-:W-:Y:S02]  /*15610*/  LOP3.LUT R82, R82, 0xffff, RZ, 0xc0, !PT ;  /* 0x0000ffff52527812 */ /* 0x000fe400078ec0ff */
[----:B-1----:R-:W-:Y:S01]  /*15620*/  SHF.R.U32.HI R6, RZ, 0x6, R10 ;  /* 0x00000006ff067819 */ /* 0x002fe2000001160a */
[----:B------:R-:W-:Y:S01]  /*15630*/  ULOP3.LUT UR16, UR16, 0x180, URZ, 0xc0, !UPT ;  /* 0x0000018010107892 */ /* 0x000fe2000f8ec03f */
[----:B------:R-:W-:Y:S02]  /*15640*/  PRMT R17, R2, 0x5410, R5 ;  /* 0x0000541002117816 */ /* 0x000fe40000000005 */
[----:B------:R-:W-:-:S02]  /*15650*/  PRMT R23, R4, 0x5410, R7 ;  /* 0x0000541004177816 */ /* 0x000fc40000000007 */
[--C-:B------:R-:W-:Y:S02]  /*15660*/  PRMT R5, R80, 0x3340, R1.reuse ;  /* 0x0000334050057816 */ /* 0x100fe40000000001 */
[----:B------:R-:W-:Y:S02]  /*15670*/  PRMT R7, R82, 0x3340, R1 ;  /* 0x0000334052077816 */ /* 0x000fe40000000001 */
[----:B------:R-:W-:Y:S02]  /*15680*/  PRMT R2, R72, 0x3340, R39 ;  /* 0x0000334048027816 */ /* 0x000fe40000000027 */
[----:B------:R-:W-:Y:S02]  /*15690*/  PRMT R4, R74, 0x3340, R41 ;  /* 0x000033404a047816 */ /* 0x000fe40000000029 */
[----:B------:R-:W-:Y:S02]  /*156a0*/  SGXT.U32 R6, R6, 0x1 ;  /* 0x000000010606781a */ /* 0x000fe40000000000 */
[----:B------:R-:W-:-:S02]  /*156b0*/  F2FP.SATFINITE.E5M2.F32.PACK_AB_MERGE_C R36, R37, R36, RZ ;  /* 0x000000242524723e */ /* 0x000fc400048060ff */
[----:B------:R-:W-:Y:S02]  /*156c0*/  PRMT R33, R2, 0x5410, R5 ;  /* 0x0000541002217816 */ /* 0x000fe40000000005 */
[----:B------:R-:W-:Y:S02]  /*156d0*/  PRMT R37, R4, 0x5410, R7 ;  /* 0x0000541004257816 */ /* 0x000fe40000000007 */
[----:B------:R-:W-:Y:S02]  /*156e0*/  SHF.R.U32.HI R2, RZ, 0x8, R8 ;  /* 0x00000008ff027819 */ /* 0x000fe40000011608 */
[----:B------:R-:W-:Y:S02]  /*156f0*/  SHF.R.U32.HI R4, RZ, 0x8, R15 ;  /* 0x00000008ff047819 */ /* 0x000fe4000001160f */
[----:B------:R-:W-:Y:S02]  /*15700*/  SHF.R.U32.HI R5, RZ, 0x8, R19 ;  /* 0x00000008ff057819 */ /* 0x000fe40000011613 */
[----:B------:R-:W-:-:S02]  /*15710*/  SHF.R.U32.HI R7, RZ, 0x8, R34 ;  /* 0x00000008ff077819 */ /* 0x000fc40000011622 */
[----:B------:R-:W-:Y:S02]  /*15720*/  LOP3.LUT R4, R4, 0xffff, RZ, 0xc0, !PT ;  /* 0x0000ffff04047812 */ /* 0x000fe400078ec0ff */
[----:B------:R-:W-:Y:S02]  /*15730*/  LOP3.LUT R11, R2, 0xffff, RZ, 0xc0, !PT ;  /* 0x0000ffff020b7812 */ /* 0x000fe400078ec0ff */
[----:B------:R-:W-:Y:S02]  /*15740*/  LOP3.LUT R5, R5, 0xffff, RZ, 0xc0, !PT ;  /* 0x0000ffff05057812 */ /* 0x000fe400078ec0ff */
[----:B------:R-:W-:Y:S02]  /*15750*/  LOP3.LUT R7, R7, 0xffff, RZ, 0xc0, !PT ;  /* 0x0000ffff07077812 */ /* 0x000fe400078ec0ff */
[----:B------:R-:W-:Y:S02]  /*15760*/  PRMT R11, R11, 0x3340, R4 ;  /* 0x000033400b0b7816 */ /* 0x000fe40000000004 */
[----:B------:R-:W-:-:S02]  /*15770*/  PRMT R15, R7, 0x3340, R12 ;  /* 0x00003340070f7816 */ /* 0x000fc4000000000c */
[----:B------:R-:W-:Y:S02]  /*15780*/  LOP3.LUT R36, R36, 0xffff, RZ, 0xc0, !PT ;  /* 0x0000ffff24247812 */ /* 0x000fe400078ec0ff */
[----:B------:R-:W-:Y:S02]  /*15790*/  LOP3.LUT R38, R38, 0xffff, RZ, 0xc0, !PT ;  /* 0x0000ffff26267812 */ /* 0x000fe400078ec0ff */
[----:B------:R-:W-:Y:S02]  /*157a0*/  SHF.R.U32.HI R7, RZ, 0x8, R50 ;  /* 0x00000008ff077819 */ /* 0x000fe40000011632 */
[----:B------:R-:W-:Y:S02]  /*157b0*/  F2FP.SATFINITE.E5M2.F32.PACK_AB_MERGE_C R52, R53, R52, RZ ;  /* 0x000000343534723e */ /* 0x000fe400048060ff */
[----:B------:R-:W-:Y:S02]  /*157c0*/  LOP3.LUT R7, R7, 0xffff, RZ, 0xc0, !PT ;  /* 0x0000ffff07077812 */ /* 0x000fe400078ec0ff */
[----:B------:R-:W-:-:S02]  /*157d0*/  SHF.R.U32.HI R4, RZ, 0x8, R21 ;  /* 0x00000008ff047819 */ /* 0x000fc40000011615 */
[----:B------:R-:W-:Y:S02]  /*157e0*/  PRMT R21, R7, 0x3340, R16 ;  /* 0x0000334007157816 */ /* 0x000fe40000000010 */
[----:B------:R-:W-:Y:S02]  /*157f0*/  SHF.R.U32.HI R7, RZ, 0x8, R66 ;  /* 0x00000008ff077819 */ /* 0x000fe40000011642 */
[----:B------:R-:W-:Y:S02]  /*15800*/  LOP3.LUT R4, R4, 0xffff, RZ, 0xc0, !PT ;  /* 0x0000ffff04047812 */ /* 0x000fe400078ec0ff */
[----:B------:R-:W-:Y:S02]  /*15810*/  LOP3.LUT R7, R7, 0xffff, RZ, 0xc0, !PT ;  /* 0x0000ffff07077812 */ /* 0x000fe400078ec0ff */
[----:B------:R-:W-:Y:S02]  /*15820*/  LOP3.LUT R52, R52, 0xffff, RZ, 0xc0, !PT ;  /* 0x0000ffff34347812 */ /* 0x000fe400078ec0ff */
[----:B------:R-:W-:-:S02]  /*15830*/  F2FP.SATFINITE.E5M2.F32.PACK_AB_MERGE_C R54, R55, R54, RZ ;  /* 0x000000363736723e */ /* 0x000fc400048060ff */
[----:B------:R-:W-:Y:S02]  /*15840*/  F2FP.SATFINITE.E5M2.F32.PACK_AB_MERGE_C R68, R69, R68, RZ ;  /* 0x000000444544723e */ /* 0x000fe400048060ff */
[----:B------:R-:W-:Y:S02]  /*15850*/  LOP3.LUT R54, R54, 0xffff, RZ, 0xc0, !PT ;  /* 0x0000ffff36367812 */ /* 0x000fe400078ec0ff */
[----:B------:R-:W-:Y:S02]  /*15860*/  F2FP.SATFINITE.E5M2.F32.PACK_AB_MERGE_C R70, R71, R70, RZ ;  /* 0x000000464746723e */ /* 0x000fe400048060ff */
[----:B------:R-:W-:Y:S02]  /*15870*/  PRMT R22, R23, 0x4210, R54 ;  /* 0x0000421017167816 */ /* 0x000fe40000000036 */
[----:B------:R-:W-:Y:S02]  /*15880*/  F2FP.SATFINITE.E5M2.F32.PACK_AB_MERGE_C R84, R85, R84, RZ ;  /* 0x000000545554723e */ /* 0x000fe400048060ff */
[----:B------:R-:W-:-:S02]  /*15890*/  F2FP.SATFINITE.E5M2.F32.PACK_AB_MERGE_C R86, R87, R86, RZ ;  /* 0x000000565756723e */ /* 0x000fc400048060ff */
[----:B--2---:R-:W-:-:S04]  /*158a0*/  LOP3.LUT R0, R119, 0x400, RZ, 0xc0, !PT ;  /* 0x0000040077007812 */ /* 0x004fc800078ec0ff */
[----:B---3--:R-:W-:Y:S01]  /*158b0*/  IADD3 R3, R0, UR7, R118 ;  /* 0x0000000700037c10 */ /* 0x008fe2000fffe076 */
[----:B------:R-:W-:-:S05]  /*158c0*/  IMAD.SHL.U32 R0, R10, 0x8, RZ ;  /* 0x000000080a007824 */ /* 0x000fca00078e00ff */
[----:B------:R-:W-:-:S05]  /*158d0*/  LOP3.LUT R0, R0, 0x380, RZ, 0xc0, !PT ;  /* 0x0000038000007812 */ /* 0x000fca00078ec0ff */
[----:B------:R-:W-:Y:S01]  /*158e0*/  IMAD.IADD R24, R0, 0x1, R3 ;  /* 0x0000000100187824 */ /* 0x000fe200078e0203 */
[----:B------:R-:W-:Y:S02]  /*158f0*/  PRMT R3, R66, 0x3340, R1 ;  /* 0x0000334042037816 */ /* 0x000fe40000000001 */
[----:B------:R-:W-:-:S04]  /*15900*/  PRMT R0, R58, 0x3340, R35 ;  /* 0x000033403a007816 */ /* 0x000fc80000000023 */
[----:B------:R-:W-:Y:S02]  /*15910*/  PRMT R29, R0, 0x5410, R3 ;  /* 0x00005410001d7816 */ /* 0x000fe40000000003 */
[----:B----4-:R-:W-:Y:S02]  /*15920*/  LOP3.LUT R0, R14, UR16, R6, 0xfe, !PT ;  /* 0x000000100e007c12 */ /* 0x010fe4000f8efe06 */
[----:B------:R-:W-:Y:S02]  /*15930*/  SHF.R.U32.HI R6, RZ, 0x8, R32 ;  /* 0x00000008ff067819 */ /* 0x000fe40000011620 */
[----:B------:R-:W-:Y:S02]  /*15940*/  SHF.R.U32.HI R3, RZ, 0x8, R26 ;  /* 0x00000008ff037819 */ /* 0x000fe4000001161a */
[----:B------:R-:W-:Y:S01]  /*15950*/  LOP3.LUT R6, R6, 0xffff, RZ, 0xc0, !PT ;  /* 0x0000ffff06067812 */ /* 0x000fe200078ec0ff */
[----:B------:R-:W0:Y:S01]  /*15960*/  S2R R118, SR_TID.X ;  /* 0x0000000000767919 */ /* 0x000e220000002100 */
[----:B------:R-:W-:-:S02]  /*15970*/  LOP3.LUT R2, R3, 0xffff, RZ, 0xc0, !PT ;  /* 0x0000ffff03027812 */ /* 0x000fc400078ec0ff */
[----:B------:R-:W-:Y:S02]  /*15980*/  PRMT R8, R6, 0x3340, R1 ;  /* 0x0000334006087816 */ /* 0x000fe40000000001 */
[----:B------:R-:W-:Y:S02]  /*15990*/  PRMT R10, R2, 0x3340, R5 ;  /* 0x00003340020a7816 */ /* 0x000fe40000000005 */
[----:B------:R-:W-:Y:S02]  /*159a0*/  PRMT R11, R11, 0x5410, R8 ;  /* 0x000054100b0b7816 */ /* 0x000fe40000000008 */
[----:B------:R-:W-:Y:S02]  /*159b0*/  PRMT R15, R10, 0x5410, R15 ;  /* 0x000054100a0f7816 */ /* 0x000fe4000000000f */
[--C-:B------:R-:W-:Y:S02]  /*159c0*/  PRMT R8, R9, 0x4210, R36.reuse ;  /* 0x0000421009087816 */ /* 0x100fe40000000024 */
[----:B------:R-:W-:-:S02]  /*159d0*/  PRMT R9, R11, 0x5210, R36 ;  /* 0x000052100b097816 */ /* 0x000fc40000000024 */
[--C-:B------:R-:W-:Y:S02]  /*159e0*/  PRMT R10, R13, 0x4210, R38.reuse ;  /* 0x000042100d0a7816 */ /* 0x100fe40000000026 */
[----:B------:R-:W-:Y:S01]  /*159f0*/  PRMT R11, R15, 0x5210, R38 ;  /* 0x000052100f0b7816 */ /* 0x000fe20000000026 */
[----:B------:R-:W-:Y:S01]  /*15a00*/  BAR.SYNC.DEFER_BLOCKING 0x0 ;  /* 0x0000000000007b1d */ /* 0x000fe20000010000 */
[----:B------:R-:W-:Y:S02]  /*15a10*/  SHF.R.U32.HI R2, RZ, 0x8, R40 ;  /* 0x00000008ff027819 */ /* 0x000fe40000011628 */
[----:B------:R-:W-:Y:S02]  /*15a20*/  SHF.R.U32.HI R3, RZ, 0x8, R42 ;  /* 0x00000008ff037819 */ /* 0x000fe4000001162a */
[----:B------:R-:W-:Y:S02]  /*15a30*/  SHF.R.U32.HI R5, RZ, 0x8, R27 ;  /* 0x00000008ff057819 */ /* 0x000fe4000001161b */
[----:B------:R-:W-:-:S02]  /*15a40*/  LOP3.LUT R19, R2, 0xffff, RZ, 0xc0, !PT ;  /* 0x0000ffff02137812 */ /* 0x000fc400078ec0ff */
[----:B------:R-:W-:Y:S02]  /*15a50*/  LOP3.LUT R5, R5, 0xffff, RZ, 0xc0, !PT ;  /* 0x0000ffff05057812 */ /* 0x000fe400078ec0ff */
[----:B------:R-:W-:Y:S02]  /*15a60*/  LOP3.LUT R2, R3, 0xffff, RZ, 0xc0, !PT ;  /* 0x0000ffff03027812 */ /* 0x000fe400078ec0ff */
[----:B------:R-:W-:Y:S02]  /*15a70*/  PRMT R19, R19, 0x3340, R4 ;  /* 0x0000334013137816 */ /* 0x000fe40000000004 */
[----:B------:R-:W-:Y:S01]  /*15a80*/  PRMT R14, R2, 0x3340, R5 ;  /* 0x00003340020e7816 */ /* 0x000fe20000000005 */
[----:B------:R-:W-:Y:S01]  /*15a90*/  STSM.16.M88.4 [R24], R8 ;  /* 0x0000000818007844 */ /* 0x000fe20000000200 */
[----:B------:R-:W-:Y:S02]  /*15aa0*/  SHF.R.U32.HI R2, RZ, 0x8, R56 ;  /* 0x00000008ff027819 */ /* 0x000fe40000011638 */
[----:B------:R-:W-:-:S02]  /*15ab0*/  SHF.R.U32.HI R4, RZ, 0x8, R31 ;  /* 0x00000008ff047819 */ /* 0x000fc4000001161f */
[----:B------:R-:W-:Y:S02]  /*15ac0*/  SHF.R.U32.HI R3, RZ, 0x8, R58 ;  /* 0x00000008ff037819 */ /* 0x000fe4000001163a */
[----:B------:R-:W-:Y:S02]  /*15ad0*/  SHF.R.U32.HI R5, RZ, 0x8, R35 ;  /* 0x00000008ff057819 */ /* 0x000fe40000011623 */
[----:B------:R-:W-:Y:S02]  /*15ae0*/  PRMT R31, R7, 0x3340, R20 ;  /* 0x00003340071f7816 */ /* 0x000fe40000000014 */
[----:B------:R-:W-:Y:S02]  /*15af0*/  SHF.R.U32.HI R7, RZ, 0x8, R82 ;  /* 0x00000008ff077819 */ /* 0x000fe40000011652 */
[----:B------:R-:W-:Y:S02]  /*15b00*/  SHF.R.U32.HI R6, RZ, 0x8, R48 ;  /* 0x00000008ff067819 */ /* 0x000fe40000011630 */
[----:B------:R-:W-:-:S02]  /*15b10*/  LOP3.LUT R4, R4, 0xffff, RZ, 0xc0, !PT ;  /* 0x0000ffff04047812 */ /* 0x000fc400078ec0ff */
[----:B------:R-:W-:Y:S02]  /*15b20*/  LOP3.LUT R27, R2, 0xffff, RZ, 0xc0, !PT ;  /* 0x0000ffff021b7812 */ /* 0x000fe400078ec0ff */
[----:B------:R-:W-:Y:S02]  /*15b30*/  LOP3.LUT R5, R5, 0xffff, RZ, 0xc0, !PT ;  /* 0x0000ffff05057812 */ /* 0x000fe400078ec0ff */
[----:B------:R-:W-:Y:S02]  /*15b40*/  LOP3.LUT R2, R3, 0xffff, RZ, 0xc0, !PT ;  /* 0x0000ffff03027812 */ /* 0x000fe400078ec0ff */
[----:B------:R-:W-:Y:S02]  /*15b50*/  LOP3.LUT R7, R7, 0xffff, RZ, 0xc0, !PT ;  /* 0x0000ffff07077812 */ /* 0x000fe400078ec0ff */
[----:B------:R-:W-:Y:S02]  /*15b60*/  LOP3.LUT R6, R6, 0xffff, RZ, 0xc0, !PT ;  /* 0x0000ffff06067812 */ /* 0x000fe400078ec0ff */
[----:B------:R-:W-:-:S02]  /*15b70*/  PRMT R27, R27, 0x3340, R4 ;  /* 0x000033401b1b7816 */ /* 0x000fc40000000004 */
[----:B0-----:R-:W-:Y:S02]  /*15b80*/  LOP3.LUT R118, R118, 0x7f, RZ, 0xc0, !PT ;  /* 0x0000007f76767812 */ /* 0x001fe400078ec0ff */
[----:B------:R-:W-:Y:S02]  /*15b90*/  PRMT R18, R2, 0x3340, R5 ;  /* 0x0000334002127816 */ /* 0x000fe40000000005 */
[----:B------:R-:W-:Y:S02]  /*15ba0*/  SHF.R.U32.HI R4, RZ, 0x8, R39 ;  /* 0x00000008ff047819 */ /* 0x000fe40000011627 */
[----:B------:R-:W-:Y:S02]  /*15bb0*/  SHF.R.U32.HI R2, RZ, 0x8, R72 ;  /* 0x00000008ff027819 */ /* 0x000fe40000011648 */
[----:B------:R-:W-:Y:S02]  /*15bc0*/  PRMT R39, R7, 0x3340, R20 ;  /* 0x0000334007277816 */ /* 0x000fe40000000014 */
[----:B------:R-:W-:-:S02]  /*15bd0*/  PRMT R12, R6, 0x3340, R1 ;  /* 0x00003340060c7816 */ /* 0x000fc40000000001 */
[----:B------:R-:W-:Y:S02]  /*15be0*/  SHF.R.U32.HI R3, RZ, 0x8, R74 ;  /* 0x00000008ff037819 */ /* 0x000fe4000001164a */
[----:B------:R-:W-:Y:S02]  /*15bf0*/  PRMT R20, R17, 0x4210, R52 ;  /* 0x0000421011147816 */ /* 0x000fe40000000034 */
[----:B------:R-:W-:Y:S01]  /*15c00*/  LEA R17, R118, UR7, 0x4 ;  /* 0x0000000776117c11 */ /* 0x000fe2000f8e20ff */
[----:B------:R-:W-:Y:S01]  /*15c10*/  BAR.SYNC.DEFER_BLOCKING 0x0 ;  /* 0x0000000000007b1d */ /* 0x000fe20000010000 */
[----:B------:R-:W-:Y:S02]  /*15c20*/  LOP3.LUT R35, R2, 0xffff, RZ, 0xc0, !PT ;  /* 0x0000ffff02237812 */ /* 0x000fe400078ec0ff */
[----:B------:R-:W-:Y:S02]  /*15c30*/  LOP3.LUT R2, R3, 0xffff, RZ, 0xc0, !PT ;  /* 0x0000ffff03027812 */ /* 0x000fe400078ec0ff */
[----:B------:R-:W-:-:S02]  /*15c40*/  PRMT R19, R19, 0x5410, R12 ;  /* 0x0000541013137816 */ /* 0x000fc4000000000c */
[----:B------:R-:W-:Y:S02]  /*15c50*/  PRMT R3, R14, 0x5410, R21 ;  /* 0x000054100e037816 */ /* 0x000fe40000000015 */
[----:B------:R-:W0:Y:S01]  /*15c60*/  LDS.128 R12, [R17] ;  /* 0x00000000110c7984 */ /* 0x000e220000000c00 */
[----:B------:R-:W-:Y:S02]  /*15c70*/  PRMT R21, R19, 0x5210, R52 ;  /* 0x0000521013157816 */ /* 0x000fe40000000034 */
[----:B------:R-:W-:Y:S01]  /*15c80*/  PRMT R23, R3, 0x5210, R54 ;  /* 0x0000521003177816 */ /* 0x000fe20000000036 */
[----:B------:R-:W-:Y:S01]  /*15c90*/  BAR.SYNC.DEFER_BLOCKING 0x0 ;  /* 0x0000000000007b1d */ /* 0x000fe20000010000 */
[----:B------:R-:W-:-:S04]  /*15ca0*/  SHF.R.U32.HI R6, RZ, 0x8, R64 ;  /* 0x00000008ff067819 */ /* 0x000fc80000011640 */
[----:B------:R-:W-:-:S03]  /*15cb0*/  LOP3.LUT R6, R6, 0xffff, RZ, 0xc0, !PT ;  /* 0x0000ffff06067812 */ /* 0x000fc600078ec0ff */
[----:B------:R-:W1:Y:S01]  /*15cc0*/  LDC R3, c[0x0][0x248] ;  /* 0x00009200ff037b82 */ /* 0x000e620000000800 */
[----:B------:R2:W-:Y:S07]  /*15cd0*/  STSM.16.M88.4 [R24], R20 ;  /* 0x0000001418007844 */ /* 0x0005ee0000000200 */
[----:B------:R-:W-:Y:S01]  /*15ce0*/  BAR.SYNC.DEFER_BLOCKING 0x0 ;  /* 0x0000000000007b1d */ /* 0x000fe20000010000 */
[----:B------:R-:W-:Y:S02]  /*15cf0*/  PRMT R16, R6, 0x3340, R1 ;  /* 0x0000334006107816 */ /* 0x000fe40000000001 */
[----:B------:R-:W-:-:S02]  /*15d00*/  SHF.R.U32.HI R6, RZ, 0x8, R80 ;  /* 0x00000008ff067819 */ /* 0x000fc40000011650 */
[----:B------:R-:W-:Y:S02]  /*15d10*/  SHF.R.U32.HI R5, RZ, 0x8, R41 ;  /* 0x00000008ff057819 */ /* 0x000fe40000011629 */
[----:B------:R-:W-:Y:S02]  /*15d20*/  LOP3.LUT R4, R4, 0xffff, RZ, 0xc0, !PT ;  /* 0x0000ffff04047812 */ /* 0x000fe400078ec0ff */
[----:B------:R-:W-:Y:S02]  /*15d30*/  LOP3.LUT R6, R6, 0xffff, RZ, 0xc0, !PT ;  /* 0x0000ffff06067812 */ /* 0x000fe400078ec0ff */
[----:B------:R-:W-:Y:S02]  /*15d40*/  LOP3.LUT R5, R5, 0xffff, RZ, 0xc0, !PT ;  /* 0x0000ffff05057812 */ /* 0x000fe400078ec0ff */
[----:B------:R-:W-:Y:S02]  /*15d50*/  PRMT R4, R35, 0x3340, R4 ;  /* 0x0000334023047816 */ /* 0x000fe40000000004 */
[----:B------:R-:W-:-:S02]  /*15d60*/  PRMT R35, R6, 0x3340, R1 ;  /* 0x0000334006237816 */ /* 0x000fc40000000001 */
[----:B------:R-:W-:Y:S01]  /*15d70*/  PRMT R2, R2, 0x3340, R5 ;  /* 0x0000334002027816 */ /* 0x000fe20000000005 */
[----:B------:R-:W3:Y:S01]  /*15d80*/  LDS.128 R8, [R17] ;  /* 0x0000000011087984 */ /* 0x000ee20000000c00 */
[----:B------:R-:W-:Y:S02]  /*15d90*/  PRMT R35, R4, 0x5410, R35 ;  /* 0x0000541004237816 */ /* 0x000fe40000000023 */
[----:B------:R-:W-:Y:S02]  /*15da0*/  ISETP.GE.AND P0, PT, R88, UR8, PT ;  /* 0x0000000858007c0c */ /* 0x000fe4000bf06270 */
[----:B------:R-:W-:Y:S02]  /*15db0*/  LOP3.LUT R4, R0, 0x2, RZ, 0xfc, !PT ;  /* 0x0000000200047812 */ /* 0x000fe400078efcff */
[----:B------:R-:W-:Y:S02]  /*15dc0*/  PRMT R39, R2, 0x5410, R39 ;  /* 0x0000541002277816 */ /* 0x000fe40000000027 */
[----:B------:R-:W-:-:S02]  /*15dd0*/  LOP3.LUT R2, R0, 0x4, RZ, 0xfc, !PT ;  /* 0x0000000400027812 */ /* 0x000fc400078efcff */
[----:B------:R-:W-:Y:S01]  /*15de0*/  ISETP.LT.AND P5, PT, R4, UR4, !P0 ;  /* 0x0000000404007c0c */ /* 0x000fe2000c7a1270 */
[----:B------:R-:W-:Y:S01]  /*15df0*/  ULDC UR4, c[0x0][0x22c] ;  /* 0x00008b0000047ab9 */ /* 0x000fe20000000800 */
[----:B------:R-:W-:Y:S02]  /*15e00*/  LOP3.LUT R4, R0, 0x6, RZ, 0xfc, !PT ;  /* 0x0000000600047812 */ /* 0x000fe400078efcff */
[----:B------:R-:W-:Y:S02]  /*15e10*/  PRMT R5, R27, 0x5410, R16 ;  /* 0x000054101b057816 */ /* 0x000fe40000000010 */
[----:B------:R-:W-:Y:S02]  /*15e20*/  PRMT R7, R18, 0x5410, R31 ;  /* 0x0000541012077816 */ /* 0x000fe4000000001f */
[----:B------:R-:W-:Y:S01]  /*15e30*/  ISETP.LT.AND P1, PT, R2, UR4, !P0 ;  /* 0x0000000402007c0c */ /* 0x000fe2000c721270 */
[----:B------:R-:W-:Y:S01]  /*15e40*/  ULDC UR4, c[0x0][0x22c] ;  /* 0x00008b0000047ab9 */ /* 0x000fe20000000800 */
[----:B------:R-:W-:-:S02]  /*15e50*/  LOP3.LUT R68, R68, 0xffff, RZ, 0xc0, !PT ;  /* 0x0000ffff44447812 */ /* 0x000fc400078ec0ff */
[----:B------:R-:W-:Y:S02]  /*15e60*/  LOP3.LUT R70, R70, 0xffff, RZ, 0xc0, !PT ;  /* 0x0000ffff46467812 */ /* 0x000fe400078ec0ff */
[----:B------:R-:W-:Y:S01]  /*15e70*/  ISETP.LT.AND P3, PT, R4, UR4, !P0 ;  /* 0x0000000404007c0c */ /* 0x000fe2000c761270 */
[----:B------:R-:W-:Y:S01]  /*15e80*/  ULDC UR4, c[0x0][0x244] ;  /* 0x0000910000047ab9 */ /* 0x000fe20000000800 */
[--C-:B------:R-:W-:Y:S02]  /*15e90*/  PRMT R4, R25, 0x4210, R68.reuse ;  /* 0x0000421019047816 */ /* 0x100fe40000000044 */
[----:B------:R-:W-:Y:S02]  /*15ea0*/  PRMT R5, R5, 0x5210, R68 ;  /* 0x0000521005057816 */ /* 0x000fe40000000044 */
[--C-:B------:R-:W-:Y:S02]  /*15eb0*/  PRMT R6, R29, 0x4210, R70.reuse ;  /* 0x000042101d067816 */ /* 0x100fe40000000046 */
[----:B------:R-:W-:Y:S01]  /*15ec0*/  PRMT R7, R7, 0x5210, R70 ;  /* 0x0000521007077816 */ /* 0x000fe20000000046 */
[----:B------:R-:W-:Y:S06]  /*15ed0*/  BAR.SYNC.DEFER_BLOCKING 0x0 ;  /* 0x0000000000007b1d */ /* 0x000fec0000010000 */
[----:B------:R-:W-:Y:S02]  /*15ee0*/  STSM.16.M88.4 [R24], R4 ;  /* 0x0000000418007844 */ /* 0x000fe40000000200 */
[----:B------:R-:W-:Y:S01]  /*15ef0*/  BAR.SYNC.DEFER_BLOCKING 0x0 ;  /* 0x0000000000007b1d */ /* 0x000fe20000010000 */
[----:B------:R-:W-:-:S02]  /*15f00*/  LOP3.LUT R84, R84, 0xffff, RZ, 0xc0, !PT ;  /* 0x0000ffff54547812 */ /* 0x000fc400078ec0ff */
[----:B------:R-:W-:Y:S02]  /*15f10*/  LOP3.LUT R86, R86, 0xffff, RZ, 0xc0, !PT ;  /* 0x0000ffff56567812 */ /* 0x000fe400078ec0ff */
[--C-:B------:R-:W-:Y:S01]  /*15f20*/  PRMT R32, R33, 0x4210, R84.reuse ;  /* 0x0000421021207816 */ /* 0x100fe20000000054 */
[----:B------:R-:W4:Y:S01]  /*15f30*/  LDS.128 R4, [R17] ;  /* 0x0000000011047984 */ /* 0x000f220000000c00 */
[----:B------:R-:W-:Y:S02]  /*15f40*/  PRMT R33, R35, 0x5210, R84 ;  /* 0x0000521023217816 */ /* 0x000fe40000000054 */
[--C-:B------:R-:W-:Y:S02]  /*15f50*/  PRMT R34, R37, 0x4210, R86.reuse ;  /* 0x0000421025227816 */ /* 0x100fe40000000056 */
[----:B------:R-:W-:Y:S01]  /*15f60*/  PRMT R35, R39, 0x5210, R86 ;  /* 0x0000521027237816 */ /* 0x000fe20000000056 */
[----:B------:R-:W-:Y:S01]  /*15f70*/  BAR.SYNC.DEFER_BLOCKING 0x0 ;  /* 0x0000000000007b1d */ /* 0x000fe20000010000 */
[----:B------:R-:W-:-:S04]  /*15f80*/  LOP3.LUT R2, R0, 0x8, RZ, 0xfc, !PT ;  /* 0x0000000800027812 */ /* 0x000fc800078efcff */
[----:B------:R-:W-:Y:S01]  /*15f90*/  ISETP.LT.AND P4, PT, R2, UR6, !P0 ;  /* 0x0000000602007c0c */ /* 0x000fe2000c781270 */
[----:B------:R-:W-:Y:S01]  /*15fa0*/  IMAD R2, R88, UR4, RZ ;  /* 0x0000000458027c24 */ /* 0x000fe2000f8e02ff */
[----:B------:R-:W-:Y:S01]  /*15fb0*/  ULDC.64 UR6, c[0x0][0x220] ;  /* 0x0000880000067ab9 */ /* 0x000fe20000000a00 */
[----:B-1----:R-:W-:Y:S01]  /*15fc0*/  IMAD R19, R0, R3, RZ ;  /* 0x0000000300137224 */ /* 0x002fe200078e02ff */
[----:B0-----:R-:W-:Y:S01]  /*15fd0*/  PRMT R31, R12, 0x7770, RZ ;  /* 0x000077700c1f7816 */ /* 0x001fe200000000ff */
[----:B------:R-:W-:Y:S01]  /*15fe0*/  ULDC UR4, c[0x0][0x22c] ;  /* 0x00008b0000047ab9 */ /* 0x000fe20000000800 */
[C---:B------:R-:W-:Y:S01]  /*15ff0*/  IADD3 R16, P2, R2.reuse, UR6, RZ ;  /* 0x0000000602107c10 */ /* 0x040fe2000ff5e0ff */
[----:B------:R-:W-:Y:S03]  /*16000*/  STSM.16.M88.4 [R24], R32 ;  /* 0x0000002018007844 */ /* 0x000fe60000000200 */
[----:B------:R-:W-:Y:S01]  /*16010*/  LEA.HI.X.SX32 R2, R2, UR7, 0x1, P2 ;  /* 0x0000000702027c11 */ /* 0x000fe200090f0eff */
[----:B--2---:R-:W-:Y:S01]  /*16020*/  IMAD R23, R3, 0x2, R19 ;  /* 0x0000000203177824 */ /* 0x004fe200078e0213 */
[----:B------:R-:W-:Y:S01]  /*16030*/  BAR.SYNC.DEFER_BLOCKING 0x0 ;  /* 0x0000000000007b1d */ /* 0x000fe20000010000 */
[----:B------:R-:W-:-:S02]  /*16040*/  ISETP.LT.AND P2, PT, R0, UR9, !P0 ;  /* 0x0000000900007c0c */ /* 0x000fc4000c741270 */
[----:B------:R-:W-:Y:S01]  /*16050*/  IADD3 R18, P6, R19, R16, RZ ;  /* 0x0000001013127210 */ /* 0x000fe20007fde0ff */
[----:B------:R-:W-:Y:S01]  /*16060*/  IMAD R25, R3, 0x2, R23 ;  /* 0x0000000203197824 */ /* 0x000fe200078e0217 */
[C---:B------:R-:W-:Y:S01]  /*16070*/  LOP3.LUT R22, R0.reuse, 0xa, RZ, 0xfc, !PT ;  /* 0x0000000a00167812 */ /* 0x040fe200078efcff */
[----:B------:R-:W-:Y:S01]  /*16080*/  ULDC UR6, c[0x0][0x22c] ;  /* 0x00008b0000067ab9 */ /* 0x000fe20000000800 */
[----:B------:R-:W-:Y:S02]  /*16090*/  LEA.HI.X.SX32 R19, R19, R2, 0x1, P6 ;  /* 0x0000000213137211 */ /* 0x000fe400030f0eff */
[----:B------:R-:W-:Y:S02]  /*160a0*/  IADD3 R20, P6, R23, R16, RZ ;  /* 0x0000001017147210 */ /* 0x000fe40007fde0ff */
[----:B------:R-:W-:Y:S02]  /*160b0*/  PRMT R29, R13, 0x7770, RZ ;  /* 0x000077700d1d7816 */ /* 0x000fe400000000ff */
[----:B------:R-:W-:Y:S01]  /*160c0*/  LEA.HI.X.SX32 R21, R23, R2, 0x1, P6 ;  /* 0x0000000217157211 */ /* 0x000fe200030f0eff */
[----:B------:R-:W-:Y:S01]  /*160d0*/  IMAD R27, R3, 0x2, R25 ;  /* 0x00000002031b7824 */ /* 0x000fe200078e0219 */
[----:B------:R-:W-:Y:S01]  /*160e0*/  LOP3.LUT R23, R0, 0xc, RZ, 0xfc, !PT ;  /* 0x0000000c00177812 */ /* 0x000fe200078efcff */
[----:B------:R0:W-:Y:S01]  /*160f0*/  @P2 STG.E.U8 desc[UR20][R18.64], R31 ;  /* 0x0000001f12002986 */ /* 0x0001e2000c101114 */
[----:B------:R-:W-:Y:S01]  /*16100*/  ISETP.LT.AND P2, PT, R22, UR4, !P0 ;  /* 0x0000000416007c0c */ /* 0x000fe2000c741270 */
[----:B------:R-:W-:Y:S01]  /*16110*/  ULDC UR4, c[0x0][0x22c] ;  /* 0x00008b0000047ab9 */ /* 0x000fe20000000800 */
[----:B------:R-:W-:Y:S01]  /*16120*/  IADD3 R22, P6, R25, R16, RZ ;  /* 0x0000001019167210 */ /* 0x000fe20007fde0ff */
[----:B------:R1:W-:Y:S01]  /*16130*/  @P5 STG.E.U8 desc[UR20][R20.64], R29 ;  /* 0x0000001d14005986 */ /* 0x0003e2000c101114 */
[----:B------:R-:W-:Y:S01]  /*16140*/  ISETP.LT.AND P5, PT, R23, UR4, !P0 ;  /* 0x0000000417007c0c */ /* 0x000fe2000c7a1270 */
[----:B------:R-:W-:Y:S01]  /*16150*/  ULDC UR4, c[0x0][0x22c] ;  /* 0x00008b0000047ab9 */ /* 0x000fe20000000800 */
[----:B------:R-:W-:-:S02]  /*16160*/  LEA.HI.X.SX32 R23, R25, R2, 0x1, P6 ;  /* 0x0000000219177211 */ /* 0x000fc400030f0eff */
[C---:B0-----:R-:W-:Y:S02]  /*16170*/  IADD3 R18, P6, R27.reuse, R16, RZ ;  /* 0x000000101b127210 */ /* 0x041fe40007fde0ff */
[----:B------:R-:W-:Y:S02]  /*16180*/  PRMT R31, R14, 0x7770, RZ ;  /* 0x000077700e1f7816 */ /* 0x000fe400000000ff */
[----:B------:R-:W-:Y:S01]  /*16190*/  LEA.HI.X.SX32 R19, R27, R2, 0x1, P6 ;  /* 0x000000021b137211 */ /* 0x000fe200030f0eff */
[----:B------:R-:W-:Y:S01]  /*161a0*/  IMAD R27, R3, 0x2, R27 ;  /* 0x00000002031b7824 */ /* 0x000fe200078e021b */
[C---:B------:R-:W-:Y:S02]  /*161b0*/  LOP3.LUT R24, R0.reuse, 0xe, RZ, 0xfc, !PT ;  /* 0x0000000e00187812 */ /* 0x040fe400078efcff */
[----:B-1----:R-:W-:Y:S01]  /*161c0*/  PRMT R29, R15, 0x7770, RZ ;  /* 0x000077700f1d7816 */ /* 0x002fe200000000ff */
[----:B------:R0:W-:Y:S01]  /*161d0*/  @P1 STG.E.U8 desc[UR20][R22.64], R31 ;  /* 0x0000001f16001986 */ /* 0x0001e2000c101114 */
[----:B------:R-:W-:Y:S01]  /*161e0*/  LOP3.LUT R21, R0, 0x10, RZ, 0xfc, !PT ;  /* 0x0000001000157812 */ /* 0x000fe200078efcff */
[----:B------:R-:W-:Y:S01]  /*161f0*/  IMAD R25, R3, 0x2, R27 ;  /* 0x0000000203197824 */ /* 0x000fe200078e021b */
        /* <DEDUP_REMOVED lines=75> */
[----:B------:R-:W-:Y:S01]  /*166b0*/  LOP3.LUT R12, R0, 0x22, RZ, 0xfc, !PT ;  /* 0x00000022000c7812 */ /* 0x000fe200078efcff */
[----:B------:R0:W-:Y:S01]  /*166c0*/  @P1 STG.E.U8 desc[UR20][R18.64], R31 ;  /* 0x0000001f12001986 */ /* 0x0001e2000c101114 */
[----:B-1----:R-:W-:Y:S01]  /*166d0*/  PRMT R29, R13, 0x7773, RZ ;  /* 0x000077730d1d7816 */ /* 0x002fe200000000ff */
[----:B------:R-:W-:Y:S01]  /*166e0*/  IMAD R23, R3, 0x2, R25 ;  /* 0x0000000203177824 */ /* 0x000fe200078e0219 */
[----:B------:R-:W-:Y:S01]  /*166f0*/  ISETP.LT.AND P1, PT, R12, UR4, !P0 ;  /* 0x000000040c007c0c */ /* 0x000fe2000c721270 */
[----:B------:R-:W-:Y:S01]  /*16700*/  ULDC UR4, c[0x0][0x22c] ;  /* 0x00008b0000047ab9 */ /* 0x000fe20000000800 */
[----:B------:R-:W-:-:S02]  /*16710*/  LOP3.LUT R13, R0, 0x24, RZ, 0xfc, !PT ;  /* 0x00000024000d7812 */ /* 0x000fc400078efcff */
[----:B------:R-:W-:Y:S01]  /*16720*/  IADD3 R12, P6, R25, R16, RZ ;  /* 0x00000010190c7210 */ /* 0x000fe20007fde0ff */
[----:B------:R1:W-:Y:S01]  /*16730*/  @P3 STG.E.U8 desc[UR20][R20.64], R29 ;  /* 0x0000001d14003986 */ /* 0x0003e2000c101114 */
[----:B------:R-:W-:Y:S01]  /*16740*/  ISETP.LT.AND P3, PT, R13, UR4, !P0 ;  /* 0x000000040d007c0c */ /* 0x000fe2000c761270 */
[----:B------:R-:W-:Y:S01]  /*16750*/  ULDC UR4, c[0x0][0x22c] ;  /* 0x00008b0000047ab9 */ /* 0x000fe20000000800 */
[----:B------:R-:W-:Y:S02]  /*16760*/  PRMT R27, R14, 0x7773, RZ ;  /* 0x000077730e1b7816 */ /* 0x000fe400000000ff */
[----:B------:R-:W-:Y:S02]  /*16770*/  LEA.HI.X.SX32 R13, R25, R2, 0x1, P6 ;  /* 0x00000002190d7211 */ /* 0x000fe400030f0eff */
[----:B------:R-:W-:Y:S02]  /*16780*/  IADD3 R14, P6, R23, R16, RZ ;  /* 0x00000010170e7210 */ /* 0x000fe40007fde0ff */
[----:B------:R-:W-:-:S02]  /*16790*/  PRMT R25, R15, 0x7773, RZ ;  /* 0x000077730f197816 */ /* 0x000fc400000000ff */
[----:B------:R-:W-:Y:S01]  /*167a0*/  LEA.HI.X.SX32 R15, R23, R2, 0x1, P6 ;  /* 0x00000002170f7211 */ /* 0x000fe200030f0eff */
[C---:B------:R-:W-:Y:S01]  /*167b0*/  IMAD R23, R3.reuse, 0x2, R23 ;  /* 0x0000000203177824 */ /* 0x040fe200078e0217 */
[C---:B0-----:R-:W-:Y:S01]  /*167c0*/  LOP3.LUT R18, R0.reuse, 0x26, RZ, 0xfc, !PT ;  /* 0x0000002600127812 */ /* 0x041fe200078efcff */
[----:B------:R0:W-:Y:S01]  /*167d0*/  @P4 STG.E.U8 desc[UR20][R12.64], R27 ;  /* 0x0000001b0c004986 */ /* 0x0001e2000c101114 */
[----:B------:R-:W-:Y:S01]  /*167e0*/  LOP3.LUT R19, R0, 0x28, RZ, 0xfc, !PT ;  /* 0x0000002800137812 */ /* 0x000fe200078efcff */
[----:B-1----:R-:W-:Y:S01]  /*167f0*/  IMAD R21, R3, 0x2, R23 ;  /* 0x0000000203157824 */ /* 0x002fe200078e0217 */
        /* <DEDUP_REMOVED lines=8> */
[----:B---3--:R-:W-:Y:S02]  /*16880*/  PRMT R27, R8, 0x7770, RZ ;  /* 0x00007770081b7816 */ /* 0x008fe400000000ff */
        /* <DEDUP_REMOVED lines=99> */
[----:B------:R-:W-:Y:S01]  /*16ec0*/  @P3 STG.E.U8 desc[UR20][R18.64], R27 ;  /* 0x0000001b12003986 */ /* 0x000fe2000c101114 */
        /* <DEDUP_REMOVED lines=27> */
[----:B----4-:R-:W-:Y:S02]  /*17080*/  PRMT R23, R4, 0x7770, RZ ;  /* 0x0000777004177816 */ /* 0x010fe400000000ff */
        /* <DEDUP_REMOVED lines=66> */
[----:B-1----:R-:W-:Y:S02]  /*174b0*/  PRMT R21, R5, 0x7772, RZ ;  /* 0x0000777205157816 */ /* 0x002fe400000000ff */
[C---:B------:R-:W-:Y:S01]  /*174c0*/  LOP3.LUT R14, R0.reuse, 0x5a, RZ, 0xfc, !PT ;  /* 0x0000005a000e7812 */ /* 0x040fe200078efcff */
[----:B------:R-:W-:Y:S01]  /*174d0*/  @P2 STG.E.U8 desc[UR20][R10.64], R23 ;  /* 0x000000170a002986 */ /* 0x000fe2000c101114 */
[----:B------:R-:W-:-:S02]  /*174e0*/  LOP3.LUT R8, R0, 0x5c, RZ, 0xfc, !PT ;  /* 0x0000005c00087812 */ /* 0x000fc400078efcff */
[----:B------:R-:W-:Y:S01]  /*174f0*/  ISETP.LT.AND P2, PT, R14, UR4, !P0 ;  /* 0x000000040e007c0c */ /* 0x000fe2000c741270 */
[----:B------:R0:W-:Y:S01]  /*17500*/  @P5 STG.E.U8 desc[UR20][R12.64], R21 ;  /* 0x000000150c005986 */ /* 0x0001e2000c101114 */
[----:B------:R-:W-:Y:S01]  /*17510*/  IADD3 R14, P5, R19, R16, RZ ;  /* 0x00000010130e7210 */ /* 0x000fe20007fbe0ff */
[----:B------:R-:W-:Y:S01]  /*17520*/  IMAD R9, R3, 0x2, R19 ;  /* 0x0000000203097824 */ /* 0x000fe200078e0213 */
[----:B------:R-:W-:Y:S01]  /*17530*/  ULDC UR4, c[0x0][0x22c] ;  /* 0x00008b0000047ab9 */ /* 0x000fe20000000800 */
[----:B------:R-:W-:Y:S02]  /*17540*/  PRMT R25, R6, 0x7772, RZ ;  /* 0x0000777206197816 */ /* 0x000fe400000000ff */
[----:B------:R-:W-:Y:S01]  /*17550*/  ISETP.LT.AND P6, PT, R8, UR4, !P0 ;  /* 0x0000000408007c0c */ /* 0x000fe2000c7c1270 */
[----:B------:R-:W-:Y:S01]  /*17560*/  ULDC UR4, c[0x0][0x22c] ;  /* 0x00008b0000047ab9 */ /* 0x000fe20000000800 */
[----:B------:R-:W-:Y:S02]  /*17570*/  LEA.HI.X.SX32 R15, R19, R2, 0x1, P5 ;  /* 0x00000002130f7211 */ /* 0x000fe400028f0eff */
[----:B------:R-:W-:-:S02]  /*17580*/  LOP3.LUT R8, R0, 0x5e, RZ, 0xfc, !PT ;  /* 0x0000005e00087812 */ /* 0x000fc400078efcff */
[----:B------:R-:W-:Y:S01]  /*17590*/  IADD3 R18, P5, R9, R16, RZ ;  /* 0x0000001009127210 */ /* 0x000fe20007fbe0ff */
[----:B------:R1:W-:Y:S01]  /*175a0*/  @P1 STG.E.U8 desc[UR20][R14.64], R25 ;  /* 0x000000190e001986 */ /* 0x0003e2000c101114 */
[----:B------:R-:W-:Y:S01]  /*175b0*/  ISETP.LT.AND P1, PT, R8, UR4, !P0 ;  /* 0x0000000408007c0c */ /* 0x000fe2000c721270 */
[----:B0-----:R-:W-:Y:S01]  /*175c0*/  IMAD R21, R3, 0x2, R9 ;  /* 0x0000000203157824 */ /* 0x001fe200078e0209 */
[----:B------:R-:W-:Y:S01]  /*175d0*/  LEA.HI.X.SX32 R19, R9, R2, 0x1, P5 ;  /* 0x0000000209137211 */ /* 0x000fe200028f0eff */
[----:B------:R-:W-:Y:S01]  /*175e0*/  ULDC UR4, c[0x0][0x22c] ;  /* 0x00008b0000047ab9 */ /* 0x000fe20000000800 */
[----:B------:R-:W0:Y:S01]  /*175f0*/  LDS.128 R8, [R17] ;  /* 0x0000000011087984 */ /* 0x000e220000000c00 */
[----:B------:R-:W-:Y:S01]  /*17600*/  PRMT R27, R7, 0x7772, RZ ;  /* 0x00007772071b7816 */ /* 0x000fe200000000ff */
[----:B------:R-:W-:Y:S01]  /*17610*/  IMAD R23, R3, 0x2, R21 ;  /* 0x0000000203177824 */ /* 0x000fe200078e0215 */
[----:B------:R-:W-:-:S03]  /*17620*/  LOP3.LUT R13, R0, 0x60, RZ, 0xfc, !PT ;  /* 0x00000060000d7812 */ /* 0x000fc600078efcff */
[----:B------:R2:W-:Y:S01]  /*17630*/  @P3 STG.E.U8 desc[UR20][R18.64], R27 ;  /* 0x0000001b12003986 */ /* 0x0005e2000c101114 */
[----:B------:R-:W-:Y:S02]  /*17640*/  IADD3 R12, P3, R21, R16, RZ ;  /* 0x00000010150c7210 */ /* 0x000fe40007f7e0ff */
[----:B------:R-:W-:Y:S01]  /*17650*/  ISETP.LT.AND P5, PT, R13, UR4, !P0 ;  /* 0x000000040d007c0c */ /* 0x000fe2000c7a1270 */
[----:B------:R-:W-:Y:S01]  /*17660*/  ULDC UR4, c[0x0][0x22c] ;  /* 0x00008b0000047ab9 */ /* 0x000fe20000000800 */
[----:B------:R-:W-:Y:S02]  /*17670*/  LEA.HI.X.SX32 R13, R21, R2, 0x1, P3 ;  /* 0x00000002150d7211 */ /* 0x000fe400018f0eff */
[----:B-1----:R-:W-:Y:S02]  /*17680*/  PRMT R25, R4, 0x7773, RZ ;  /* 0x0000777304197816 */ /* 0x002fe400000000ff */
[----:B------:R-:W-:Y:S02]  /*17690*/  IADD3 R14, P3, R23, R16, RZ ;  /* 0x00000010170e7210 */ /* 0x000fe40007f7e0ff */
[----:B------:R-:W-:Y:S01]  /*176a0*/  LOP3.LUT R4, R0, 0x62, RZ, 0xfc, !PT ;  /* 0x0000006200047812 */ /* 0x000fe200078efcff */
[----:B--2---:R-:W-:Y:S01]  /*176b0*/  IMAD R19, R3, 0x2, R23 ;  /* 0x0000000203137824 */ /* 0x004fe200078e0217 */
[----:B------:R-:W-:Y:S01]  /*176c0*/  LEA.HI.X.SX32 R15, R23, R2, 0x1, P3 ;  /* 0x00000002170f7211 */ /* 0x000fe200018f0eff */
[----:B------:R1:W-:Y:S01]  /*176d0*/  @P4 STG.E.U8 desc[UR20][R12.64], R25 ;  /* 0x000000190c004986 */ /* 0x0003e2000c101114 */
[----:B------:R-:W-:Y:S01]  /*176e0*/  PRMT R21, R5, 0x7773, RZ ;  /* 0x0000777305157816 */ /* 0x000fe200000000ff */
        /* <DEDUP_REMOVED lines=8> */
[----:B------:R-:W-:Y:S02]  /*17770*/  LEA.HI.X.SX32 R5, R19, R2, 0x1, P3 ;  /* 0x0000000213057211 */ /* 0x000fe400018f0eff */
[----:B------:R-:W-:Y:S02]  /*17780*/  PRMT R23, R6, 0x7773, RZ ;  /* 0x0000777306177816 */ /* 0x000fe400000000ff */
[----:B-1----:R-:W-:Y:S01]  /*17790*/  IADD3 R12, P3, R17, R16, RZ ;  /* 0x00000010110c7210 */ /* 0x002fe20007f7e0ff */
[----:B------:R-:W-:Y:S01]  /*177a0*/  IMAD R19, R3, 0x2, R17 ;  /* 0x0000000203137824 */ /* 0x000fe200078e0211 */
[----:B------:R-:W-:Y:S01]  /*177b0*/  LOP3.LUT R6, R0, 0x66, RZ, 0xfc, !PT ;  /* 0x0000006600067812 */ /* 0x000fe200078efcff */
[----:B------:R0:W-:Y:S01]  /*177c0*/  @P6 STG.E.U8 desc[UR20][R4.64], R23 ;  /* 0x0000001704006986 */ /* 0x0001e2000c101114 */
[----:B------:R-:W-:-:S02]  /*177d0*/  LEA.HI.X.SX32 R13, R17, R2, 0x1, P3 ;  /* 0x00000002110d7211 */ /* 0x000fc400018f0eff */
[----:B--2---:R-:W-:Y:S02]  /*177e0*/  PRMT R21, R7, 0x7773, RZ ;  /* 0x0000777307157816 */ /* 0x004fe400000000ff */
[----:B------:R-:W-:Y:S01]  /*177f0*/  ISETP.LT.AND P6, PT, R6, UR4, !P0 ;  /* 0x0000000406007c0c */ /* 0x000fe2000c7c1270 */
[----:B------:R-:W-:Y:S01]  /*17800*/  ULDC UR4, c[0x0][0x22c] ;  /* 0x00008b0000047ab9 */ /* 0x000fe20000000800 */
[----:B------:R-:W-:Y:S02]  /*17810*/  LOP3.LUT R7, R0, 0x68, RZ, 0xfc, !PT ;  /* 0x0000006800077812 */ /* 0x000fe400078efcff */
[----:B------:R-:W-:Y:S01]  /*17820*/  IADD3 R6, P3, R19, R16, RZ ;  /* 0x0000001013067210 */ /* 0x000fe20007f7e0ff */
[----:B------:R1:W-:Y:S01]  /*17830*/  @P1 STG.E.U8 desc[UR20][R12.64], R21 ;  /* 0x000000150c001986 */ /* 0x0003e2000c101114 */
[----:B------:R-:W-:Y:S01]  /*17840*/  IMAD R15, R3, 0x2, R19 ;  /* 0x00000002030f7824 */ /* 0x000fe200078e0213 */
[----:B------:R-:W-:Y:S01]  /*17850*/  ISETP.LT.AND P1, PT, R7, UR4, !P0 ;  /* 0x0000000407007c0c */ /* 0x000fe2000c721270 */
[----:B------:R-:W-:Y:S01]  /*17860*/  ULDC UR4, c[0x0][0x22c] ;  /* 0x00008b0000047ab9 */ /* 0x000fe20000000800 */
[----:B------:R-:W-:-:S02]  /*17870*/  LEA.HI.X.SX32 R7, R19, R2, 0x1, P3 ;  /* 0x0000000213077211 */ /* 0x000fc400018f0eff */
[----:B0-----:R-:W-:Y:S02]  /*17880*/  PRMT R23, R8, 0x7770, RZ ;  /* 0x0000777008177816 */ /* 0x001fe400000000ff */
[----:B------:R-:W-:Y:S02]  /*17890*/  LOP3.LUT R5, R0, 0x6a, RZ, 0xfc, !PT ;  /* 0x0000006a00057812 */ /* 0x000fe400078efcff */
[----:B------:R-:W-:Y:S01]  /*178a0*/  IADD3 R4, P3, R15, R16, RZ ;  /* 0x000000100f047210 */ /* 0x000fe20007f7e0ff */
[----:B------:R0:W-:Y:S01]  /*178b0*/  @P5 STG.E.U8 desc[UR20][R6.64], R23 ;  /* 0x0000001706005986 */ /* 0x0001e2000c101114 */
[----:B------:R-:W-:Y:S01]  /*178c0*/  IMAD R17, R3, 0x2, R15 ;  /* 0x0000000203117824 */ /* 0x000fe200078e020f */
[----:B------:R-:W-:Y:S01]  /*178d0*/  ISETP.LT.AND P5, PT, R5, UR4, !P0 ;  /* 0x0000000405007c0c */ /* 0x000fe2000c7a1270 */
[----:B------:R-:W-:Y:S01]  /*178e0*/  ULDC UR4, c[0x0][0x22c] ;  /* 0x00008b0000047ab9 */ /* 0x000fe20000000800 */
[----:B------:R-:W-:Y:S02]  /*178f0*/  LEA.HI.X.SX32 R5, R15, R2, 0x1, P3 ;  /* 0x000000020f057211 */ /* 0x000fe400018f0eff */
[----:B------:R-:W-:-:S02]  /*17900*/  PRMT R19, R9, 0x7770, RZ ;  /* 0x0000777009137816 */ /* 0x000fc400000000ff */
[----:B-1----:R-:W-:Y:S02]  /*17910*/  LOP3.LUT R13, R0, 0x6c, RZ, 0xfc, !PT ;  /* 0x0000006c000d7812 */ /* 0x002fe400078efcff */
[----:B------:R-:W-:Y:S01]  /*17920*/  IADD3 R12, P3, R17, R16, RZ ;  /* 0x00000010110c7210 */ /* 0x000fe20007f7e0ff */
[----:B------:R1:W-:Y:S01]  /*17930*/  @P4 STG.E.U8 desc[UR20][R4.64], R19 ;  /* 0x0000001304004986 */ /* 0x0003e2000c101114 */
[----:B------:R-:W-:Y:S01]  /*17940*/  IMAD R15, R3, 0x2, R17 ;  /* 0x00000002030f7824 */ /* 0x000fe200078e0211 */
[----:B------:R-:W-:Y:S01]  /*17950*/  ISETP.LT.AND P4, PT, R13, UR4, !P0 ;  /* 0x000000040d007c0c */ /* 0x000fe2000c781270 */
[----:B------:R-:W-:Y:S01]  /*17960*/  ULDC UR4, c[0x0][0x22c] ;  /* 0x00008b0000047ab9 */ /* 0x000fe20000000800 */
[----:B------:R-:W-:Y:S02]  /*17970*/  LEA.HI.X.SX32 R13, R17, R2, 0x1, P3 ;  /* 0x00000002110d7211 */ /* 0x000fe400018f0eff */
[----:B------:R-:W-:Y:S02]  /*17980*/  PRMT R21, R10, 0x7770, RZ ;  /* 0x000077700a157816 */ /* 0x000fe400000000ff */
[----:B0-----:R-:W-:-:S02]  /*17990*/  LOP3.LUT R7, R0, 0x6e, RZ, 0xfc, !PT ;  /* 0x0000006e00077812 */ /* 0x001fc400078efcff */
[----:B------:R-:W-:Y:S01]  /*179a0*/  IADD3 R6, P3, R15, R16, RZ ;  /* 0x000000100f067210 */ /* 0x000fe20007f7e0ff */
[----:B------:R0:W-:Y:S01]  /*179b0*/  @P2 STG.E.U8 desc[UR20][R12.64], R21 ;  /* 0x000000150c002986 */ /* 0x0001e2000c101114 */
[----:B------:R-:W-:Y:S01]  /*179c0*/  IMAD R17, R3, 0x2, R15 ;  /* 0x0000000203117824 */ /* 0x000fe200078e020f */
[----:B------:R-:W-:Y:S01]  /*179d0*/  ISETP.LT.AND P2, PT, R7, UR4, !P0 ;  /* 0x0000000407007c0c */ /* 0x000fe2000c741270 */
[----:B------:R-:W-:Y:S01]  /*179e0*/  ULDC UR4, c[0x0][0x22c] ;  /* 0x00008b0000047ab9 */ /* 0x000fe20000000800 */
[----:B------:R-:W-:Y:S02]  /*179f0*/  LEA.HI.X.SX32 R7, R15, R2, 0x1, P3 ;  /* 0x000000020f077211 */ /* 0x000fe400018f0eff */
[----:B-1----:R-:W-:Y:S02]  /*17a00*/  PRMT R19, R11, 0x7770, RZ ;  /* 0x000077700b137816 */ /* 0x002fe400000000ff */
        /* <DEDUP_REMOVED lines=15> */
[----:B-1----:R-:W-:-:S02]  /*17b00*/  PRMT R19, R9, 0x7771, RZ ;  /* 0x0000777109137816 */ /* 0x002fc400000000ff */
[----:B------:R-:W-:Y:S02]  /*17b10*/  LOP3.LUT R7, R0, 0x74, RZ, 0xfc, !PT ;  /* 0x0000007400077812 */ /* 0x000fe400078efcff */
[----:B------:R-:W-:Y:S01]  /*17b20*/  IADD3 R6, P3, R17, R16, RZ ;  /* 0x0000001011067210 */ /* 0x000fe20007f7e0ff */
[----:B------:R1:W-:Y:S01]  /*17b30*/  @P5 STG.E.U8 desc[UR20][R12.64], R19 ;  /* 0x000000130c005986 */ /* 0x0003e2000c101114 */
[----:B------:R-:W-:Y:S01]  /*17b40*/  IMAD R15, R3, 0x2, R17 ;  /* 0x00000002030f7824 */ /* 0x000fe200078e0211 */
[----:B------:R-:W-:Y:S01]  /*17b50*/  ISETP.LT.AND P5, PT, R7, UR4, !P0 ;  /* 0x0000000407007c0c */ /* 0x000fe2000c7a1270 */
[----:B------:R-:W-:Y:S01]  /*17b60*/  ULDC UR4, c[0x0][0x22c] ;  /* 0x00008b0000047ab9 */ /* 0x000fe20000000800 */
[----:B------:R-:W-:Y:S02]  /*17b70*/  LEA.HI.X.SX32 R7, R17, R2, 0x1, P3 ;  /* 0x0000000211077211 */ /* 0x000fe400018f0eff */
[----:B0-----:R-:W-:Y:S02]  /*17b80*/  PRMT R21, R10, 0x7771, RZ ;  /* 0x000077710a157816 */ /* 0x001fe400000000ff */
[----:B------:R-:W-:-:S02]  /*17b90*/  LOP3.LUT R5, R0, 0x76, RZ, 0xfc, !PT ;  /* 0x0000007600057812 */ /* 0x000fc400078efcff */
[----:B------:R-:W-:Y:S01]  /*17ba0*/  IADD3 R4, P3, R15, R16, RZ ;  /* 0x000000100f047210 */ /* 0x000fe20007f7e0ff */
[----:B------:R0:W-:Y:S01]  /*17bb0*/  @P4 STG.E.U8 desc[UR20][R6.64], R21 ;  /* 0x0000001506004986 */ /* 0x0001e2000c101114 */
[----:B------:R-:W-:Y:S01]  /*17bc0*/  ISETP.LT.AND P4, PT, R5, UR4, !P0 ;  /* 0x0000000405007c0c */ /* 0x000fe2000c781270 */
[----:B------:R-:W-:Y:S01]  /*17bd0*/  ULDC UR4, c[0x0][0x22c] ;  /* 0x00008b0000047ab9 */ /* 0x000fe20000000800 */
[----:B------:R-:W-:Y:S01]  /*17be0*/  LEA.HI.X.SX32 R5, R15, R2, 0x1, P3 ;  /* 0x000000020f057211 */ /* 0x000fe200018f0eff */
[----:B------:R-:W-:Y:S01]  /*17bf0*/  IMAD R15, R3, 0x2, R15 ;  /* 0x00000002030f7824 */ /* 0x000fe200078e020f */
[----:B-1----:R-:W-:-:S03]  /*17c00*/  PRMT R19, R11, 0x7771, RZ ;  /* 0x000077710b137816 */ /* 0x002fc600000000ff */
[----:B------:R-:W-:Y:S02]  /*17c10*/  IMAD R17, R3, 0x2, R15 ;  /* 0x0000000203117824 */ /* 0x000fe400078e020f */
[----:B------:R1:W-:Y:S01]  /*17c20*/  @P2 STG.E.U8 desc[UR20][R4.64], R19 ;  /* 0x0000001304002986 */ /* 0x0003e2000c101114 */
[----:B------:R-:W-:-:S04]  /*17c30*/  IADD3 R12, P2, R15, R16, RZ ;  /* 0x000000100f0c7210 */ /* 0x000fc80007f5e0ff */
[----:B------:R-:W-:Y:S01]  /*17c40*/  LEA.HI.X.SX32 R13, R15, R2, 0x1, P2 ;  /* 0x000000020f0d7211 */ /* 0x000fe200010f0eff */
[----:B------:R-:W-:Y:S01]  /*17c50*/  IMAD R15, R3, 0x2, R17 ;  /* 0x00000002030f7824 */ /* 0x000fe200078e0211 */
[----:B0-----:R-:W-:Y:S02]  /*17c60*/  IADD3 R6, P2, R17, R16, RZ ;  /* 0x0000001011067210 */ /* 0x001fe40007f5e0ff */
[----:B------:R-:W-:Y:S02]  /*17c70*/  PRMT R25, R8, 0x7772, RZ ;  /* 0x0000777208197816 */ /* 0x000fe400000000ff */
[----:B------:R-:W-:Y:S01]  /*17c80*/  PRMT R27, R9, 0x7772, RZ ;  /* 0x00007772091b7816 */ /* 0x000fe200000000ff */
[----:B-1----:R-:W-:Y:S01]  /*17c90*/  IMAD R19, R3, 0x2, R15 ;  /* 0x0000000203137824 */ /* 0x002fe200078e020f */
[----:B------:R-:W-:Y:S02]  /*17ca0*/  LEA.HI.X.SX32 R7, R17, R2, 0x1, P2 ;  /* 0x0000000211077211 */ /* 0x000fe400010f0eff */
[----:B------:R-:W-:Y:S01]  /*17cb0*/  LOP3.LUT R14, R0, 0x78, RZ, 0xfc, !PT ;  /* 0x00000078000e7812 */ /* 0x000fe200078efcff */
[C---:B------:R-:W-:Y:S01]  /*17cc0*/  IMAD R21, R3.reuse, 0x2, R19 ;  /* 0x0000000203157824 */ /* 0x040fe200078e0213 */
[----:B------:R0:W-:Y:S02]  /*17cd0*/  @P6 STG.E.U8 desc[UR20][R12.64], R25 ;  /* 0x000000190c006986 */ /* 0x0001e4000c101114 */
[----:B------:R-:W-:Y:S01]  /*17ce0*/  ISETP.LT.AND P3, PT, R14, UR4, !P0 ;  /* 0x000000040e007c0c */ /* 0x000fe2000c761270 */
[----:B------:R-:W-:Y:S01]  /*17cf0*/  IMAD R23, R3, 0x2, R21 ;  /* 0x0000000203177824 */ /* 0x000fe200078e0215 */
[----:B------:R1:W-:Y:S01]  /*17d00*/  @P1 STG.E.U8 desc[UR20][R6.64], R27 ;  /* 0x0000001b06001986 */ /* 0x0003e2000c101114 */
[----:B------:R-:W-:Y:S01]  /*17d10*/  LOP3.LUT R14, R0, 0x7a, RZ, 0xfc, !PT ;  /* 0x0000007a000e7812 */ /* 0x000fe200078efcff */
[----:B------:R-:W-:Y:S01]  /*17d20*/  ULDC UR4, c[0x0][0x22c] ;  /* 0x00008b0000047ab9 */ /* 0x000fe20000000800 */
[----:B------:R-:W-:-:S02]  /*17d30*/  IADD3 R4, P1, R15, R16, RZ ;  /* 0x000000100f047210 */ /* 0x000fc40007f3e0ff */
[----:B------:R-:W-:Y:S01]  /*17d40*/  ISETP.LT.AND P2, PT, R14, UR4, !P0 ;  /* 0x000000040e007c0c */ /* 0x000fe2000c741270 */
[----:B------:R-:W-:Y:S01]  /*17d50*/  ULDC UR4, c[0x0][0x22c] ;  /* 0x00008b0000047ab9 */ /* 0x000fe20000000800 */
[----:B------:R-:W-:Y:S01]  /*17d60*/  LEA.HI.X.SX32 R5, R15, R2, 0x1, P1 ;  /* 0x000000020f057211 */ /* 0x000fe200008f0eff */
[----:B0-----:R-:W-:Y:S01]  /*17d70*/  IMAD R25, R3, 0x2, R23 ;  /* 0x0000000203197824 */ /* 0x001fe200078e0217 */
[-C--:B------:R-:W-:Y:S02]  /*17d80*/  IADD3 R14, P1, R19, R16.reuse, RZ ;  /* 0x00000010130e7210 */ /* 0x080fe40007f3e0ff */
[----:B------:R-:W-:Y:S02]  /*17d90*/  IADD3 R12, P6, R21, R16, RZ ;  /* 0x00000010150c7210 */ /* 0x000fe40007fde0ff */
[----:B------:R-:W-:Y:S02]  /*17da0*/  LEA.HI.X.SX32 R15, R19, R2, 0x1, P1 ;  /* 0x00000002130f7211 */ /* 0x000fe400008f0eff */
[----:B------:R-:W-:-:S02]  /*17db0*/  IADD3 R18, P1, R25, R16, RZ ;  /* 0x0000001019127210 */ /* 0x000fc40007f3e0ff */
[C---:B------:R-:W-:Y:S01]  /*17dc0*/  LOP3.LUT R17, R0.reuse, 0x7c, RZ, 0xfc, !PT ;  /* 0x0000007c00117812 */ /* 0x040fe200078efcff */
[----:B------:R-:W-:Y:S01]  /*17dd0*/  IMAD R3, R3, 0x2, R25 ;  /* 0x0000000203037824 */ /* 0x000fe200078e0219 */
[----:B------:R-:W-:Y:S02]  /*17de0*/  LEA.HI.X.SX32 R13, R21, R2, 0x1, P6 ;  /* 0x00000002150d7211 */ /* 0x000fe400030f0eff */
[----:B------:R-:W-:Y:S02]  /*17df0*/  LOP3.LUT R0, R0, 0x7e, RZ, 0xfc, !PT ;  /* 0x0000007e00007812 */ /* 0x000fe400078efcff */
[----:B-1----:R-:W-:Y:S02]  /*17e00*/  IADD3 R6, P6, R23, R16, RZ ;  /* 0x0000001017067210 */ /* 0x002fe40007fde0ff */
[----:B------:R-:W-:Y:S02]  /*17e10*/  LEA.HI.X.SX32 R19, R25, R2, 0x1, P1 ;  /* 0x0000000219137211 */ /* 0x000fe400008f0eff */
[----:B------:R-:W-:-:S02]  /*17e20*/  ISETP.LT.AND P1, PT, R17, UR4, !P0 ;  /* 0x0000000411007c0c */ /* 0x000fc4000c721270 */
[----:B------:R-:W-:Y:S02]  /*17e30*/  ISETP.LT.AND P0, PT, R0, UR6, !P0 ;  /* 0x0000000600007c0c */ /* 0x000fe4000c701270 */
[----:B------:R-:W-:Y:S02]  /*17e40*/  LEA.HI.X.SX32 R7, R23, R2, 0x1, P6 ;  /* 0x0000000217077211 */ /* 0x000fe400030f0eff */
[----:B------:R-:W-:Y:S02]  /*17e50*/  IADD3 R16, P6, R3, R16, RZ ;  /* 0x0000001003107210 */ /* 0x000fe40007fde0ff */
[----:B------:R-:W-:Y:S02]  /*17e60*/  PRMT R25, R10, 0x7772, RZ ;  /* 0x000077720a197816 */ /* 0x000fe400000000ff */
[----:B------:R-:W-:Y:S02]  /*17e70*/  PRMT R23, R11, 0x7772, RZ ;  /* 0x000077720b177816 */ /* 0x000fe400000000ff */
[----:B------:R-:W-:-:S02]  /*17e80*/  PRMT R21, R8, 0x7773, RZ ;  /* 0x0000777308157816 */ /* 0x000fc400000000ff */
[----:B------:R-:W-:Y:S02]  /*17e90*/  LEA.HI.X.SX32 R17, R3, R2, 0x1, P6 ;  /* 0x0000000203117211 */ /* 0x000fe400030f0eff */
[----:B------:R-:W-:Y:S01]  /*17ea0*/  PRMT R9, R9, 0x7773, RZ ;  /* 0x0000777309097816 */ /* 0x000fe200000000ff */
[----:B------:R0:W-:Y:S01]  /*17eb0*/  @P5 STG.E.U8 desc[UR20][R4.64], R25 ;  /* 0x0000001904005986 */ /* 0x0001e2000c101114 */
[----:B------:R-:W-:-:S03]  /*17ec0*/  PRMT R3, R10, 0x7773, RZ ;  /* 0x000077730a037816 */ /* 0x000fc600000000ff */
[----:B------:R0:W-:Y:S04]  /*17ed0*/  @P4 STG.E.U8 desc[UR20][R14.64], R23 ;  /* 0x000000170e004986 */ /* 0x0001e8000c101114 */
[----:B------:R0:W-:Y:S04]  /*17ee0*/  @P3 STG.E.U8 desc[UR20][R12.64], R21 ;  /* 0x000000150c003986 */ /* 0x0001e8000c101114 */
[----:B------:R0:W-:Y:S01]  /*17ef0*/  @P2 STG.E.U8 desc[UR20][R6.64], R9 ;  /* 0x0000000906002986 */ /* 0x0001e2000c101114 */
[----:B------:R-:W-:-:S03]  /*17f00*/  PRMT R11, R11, 0x7773, RZ ;  /* 0x000077730b0b7816 */ /* 0x000fc600000000ff */
[----:B------:R0:W-:Y:S01]  /*17f10*/  @P1 STG.E.U8 desc[UR20][R18.64], R3 ;  /* 0x0000000312001986 */ /* 0x0001e2000c101114 */
[----:B------:R-:W-:Y:S05]  /*17f20*/  @!P0 EXIT ;  /* 0x000000000000894d */ /* 0x000fea0003800000 */
[----:B------:R-:W-:Y:S01]  /*17f30*/  STG.E.U8 desc[UR20][R16.64], R11 ;  /* 0x0000000b10007986 */ /* 0x000fe2000c101114 */
[----:B------:R-:W-:Y:S05]  /*17f40*/  EXIT ;  /* 0x000000000000794d */ /* 0x000fea0003800000 */
.L_x_3:
[----:B------:R-:W-:-:S00]  /*17f50*/  BRA `(.L_x_3) ;  /* 0xfffffffc00fc7947 */ /* 0x000fc0000383ffff */
[----:B------:R-:W-:-:S00]  /*17f60*/  NOP ;  /* 0x0000000000007918 */ /* 0x000fc00000000000 */
        /* <DEDUP_REMOVED lines=9> */
.L_x_4:


//--------------------- .nv.shared.matmul_kernel  --------------------------
	.section	.nv.shared.matmul_kernel,"aw",@nobits
	.sectionflags	@""
	.align	16
	.zero		1024


//--------------------- .nv.shared.reserved.0     --------------------------
	.section	.nv.shared.reserved.0,"aw",@nobits
	.weak		__nv_reservedSMEM_offset_0_alias
	.size		__nv_reservedSMEM_offset_0_alias, 0, 0
	.other		__nv_reservedSMEM_offset_0_alias,@"STO_CUDA_RESERVED_SHARED STV_DEFAULT"
__nv_reservedSMEM_offset_0_alias:
	.zero		0


//--------------------- .nv.constant0.matmul_kernel --------------------------
	.section	.nv.constant0.matmul_kernel,"a",@progbits
	.sectionflags	@""
	.align	4
.nv.constant0.matmul_kernel:
	.zero		608


//--------------------- SYMBOLS --------------------------

	.type		.nv.reservedSmem.offset0,@object
	.size		.nv.reservedSmem.offset0,0x4
